//
// Generated by NVIDIA NVVM Compiler
//
// Compiler Build ID: CL-36424714
// Cuda compilation tools, release 13.0, V13.0.88
// Based on NVVM 20.0.0
//

.version 9.0
.target sm_100
.address_size 64

	// .globl	_Z26ProjFanFlatDisCUDA2dKernelPfyPKfiiiiffffffff
// _ZZ26ProjFanFlatDisCUDA2dKernelPfyPKfiiiiffffffffE8ProjTemp has been demoted
// _ZZ26ProjFanFlatDisCUDA2dKernelPfyPKfiiiiffffffffE12DetProj2Axis has been demoted
// _ZZ31ProjTransFanFlatDisCUDA2dKernelPfPKfS1_iiiiffffffffE8ProjTemp has been demoted
// _ZZ31ProjTransFanFlatDisCUDA2dKernelPfPKfS1_iiiiffffffffE12DetProj2Axis has been demoted
// _ZZ30BackProjFanFlatDisCUDA2dKernelILb0EEvPfPKfS2_iiiiffffffffE8ProjTemp has been demoted
// _ZZ30BackProjFanFlatDisCUDA2dKernelILb0EEvPfPKfS2_iiiiffffffffE12DetProj2Axis has been demoted
// _ZZ35BackProjTransFanFlatDisCUDA2dKernelILb0EEvPfyPKfiiiiffffffffE8ProjTemp has been demoted
// _ZZ35BackProjTransFanFlatDisCUDA2dKernelILb0EEvPfyPKfiiiiffffffffE12DetProj2Axis has been demoted
// _ZZ30BackProjFanFlatDisCUDA2dKernelILb1EEvPfPKfS2_iiiiffffffffE8ProjTemp has been demoted
// _ZZ30BackProjFanFlatDisCUDA2dKernelILb1EEvPfPKfS2_iiiiffffffffE12DetProj2Axis has been demoted
// _ZZ35BackProjTransFanFlatDisCUDA2dKernelILb1EEvPfyPKfiiiiffffffffE8ProjTemp has been demoted
// _ZZ35BackProjTransFanFlatDisCUDA2dKernelILb1EEvPfyPKfiiiiffffffffE12DetProj2Axis has been demoted
.global .align 4 .b8 __cudart_i2opi_f[24] = {65, 144, 67, 60, 153, 149, 98, 219, 192, 221, 52, 245, 209, 87, 39, 252, 41, 21, 68, 78, 110, 131, 249, 162};

.visible .entry _Z26ProjFanFlatDisCUDA2dKernelPfyPKfiiiiffffffff(
	.param .u64 .ptr .align 1 _Z26ProjFanFlatDisCUDA2dKernelPfyPKfiiiiffffffff_param_0,
	.param .u64 _Z26ProjFanFlatDisCUDA2dKernelPfyPKfiiiiffffffff_param_1,
	.param .u64 .ptr .align 1 _Z26ProjFanFlatDisCUDA2dKernelPfyPKfiiiiffffffff_param_2,
	.param .u32 _Z26ProjFanFlatDisCUDA2dKernelPfyPKfiiiiffffffff_param_3,
	.param .u32 _Z26ProjFanFlatDisCUDA2dKernelPfyPKfiiiiffffffff_param_4,
	.param .u32 _Z26ProjFanFlatDisCUDA2dKernelPfyPKfiiiiffffffff_param_5,
	.param .u32 _Z26ProjFanFlatDisCUDA2dKernelPfyPKfiiiiffffffff_param_6,
	.param .f32 _Z26ProjFanFlatDisCUDA2dKernelPfyPKfiiiiffffffff_param_7,
	.param .f32 _Z26ProjFanFlatDisCUDA2dKernelPfyPKfiiiiffffffff_param_8,
	.param .f32 _Z26ProjFanFlatDisCUDA2dKernelPfyPKfiiiiffffffff_param_9,
	.param .f32 _Z26ProjFanFlatDisCUDA2dKernelPfyPKfiiiiffffffff_param_10,
	.param .f32 _Z26ProjFanFlatDisCUDA2dKernelPfyPKfiiiiffffffff_param_11,
	.param .f32 _Z26ProjFanFlatDisCUDA2dKernelPfyPKfiiiiffffffff_param_12,
	.param .f32 _Z26ProjFanFlatDisCUDA2dKernelPfyPKfiiiiffffffff_param_13,
	.param .f32 _Z26ProjFanFlatDisCUDA2dKernelPfyPKfiiiiffffffff_param_14
)
{
	.local .align 4 .b8 	__local_depot0[28];
	.reg .b64 	%SP;
	.reg .b64 	%SPL;
	.reg .pred 	%p<55>;
	.reg .b32 	%r<209>;
	.reg .b32 	%f<293>;
	.reg .b64 	%rd<50>;
	.reg .b64 	%fd<127>;
	// demoted variable
	.shared .align 4 .b8 _ZZ26ProjFanFlatDisCUDA2dKernelPfyPKfiiiiffffffffE8ProjTemp[1024];
	// demoted variable
	.shared .align 4 .b8 _ZZ26ProjFanFlatDisCUDA2dKernelPfyPKfiiiiffffffffE12DetProj2Axis[1028];
	mov.u64 	%SPL, __local_depot0;
	ld.param.u64 	%rd18, [_Z26ProjFanFlatDisCUDA2dKernelPfyPKfiiiiffffffff_param_0];
	ld.param.u64 	%rd17, [_Z26ProjFanFlatDisCUDA2dKernelPfyPKfiiiiffffffff_param_1];
	ld.param.u64 	%rd19, [_Z26ProjFanFlatDisCUDA2dKernelPfyPKfiiiiffffffff_param_2];
	ld.param.u32 	%r68, [_Z26ProjFanFlatDisCUDA2dKernelPfyPKfiiiiffffffff_param_3];
	ld.param.u32 	%r69, [_Z26ProjFanFlatDisCUDA2dKernelPfyPKfiiiiffffffff_param_4];
	ld.param.u32 	%r71, [_Z26ProjFanFlatDisCUDA2dKernelPfyPKfiiiiffffffff_param_6];
	ld.param.f32 	%f78, [_Z26ProjFanFlatDisCUDA2dKernelPfyPKfiiiiffffffff_param_7];
	ld.param.f32 	%f79, [_Z26ProjFanFlatDisCUDA2dKernelPfyPKfiiiiffffffff_param_8];
	cvta.to.global.u64 	%rd1, %rd18;
	cvta.to.global.u64 	%rd20, %rd19;
	add.u64 	%rd2, %SPL, 0;
	mov.u32 	%r1, %ctaid.x;
	mov.u32 	%r2, %ctaid.y;
	mov.u32 	%r72, %ctaid.z;
	mov.u32 	%r3, %ntid.x;
	mul.lo.s32 	%r4, %r72, %r3;
	mov.u32 	%r5, %tid.x;
	add.s32 	%r6, %r4, %r5;
	add.s32 	%r73, %r4, %r3;
	setp.gt.u32 	%p1, %r73, %r71;
	sub.s32 	%r74, %r71, %r4;
	selp.b32 	%r7, %r74, %r3, %p1;
	mul.wide.u32 	%rd22, %r2, 4;
	add.s64 	%rd23, %rd20, %rd22;
	ld.global.nc.f32 	%f1, [%rd23];
	mul.f32 	%f86, %f1, 0f3F22F983;
	cvt.rni.s32.f32 	%r190, %f86;
	cvt.rn.f32.s32 	%f87, %r190;
	fma.rn.f32 	%f88, %f87, 0fBFC90FDA, %f1;
	fma.rn.f32 	%f89, %f87, 0fB3A22168, %f88;
	fma.rn.f32 	%f266, %f87, 0fA7C234C5, %f89;
	abs.f32 	%f3, %f1;
	setp.ltu.f32 	%p2, %f3, 0f47CE4780;
	mov.u32 	%r186, %r190;
	mov.f32 	%f265, %f266;
	@%p2 bra 	$L__BB0_8;
	setp.neu.f32 	%p3, %f3, 0f7F800000;
	@%p3 bra 	$L__BB0_3;
	mov.f32 	%f92, 0f00000000;
	mul.rn.f32 	%f265, %f1, %f92;
	mov.b32 	%r186, 0;
	bra.uni 	$L__BB0_8;
$L__BB0_3:
	mov.b32 	%r9, %f1;
	mov.b64 	%rd46, 0;
	mov.b32 	%r183, 0;
	mov.u64 	%rd44, __cudart_i2opi_f;
	shl.b32 	%r77, %r9, 8;
	or.b32  	%r78, %r77, -2147483648;
	mov.u64 	%rd45, %rd2;
$L__BB0_4:
	.pragma "nounroll";
	ld.global.nc.u32 	%r76, [%rd44];
	mad.wide.u32 	%rd26, %r76, %r78, %rd46;
	shr.u64 	%rd46, %rd26, 32;
	st.local.u32 	[%rd45], %rd26;
	add.s32 	%r183, %r183, 1;
	add.s64 	%rd45, %rd45, 4;
	add.s64 	%rd44, %rd44, 4;
	setp.ne.s32 	%p4, %r183, 6;
	@%p4 bra 	$L__BB0_4;
	shr.u32 	%r79, %r9, 23;
	st.local.u32 	[%rd2+24], %rd46;
	and.b32  	%r12, %r79, 31;
	and.b32  	%r80, %r79, 224;
	add.s32 	%r81, %r80, -128;
	shr.u32 	%r82, %r81, 5;
	mul.wide.u32 	%rd27, %r82, 4;
	sub.s64 	%rd9, %rd2, %rd27;
	ld.local.u32 	%r184, [%rd9+24];
	ld.local.u32 	%r185, [%rd9+20];
	setp.eq.s32 	%p5, %r12, 0;
	@%p5 bra 	$L__BB0_7;
	shf.l.wrap.b32 	%r184, %r185, %r184, %r12;
	ld.local.u32 	%r83, [%rd9+16];
	shf.l.wrap.b32 	%r185, %r83, %r185, %r12;
$L__BB0_7:
	shr.u32 	%r84, %r184, 30;
	shf.l.wrap.b32 	%r85, %r185, %r184, 2;
	shl.b32 	%r86, %r185, 2;
	shr.u32 	%r87, %r85, 31;
	add.s32 	%r88, %r87, %r84;
	neg.s32 	%r89, %r88;
	setp.lt.s32 	%p6, %r9, 0;
	selp.b32 	%r186, %r89, %r88, %p6;
	xor.b32  	%r90, %r85, %r9;
	shr.s32 	%r91, %r85, 31;
	xor.b32  	%r92, %r91, %r85;
	xor.b32  	%r93, %r91, %r86;
	cvt.u64.u32 	%rd28, %r92;
	shl.b64 	%rd29, %rd28, 32;
	cvt.u64.u32 	%rd30, %r93;
	or.b64  	%rd31, %rd29, %rd30;
	cvt.rn.f64.s64 	%fd31, %rd31;
	mul.f64 	%fd32, %fd31, 0d3BF921FB54442D19;
	cvt.rn.f32.f64 	%f90, %fd32;
	neg.f32 	%f91, %f90;
	setp.lt.s32 	%p7, %r90, 0;
	selp.f32 	%f265, %f91, %f90, %p7;
$L__BB0_8:
	setp.ltu.f32 	%p8, %f3, 0f47CE4780;
	mul.rn.f32 	%f93, %f265, %f265;
	and.b32  	%r95, %r186, 1;
	setp.eq.b32 	%p9, %r95, 1;
	selp.f32 	%f94, 0f3F800000, %f265, %p9;
	fma.rn.f32 	%f95, %f93, %f94, 0f00000000;
	fma.rn.f32 	%f96, %f93, 0f37CBAC00, 0fBAB607ED;
	selp.f32 	%f97, %f96, 0fB94D4153, %p9;
	selp.f32 	%f98, 0f3D2AAABB, 0f3C0885E4, %p9;
	fma.rn.f32 	%f99, %f97, %f93, %f98;
	selp.f32 	%f100, 0fBEFFFFFF, 0fBE2AAAA8, %p9;
	fma.rn.f32 	%f101, %f99, %f93, %f100;
	fma.rn.f32 	%f102, %f101, %f95, %f94;
	and.b32  	%r96, %r186, 2;
	setp.eq.s32 	%p10, %r96, 0;
	mov.f32 	%f103, 0f00000000;
	sub.f32 	%f104, %f103, %f102;
	selp.f32 	%f7, %f102, %f104, %p10;
	@%p8 bra 	$L__BB0_16;
	setp.neu.f32 	%p11, %f3, 0f7F800000;
	@%p11 bra 	$L__BB0_11;
	mov.f32 	%f107, 0f00000000;
	mul.rn.f32 	%f266, %f1, %f107;
	mov.b32 	%r190, 0;
	bra.uni 	$L__BB0_16;
$L__BB0_11:
	mov.b32 	%r21, %f1;
	shl.b32 	%r98, %r21, 8;
	or.b32  	%r22, %r98, -2147483648;
	mov.b64 	%rd49, 0;
	mov.b32 	%r187, 0;
	mov.u64 	%rd47, __cudart_i2opi_f;
	mov.u64 	%rd48, %rd2;
$L__BB0_12:
	.pragma "nounroll";
	ld.global.nc.u32 	%r99, [%rd47];
	mad.wide.u32 	%rd34, %r99, %r22, %rd49;
	shr.u64 	%rd49, %rd34, 32;
	st.local.u32 	[%rd48], %rd34;
	add.s32 	%r187, %r187, 1;
	add.s64 	%rd48, %rd48, 4;
	add.s64 	%rd47, %rd47, 4;
	setp.ne.s32 	%p12, %r187, 6;
	@%p12 bra 	$L__BB0_12;
	shr.u32 	%r100, %r21, 23;
	st.local.u32 	[%rd2+24], %rd49;
	and.b32  	%r25, %r100, 31;
	and.b32  	%r101, %r100, 224;
	add.s32 	%r102, %r101, -128;
	shr.u32 	%r103, %r102, 5;
	mul.wide.u32 	%rd35, %r103, 4;
	sub.s64 	%rd16, %rd2, %rd35;
	ld.local.u32 	%r188, [%rd16+24];
	ld.local.u32 	%r189, [%rd16+20];
	setp.eq.s32 	%p13, %r25, 0;
	@%p13 bra 	$L__BB0_15;
	shf.l.wrap.b32 	%r188, %r189, %r188, %r25;
	ld.local.u32 	%r104, [%rd16+16];
	shf.l.wrap.b32 	%r189, %r104, %r189, %r25;
$L__BB0_15:
	shr.u32 	%r105, %r188, 30;
	shf.l.wrap.b32 	%r106, %r189, %r188, 2;
	shl.b32 	%r107, %r189, 2;
	shr.u32 	%r108, %r106, 31;
	add.s32 	%r109, %r108, %r105;
	neg.s32 	%r110, %r109;
	setp.lt.s32 	%p14, %r21, 0;
	selp.b32 	%r190, %r110, %r109, %p14;
	xor.b32  	%r111, %r106, %r21;
	shr.s32 	%r112, %r106, 31;
	xor.b32  	%r113, %r112, %r106;
	xor.b32  	%r114, %r112, %r107;
	cvt.u64.u32 	%rd36, %r113;
	shl.b64 	%rd37, %rd36, 32;
	cvt.u64.u32 	%rd38, %r114;
	or.b64  	%rd39, %rd37, %rd38;
	cvt.rn.f64.s64 	%fd33, %rd39;
	mul.f64 	%fd34, %fd33, 0d3BF921FB54442D19;
	cvt.rn.f32.f64 	%f105, %fd34;
	neg.f32 	%f106, %f105;
	setp.lt.s32 	%p15, %r111, 0;
	selp.f32 	%f266, %f106, %f105, %p15;
$L__BB0_16:
	ld.param.f32 	%f262, [_Z26ProjFanFlatDisCUDA2dKernelPfyPKfiiiiffffffff_param_14];
	ld.param.f32 	%f257, [_Z26ProjFanFlatDisCUDA2dKernelPfyPKfiiiiffffffff_param_11];
	ld.param.f32 	%f256, [_Z26ProjFanFlatDisCUDA2dKernelPfyPKfiiiiffffffff_param_10];
	ld.param.f32 	%f255, [_Z26ProjFanFlatDisCUDA2dKernelPfyPKfiiiiffffffff_param_9];
	add.s32 	%r116, %r190, 1;
	mul.rn.f32 	%f108, %f266, %f266;
	and.b32  	%r117, %r190, 1;
	setp.eq.b32 	%p16, %r117, 1;
	selp.f32 	%f109, %f266, 0f3F800000, %p16;
	fma.rn.f32 	%f110, %f108, %f109, 0f00000000;
	fma.rn.f32 	%f111, %f108, 0f37CBAC00, 0fBAB607ED;
	selp.f32 	%f112, 0fB94D4153, %f111, %p16;
	selp.f32 	%f113, 0f3C0885E4, 0f3D2AAABB, %p16;
	fma.rn.f32 	%f114, %f112, %f108, %f113;
	selp.f32 	%f115, 0fBE2AAAA8, 0fBEFFFFFF, %p16;
	fma.rn.f32 	%f116, %f114, %f108, %f115;
	fma.rn.f32 	%f117, %f116, %f110, %f109;
	and.b32  	%r118, %r116, 2;
	setp.eq.s32 	%p17, %r118, 0;
	mov.f32 	%f118, 0f00000000;
	sub.f32 	%f119, %f118, %f117;
	selp.f32 	%f11, %f117, %f119, %p17;
	neg.f32 	%f120, %f7;
	mul.f32 	%f12, %f256, %f120;
	mul.f32 	%f13, %f256, %f11;
	div.rn.f32 	%f121, %f256, %f257;
	mul.f32 	%f14, %f255, %f121;
	mul.f32 	%f15, %f121, %f262;
	mul.f32 	%f122, %f11, %f11;
	setp.leu.f32 	%p18, %f122, 0f3F000000;
	@%p18 bra 	$L__BB0_42;
	shl.b32 	%r152, %r5, 2;
	mov.u32 	%r153, _ZZ26ProjFanFlatDisCUDA2dKernelPfyPKfiiiiffffffffE8ProjTemp;
	add.s32 	%r34, %r153, %r152;
	mov.b32 	%r154, 0;
	st.shared.u32 	[%r34], %r154;
	setp.ltu.f32 	%p37, %f11, 0f00000000;
	@%p37 bra 	$L__BB0_19;
	cvt.rn.f64.u32 	%fd77, %r4;
	cvt.rn.f64.s32 	%fd78, %r71;
	mul.f64 	%fd79, %fd78, 0d3FE0000000000000;
	sub.f64 	%fd80, %fd77, %fd79;
	cvt.f64.f32 	%fd81, %f14;
	cvt.f64.f32 	%fd82, %f15;
	fma.rn.f64 	%fd83, %fd80, %fd81, %fd82;
	cvt.f64.f32 	%fd84, %f11;
	mul.f64 	%fd119, %fd83, %fd84;
	cvt.f64.f32 	%fd85, %f7;
	mul.f64 	%fd120, %fd83, %fd85;
	add.s32 	%r155, %r6, 1;
	cvt.rn.f64.u32 	%fd86, %r155;
	sub.f64 	%fd87, %fd86, %fd79;
	fma.rn.f64 	%fd88, %fd87, %fd81, %fd82;
	mul.f64 	%fd121, %fd88, %fd84;
	mul.f64 	%fd122, %fd88, %fd85;
	bra.uni 	$L__BB0_20;
$L__BB0_19:
	cvt.rn.f64.s32 	%fd89, %r71;
	mul.f64 	%fd90, %fd89, 0d3FE0000000000000;
	cvt.rn.f64.u32 	%fd91, %r4;
	sub.f64 	%fd92, %fd90, %fd91;
	cvt.f64.f32 	%fd93, %f14;
	cvt.f64.f32 	%fd94, %f15;
	fma.rn.f64 	%fd95, %fd92, %fd93, %fd94;
	cvt.f64.f32 	%fd96, %f11;
	mul.f64 	%fd119, %fd95, %fd96;
	cvt.f64.f32 	%fd97, %f7;
	mul.f64 	%fd120, %fd95, %fd97;
	cvt.rn.f64.u32 	%fd98, %r6;
	sub.f64 	%fd99, %fd90, %fd98;
	add.f64 	%fd100, %fd99, 0dBFF0000000000000;
	fma.rn.f64 	%fd101, %fd100, %fd93, %fd94;
	mul.f64 	%fd121, %fd101, %fd96;
	mul.f64 	%fd122, %fd101, %fd97;
$L__BB0_20:
	cvt.rn.f32.f64 	%f189, %fd122;
	cvt.rn.f32.f64 	%f190, %fd121;
	cvt.rn.f32.f64 	%f16, %fd120;
	cvt.rn.f32.f64 	%f17, %fd119;
	mul.f32 	%f191, %f12, %f189;
	mul.f32 	%f192, %f13, %f190;
	sub.f32 	%f193, %f191, %f192;
	sub.f32 	%f194, %f189, %f13;
	div.rn.f32 	%f18, %f193, %f194;
	setp.ne.s32 	%p38, %r5, 0;
	@%p38 bra 	$L__BB0_22;
	sub.f32 	%f195, %f16, %f13;
	mul.f32 	%f196, %f13, %f17;
	mul.f32 	%f197, %f12, %f16;
	sub.f32 	%f198, %f197, %f196;
	div.rn.f32 	%f199, %f198, %f195;
	st.shared.f32 	[_ZZ26ProjFanFlatDisCUDA2dKernelPfyPKfiiiiffffffffE12DetProj2Axis], %f199;
$L__BB0_22:
	ld.param.f32 	%f259, [_Z26ProjFanFlatDisCUDA2dKernelPfyPKfiiiiffffffff_param_12];
	mov.u32 	%r157, _ZZ26ProjFanFlatDisCUDA2dKernelPfyPKfiiiiffffffffE12DetProj2Axis;
	add.s32 	%r158, %r157, %r152;
	st.shared.f32 	[%r158+4], %f18;
	bar.sync 	0;
	ld.shared.f32 	%f19, [%r158];
	add.f32 	%f200, %f18, %f19;
	cvt.f64.f32 	%fd102, %f200;
	mul.f64 	%fd103, %fd102, 0d3FE0000000000000;
	cvt.f64.f32 	%fd104, %f12;
	sub.f64 	%fd105, %fd103, %fd104;
	cvt.rn.f32.f64 	%f201, %fd105;
	mul.f32 	%f202, %f201, %f201;
	fma.rn.f32 	%f20, %f13, %f13, %f202;
	neg.s32 	%r159, %r68;
	cvt.rn.f64.s32 	%fd106, %r159;
	mul.f64 	%fd107, %fd106, 0d3FE0000000000000;
	cvt.f64.f32 	%fd108, %f78;
	cvt.f64.f32 	%fd109, %f259;
	fma.rn.f64 	%fd13, %fd107, %fd108, %fd109;
	cvt.rn.f64.s32 	%fd110, %r68;
	mul.f64 	%fd111, %fd110, 0d3FE0000000000000;
	fma.rn.f64 	%fd14, %fd111, %fd108, %fd109;
	setp.eq.s32 	%p39, %r69, 0;
	@%p39 bra 	$L__BB0_40;
	cvt.rn.f32.f64 	%f203, %fd14;
	cvt.rn.f32.f64 	%f204, %fd13;
	cvt.rn.f64.s32 	%fd112, %r69;
	mul.f64 	%fd15, %fd112, 0d3FE0000000000000;
	mul.f32 	%f21, %f13, %f204;
	mul.f32 	%f22, %f13, %f203;
	cvt.rn.f32.u32 	%f23, %r1;
	abs.f32 	%f205, %f11;
	mul.f32 	%f24, %f14, %f205;
	mov.b32 	%r191, 0;
	cvt.f64.f32 	%fd116, %f79;
	mov.u32 	%r192, %r191;
	mov.f32 	%f273, %f18;
$L__BB0_24:
	mov.u32 	%r36, %r192;
	add.s32 	%r37, %r191, %r5;
	setp.ge.s32 	%p40, %r37, %r69;
	@%p40 bra 	$L__BB0_39;
	ld.param.f32 	%f261, [_Z26ProjFanFlatDisCUDA2dKernelPfyPKfiiiiffffffff_param_13];
	cvt.rn.f64.s32 	%fd113, %r37;
	sub.f64 	%fd114, %fd15, %fd113;
	add.f64 	%fd115, %fd114, 0dBFE0000000000000;
	cvt.f64.f32 	%fd117, %f261;
	fma.rn.f64 	%fd118, %fd115, %fd116, %fd117;
	cvt.rn.f32.f64 	%f206, %fd118;
	mul.f32 	%f207, %f12, %f206;
	sub.f32 	%f208, %f207, %f21;
	sub.f32 	%f209, %f206, %f13;
	div.rn.f32 	%f26, %f208, %f209;
	sub.f32 	%f210, %f207, %f22;
	div.rn.f32 	%f211, %f210, %f209;
	sub.f32 	%f212, %f211, %f26;
	cvt.rn.f32.s32 	%f213, %r68;
	div.rn.f32 	%f27, %f212, %f213;
	ld.shared.f32 	%f214, [_ZZ26ProjFanFlatDisCUDA2dKernelPfyPKfiiiiffffffffE12DetProj2Axis];
	max.f32 	%f270, %f26, %f214;
	setp.neu.f32 	%p41, %f26, %f270;
	@%p41 bra 	$L__BB0_27;
	mul.f32 	%f218, %f13, %f270;
	sub.f32 	%f219, %f270, %f12;
	mul.f32 	%f220, %f7, %f219;
	div.rn.f32 	%f221, %f220, %f11;
	add.f32 	%f222, %f13, %f221;
	div.rn.f32 	%f223, %f218, %f222;
	sub.f32 	%f224, %f223, %f17;
	div.rn.f32 	%f225, %f224, %f24;
	cvt.rmi.f32.f32 	%f226, %f225;
	cvt.rzi.s32.f32 	%r195, %f226;
	mov.b32 	%r196, 0;
	bra.uni 	$L__BB0_28;
$L__BB0_27:
	sub.f32 	%f215, %f270, %f26;
	div.rn.f32 	%f216, %f215, %f27;
	cvt.rmi.f32.f32 	%f217, %f216;
	cvt.rzi.s32.f32 	%r196, %f217;
	mov.b32 	%r195, 0;
$L__BB0_28:
	add.s32 	%r163, %r196, 1;
	cvt.rn.f32.s32 	%f227, %r163;
	fma.rn.f32 	%f271, %f27, %f227, %f26;
	setp.ge.s32 	%p42, %r195, %r7;
	@%p42 bra 	$L__BB0_30;
	shl.b32 	%r164, %r195, 2;
	mov.u32 	%r165, _ZZ26ProjFanFlatDisCUDA2dKernelPfyPKfiiiiffffffffE12DetProj2Axis;
	add.s32 	%r166, %r165, %r164;
	ld.shared.f32 	%f273, [%r166+4];
$L__BB0_30:
	setp.ge.s32 	%p44, %r196, %r68;
	mov.f32 	%f269, 0f00000000;
	or.pred  	%p45, %p44, %p42;
	@%p45 bra 	$L__BB0_37;
	cvt.rn.f32.s32 	%f32, %r37;
	mov.f32 	%f269, 0f00000000;
$L__BB0_32:
	mov.f32 	%f35, %f271;
	mov.u32 	%r42, %r195;
	setp.geu.f32 	%p46, %f35, %f273;
	mov.f32 	%f263, 0f00000000;
	@%p46 bra 	$L__BB0_34;
	sub.f32 	%f240, %f35, %f270;
	cvt.rn.f32.s32 	%f241, %r196;
	tex.3d.v4.f32.f32 	{%f242, %f243, %f244, %f245}, [%rd17, {%f241, %f32, %f23, %f23}];
	fma.rn.f32 	%f269, %f240, %f242, %f269;
	add.s32 	%r196, %r196, 1;
	add.f32 	%f271, %f27, %f35;
	mov.f32 	%f270, %f35;
	mov.u32 	%r195, %r42;
	bra.uni 	$L__BB0_36;
$L__BB0_34:
	sub.f32 	%f231, %f273, %f270;
	cvt.rn.f32.s32 	%f232, %r196;
	tex.3d.v4.f32.f32 	{%f233, %f234, %f235, %f236}, [%rd17, {%f232, %f32, %f23, %f23}];
	fma.rn.f32 	%f237, %f231, %f233, %f269;
	shl.b32 	%r167, %r42, 2;
	mov.u32 	%r168, _ZZ26ProjFanFlatDisCUDA2dKernelPfyPKfiiiiffffffffE8ProjTemp;
	add.s32 	%r169, %r168, %r167;
	atom.shared.add.f32 	%f238, [%r169], %f237;
	add.s32 	%r195, %r42, 1;
	setp.ge.s32 	%p47, %r195, %r7;
	mov.f32 	%f271, %f35;
	mov.f32 	%f270, %f273;
	mov.f32 	%f269, %f263;
	@%p47 bra 	$L__BB0_36;
	shl.b32 	%r170, %r42, 2;
	mov.u32 	%r171, _ZZ26ProjFanFlatDisCUDA2dKernelPfyPKfiiiiffffffffE12DetProj2Axis;
	add.s32 	%r172, %r171, %r170;
	ld.shared.f32 	%f273, [%r172+8];
$L__BB0_36:
	setp.lt.s32 	%p48, %r196, %r68;
	setp.lt.s32 	%p49, %r195, %r7;
	and.pred  	%p50, %p48, %p49;
	@%p50 bra 	$L__BB0_32;
$L__BB0_37:
	setp.eq.f32 	%p51, %f269, 0f00000000;
	@%p51 bra 	$L__BB0_39;
	shl.b32 	%r173, %r195, 2;
	mov.u32 	%r174, _ZZ26ProjFanFlatDisCUDA2dKernelPfyPKfiiiiffffffffE8ProjTemp;
	add.s32 	%r175, %r174, %r173;
	atom.shared.add.f32 	%f246, [%r175], %f269;
$L__BB0_39:
	add.s32 	%r192, %r36, 1;
	mad.lo.s32 	%r191, %r3, %r36, %r3;
	setp.lt.u32 	%p52, %r191, %r69;
	@%p52 bra 	$L__BB0_24;
$L__BB0_40:
	bar.sync 	0;
	setp.ge.s32 	%p53, %r6, %r71;
	@%p53 bra 	$L__BB0_67;
	ld.param.u32 	%r182, [_Z26ProjFanFlatDisCUDA2dKernelPfyPKfiiiiffffffff_param_5];
	sqrt.rn.f32 	%f247, %f20;
	abs.f32 	%f248, %f13;
	div.rn.f32 	%f249, %f248, %f247;
	sub.f32 	%f250, %f18, %f19;
	mul.f32 	%f251, %f250, %f249;
	div.rn.f32 	%f252, %f79, %f251;
	ld.shared.f32 	%f253, [%r34];
	mul.f32 	%f254, %f252, %f253;
	st.shared.f32 	[%r34], %f254;
	setp.ge.f32 	%p54, %f11, 0f00000000;
	not.b32 	%r176, %r6;
	add.s32 	%r177, %r71, %r176;
	selp.b32 	%r178, %r6, %r177, %p54;
	mad.lo.s32 	%r179, %r182, %r1, %r2;
	mad.lo.s32 	%r180, %r179, %r71, %r178;
	mul.wide.s32 	%rd42, %r180, 4;
	add.s64 	%rd43, %rd1, %rd42;
	st.global.f32 	[%rd43], %f254;
	bra.uni 	$L__BB0_67;
$L__BB0_42:
	shl.b32 	%r119, %r5, 2;
	mov.u32 	%r120, _ZZ26ProjFanFlatDisCUDA2dKernelPfyPKfiiiiffffffffE8ProjTemp;
	add.s32 	%r51, %r120, %r119;
	mov.b32 	%r121, 0;
	st.shared.u32 	[%r51], %r121;
	setp.ltu.f32 	%p19, %f7, 0f00000000;
	@%p19 bra 	$L__BB0_44;
	cvt.rn.f64.u32 	%fd35, %r4;
	cvt.rn.f64.s32 	%fd36, %r71;
	mul.f64 	%fd37, %fd36, 0d3FE0000000000000;
	sub.f64 	%fd38, %fd35, %fd37;
	cvt.f64.f32 	%fd39, %f14;
	cvt.f64.f32 	%fd40, %f15;
	fma.rn.f64 	%fd41, %fd38, %fd39, %fd40;
	cvt.f64.f32 	%fd42, %f11;
	mul.f64 	%fd123, %fd41, %fd42;
	cvt.f64.f32 	%fd43, %f7;
	mul.f64 	%fd124, %fd41, %fd43;
	add.s32 	%r122, %r6, 1;
	cvt.rn.f64.u32 	%fd44, %r122;
	sub.f64 	%fd45, %fd44, %fd37;
	fma.rn.f64 	%fd46, %fd45, %fd39, %fd40;
	mul.f64 	%fd125, %fd46, %fd42;
	mul.f64 	%fd126, %fd46, %fd43;
	bra.uni 	$L__BB0_45;
$L__BB0_44:
	cvt.rn.f64.s32 	%fd47, %r71;
	mul.f64 	%fd48, %fd47, 0d3FE0000000000000;
	cvt.rn.f64.u32 	%fd49, %r4;
	sub.f64 	%fd50, %fd48, %fd49;
	cvt.f64.f32 	%fd51, %f14;
	cvt.f64.f32 	%fd52, %f15;
	fma.rn.f64 	%fd53, %fd50, %fd51, %fd52;
	cvt.f64.f32 	%fd54, %f11;
	mul.f64 	%fd123, %fd53, %fd54;
	cvt.f64.f32 	%fd55, %f7;
	mul.f64 	%fd124, %fd53, %fd55;
	cvt.rn.f64.u32 	%fd56, %r6;
	sub.f64 	%fd57, %fd48, %fd56;
	add.f64 	%fd58, %fd57, 0dBFF0000000000000;
	fma.rn.f64 	%fd59, %fd58, %fd51, %fd52;
	mul.f64 	%fd125, %fd59, %fd54;
	mul.f64 	%fd126, %fd59, %fd55;
$L__BB0_45:
	cvt.rn.f32.f64 	%f123, %fd126;
	cvt.rn.f32.f64 	%f124, %fd125;
	cvt.rn.f32.f64 	%f47, %fd124;
	cvt.rn.f32.f64 	%f48, %fd123;
	mul.f32 	%f125, %f13, %f124;
	mul.f32 	%f126, %f12, %f123;
	sub.f32 	%f127, %f125, %f126;
	sub.f32 	%f128, %f124, %f12;
	div.rn.f32 	%f49, %f127, %f128;
	setp.ne.s32 	%p20, %r5, 0;
	@%p20 bra 	$L__BB0_47;
	sub.f32 	%f129, %f48, %f12;
	mul.f32 	%f130, %f12, %f47;
	mul.f32 	%f131, %f13, %f48;
	sub.f32 	%f132, %f131, %f130;
	div.rn.f32 	%f133, %f132, %f129;
	st.shared.f32 	[_ZZ26ProjFanFlatDisCUDA2dKernelPfyPKfiiiiffffffffE12DetProj2Axis], %f133;
$L__BB0_47:
	ld.param.f32 	%f260, [_Z26ProjFanFlatDisCUDA2dKernelPfyPKfiiiiffffffff_param_13];
	mov.u32 	%r124, _ZZ26ProjFanFlatDisCUDA2dKernelPfyPKfiiiiffffffffE12DetProj2Axis;
	add.s32 	%r125, %r124, %r119;
	st.shared.f32 	[%r125+4], %f49;
	bar.sync 	0;
	ld.shared.f32 	%f50, [%r125];
	add.f32 	%f134, %f49, %f50;
	cvt.f64.f32 	%fd60, %f134;
	mul.f64 	%fd61, %fd60, 0d3FE0000000000000;
	cvt.f64.f32 	%fd62, %f13;
	sub.f64 	%fd63, %fd61, %fd62;
	cvt.rn.f32.f64 	%f135, %fd63;
	mul.f32 	%f136, %f135, %f135;
	fma.rn.f32 	%f51, %f12, %f12, %f136;
	neg.s32 	%r126, %r69;
	cvt.rn.f64.s32 	%fd64, %r126;
	mul.f64 	%fd65, %fd64, 0d3FE0000000000000;
	cvt.f64.f32 	%fd66, %f79;
	cvt.f64.f32 	%fd67, %f260;
	fma.rn.f64 	%fd28, %fd65, %fd66, %fd67;
	cvt.rn.f64.s32 	%fd68, %r69;
	mul.f64 	%fd69, %fd68, 0d3FE0000000000000;
	fma.rn.f64 	%fd29, %fd69, %fd66, %fd67;
	setp.eq.s32 	%p21, %r68, 0;
	@%p21 bra 	$L__BB0_65;
	cvt.rn.f32.f64 	%f137, %fd29;
	cvt.rn.f32.f64 	%f138, %fd28;
	cvt.rn.f64.s32 	%fd70, %r68;
	mul.f64 	%fd30, %fd70, 0d3FE0000000000000;
	mul.f32 	%f52, %f12, %f138;
	mul.f32 	%f53, %f12, %f137;
	cvt.rn.f32.u32 	%f54, %r1;
	abs.f32 	%f139, %f7;
	mul.f32 	%f55, %f14, %f139;
	mov.b32 	%r200, 0;
	cvt.f64.f32 	%fd74, %f78;
	mov.u32 	%r201, %r200;
	mov.f32 	%f286, %f49;
$L__BB0_49:
	mov.u32 	%r53, %r201;
	add.s32 	%r54, %r200, %r5;
	setp.ge.s32 	%p22, %r54, %r68;
	@%p22 bra 	$L__BB0_64;
	ld.param.f32 	%f258, [_Z26ProjFanFlatDisCUDA2dKernelPfyPKfiiiiffffffff_param_12];
	cvt.rn.f64.s32 	%fd71, %r54;
	sub.f64 	%fd72, %fd71, %fd30;
	add.f64 	%fd73, %fd72, 0d3FE0000000000000;
	cvt.f64.f32 	%fd75, %f258;
	fma.rn.f64 	%fd76, %fd73, %fd74, %fd75;
	cvt.rn.f32.f64 	%f140, %fd76;
	mul.f32 	%f141, %f13, %f140;
	sub.f32 	%f142, %f141, %f52;
	sub.f32 	%f143, %f140, %f12;
	div.rn.f32 	%f57, %f142, %f143;
	sub.f32 	%f144, %f141, %f53;
	div.rn.f32 	%f145, %f144, %f143;
	sub.f32 	%f146, %f145, %f57;
	cvt.rn.f32.s32 	%f147, %r69;
	div.rn.f32 	%f58, %f146, %f147;
	ld.shared.f32 	%f148, [_ZZ26ProjFanFlatDisCUDA2dKernelPfyPKfiiiiffffffffE12DetProj2Axis];
	max.f32 	%f283, %f57, %f148;
	setp.neu.f32 	%p23, %f57, %f283;
	@%p23 bra 	$L__BB0_52;
	mul.f32 	%f152, %f12, %f283;
	sub.f32 	%f153, %f283, %f13;
	mul.f32 	%f154, %f11, %f153;
	div.rn.f32 	%f155, %f154, %f7;
	add.f32 	%f156, %f12, %f155;
	div.rn.f32 	%f157, %f152, %f156;
	sub.f32 	%f158, %f157, %f47;
	div.rn.f32 	%f159, %f158, %f55;
	cvt.rmi.f32.f32 	%f160, %f159;
	cvt.rzi.s32.f32 	%r204, %f160;
	mov.b32 	%r205, 0;
	bra.uni 	$L__BB0_53;
$L__BB0_52:
	sub.f32 	%f149, %f283, %f57;
	div.rn.f32 	%f150, %f149, %f58;
	cvt.rmi.f32.f32 	%f151, %f150;
	cvt.rzi.s32.f32 	%r205, %f151;
	mov.b32 	%r204, 0;
$L__BB0_53:
	add.s32 	%r130, %r205, 1;
	cvt.rn.f32.s32 	%f161, %r130;
	fma.rn.f32 	%f284, %f58, %f161, %f57;
	setp.ge.s32 	%p24, %r204, %r7;
	@%p24 bra 	$L__BB0_55;
	shl.b32 	%r131, %r204, 2;
	mov.u32 	%r132, _ZZ26ProjFanFlatDisCUDA2dKernelPfyPKfiiiiffffffffE12DetProj2Axis;
	add.s32 	%r133, %r132, %r131;
	ld.shared.f32 	%f286, [%r133+4];
$L__BB0_55:
	setp.ge.s32 	%p26, %r205, %r69;
	mov.f32 	%f282, 0f00000000;
	or.pred  	%p27, %p26, %p24;
	@%p27 bra 	$L__BB0_62;
	cvt.rn.f32.s32 	%f63, %r54;
	mov.f32 	%f282, 0f00000000;
$L__BB0_57:
	mov.f32 	%f66, %f284;
	mov.u32 	%r59, %r204;
	setp.geu.f32 	%p28, %f66, %f286;
	mov.f32 	%f264, 0f00000000;
	@%p28 bra 	$L__BB0_59;
	sub.f32 	%f174, %f66, %f283;
	not.b32 	%r142, %r205;
	add.s32 	%r143, %r69, %r142;
	cvt.rn.f32.s32 	%f175, %r143;
	tex.3d.v4.f32.f32 	{%f176, %f177, %f178, %f179}, [%rd17, {%f63, %f175, %f54, %f54}];
	fma.rn.f32 	%f282, %f174, %f176, %f282;
	add.s32 	%r205, %r205, 1;
	add.f32 	%f284, %f58, %f66;
	mov.f32 	%f283, %f66;
	mov.u32 	%r204, %r59;
	bra.uni 	$L__BB0_61;
$L__BB0_59:
	sub.f32 	%f165, %f286, %f283;
	not.b32 	%r134, %r205;
	add.s32 	%r135, %r69, %r134;
	cvt.rn.f32.s32 	%f166, %r135;
	tex.3d.v4.f32.f32 	{%f167, %f168, %f169, %f170}, [%rd17, {%f63, %f166, %f54, %f54}];
	fma.rn.f32 	%f171, %f165, %f167, %f282;
	shl.b32 	%r136, %r59, 2;
	mov.u32 	%r137, _ZZ26ProjFanFlatDisCUDA2dKernelPfyPKfiiiiffffffffE8ProjTemp;
	add.s32 	%r138, %r137, %r136;
	atom.shared.add.f32 	%f172, [%r138], %f171;
	add.s32 	%r204, %r59, 1;
	setp.ge.s32 	%p29, %r204, %r7;
	mov.f32 	%f284, %f66;
	mov.f32 	%f283, %f286;
	mov.f32 	%f282, %f264;
	@%p29 bra 	$L__BB0_61;
	shl.b32 	%r139, %r59, 2;
	mov.u32 	%r140, _ZZ26ProjFanFlatDisCUDA2dKernelPfyPKfiiiiffffffffE12DetProj2Axis;
	add.s32 	%r141, %r140, %r139;
	ld.shared.f32 	%f286, [%r141+8];
$L__BB0_61:
	setp.lt.s32 	%p30, %r205, %r69;
	setp.lt.s32 	%p31, %r204, %r7;
	and.pred  	%p32, %p30, %p31;
	@%p32 bra 	$L__BB0_57;
$L__BB0_62:
	setp.eq.f32 	%p33, %f282, 0f00000000;
	@%p33 bra 	$L__BB0_64;
	shl.b32 	%r144, %r204, 2;
	mov.u32 	%r145, _ZZ26ProjFanFlatDisCUDA2dKernelPfyPKfiiiiffffffffE8ProjTemp;
	add.s32 	%r146, %r145, %r144;
	atom.shared.add.f32 	%f180, [%r146], %f282;
$L__BB0_64:
	add.s32 	%r201, %r53, 1;
	mad.lo.s32 	%r200, %r3, %r53, %r3;
	setp.lt.u32 	%p34, %r200, %r68;
	@%p34 bra 	$L__BB0_49;
$L__BB0_65:
	bar.sync 	0;
	setp.ge.s32 	%p35, %r6, %r71;
	@%p35 bra 	$L__BB0_67;
	ld.param.u32 	%r181, [_Z26ProjFanFlatDisCUDA2dKernelPfyPKfiiiiffffffff_param_5];
	sqrt.rn.f32 	%f181, %f51;
	abs.f32 	%f182, %f12;
	div.rn.f32 	%f183, %f182, %f181;
	sub.f32 	%f184, %f49, %f50;
	mul.f32 	%f185, %f184, %f183;
	div.rn.f32 	%f186, %f78, %f185;
	ld.shared.f32 	%f187, [%r51];
	mul.f32 	%f188, %f186, %f187;
	st.shared.f32 	[%r51], %f188;
	setp.ge.f32 	%p36, %f7, 0f00000000;
	not.b32 	%r147, %r6;
	add.s32 	%r148, %r71, %r147;
	selp.b32 	%r149, %r6, %r148, %p36;
	mad.lo.s32 	%r150, %r181, %r1, %r2;
	mad.lo.s32 	%r151, %r150, %r71, %r149;
	mul.wide.s32 	%rd40, %r151, 4;
	add.s64 	%rd41, %rd1, %rd40;
	st.global.f32 	[%rd41], %f188;
$L__BB0_67:
	ret;

}
	// .globl	_Z31ProjTransFanFlatDisCUDA2dKernelPfPKfS1_iiiiffffffff
.visible .entry _Z31ProjTransFanFlatDisCUDA2dKernelPfPKfS1_iiiiffffffff(
	.param .u64 .ptr .align 1 _Z31ProjTransFanFlatDisCUDA2dKernelPfPKfS1_iiiiffffffff_param_0,
	.param .u64 .ptr .align 1 _Z31ProjTransFanFlatDisCUDA2dKernelPfPKfS1_iiiiffffffff_param_1,
	.param .u64 .ptr .align 1 _Z31ProjTransFanFlatDisCUDA2dKernelPfPKfS1_iiiiffffffff_param_2,
	.param .u32 _Z31ProjTransFanFlatDisCUDA2dKernelPfPKfS1_iiiiffffffff_param_3,
	.param .u32 _Z31ProjTransFanFlatDisCUDA2dKernelPfPKfS1_iiiiffffffff_param_4,
	.param .u32 _Z31ProjTransFanFlatDisCUDA2dKernelPfPKfS1_iiiiffffffff_param_5,
	.param .u32 _Z31ProjTransFanFlatDisCUDA2dKernelPfPKfS1_iiiiffffffff_param_6,
	.param .f32 _Z31ProjTransFanFlatDisCUDA2dKernelPfPKfS1_iiiiffffffff_param_7,
	.param .f32 _Z31ProjTransFanFlatDisCUDA2dKernelPfPKfS1_iiiiffffffff_param_8,
	.param .f32 _Z31ProjTransFanFlatDisCUDA2dKernelPfPKfS1_iiiiffffffff_param_9,
	.param .f32 _Z31ProjTransFanFlatDisCUDA2dKernelPfPKfS1_iiiiffffffff_param_10,
	.param .f32 _Z31ProjTransFanFlatDisCUDA2dKernelPfPKfS1_iiiiffffffff_param_11,
	.param .f32 _Z31ProjTransFanFlatDisCUDA2dKernelPfPKfS1_iiiiffffffff_param_12,
	.param .f32 _Z31ProjTransFanFlatDisCUDA2dKernelPfPKfS1_iiiiffffffff_param_13,
	.param .f32 _Z31ProjTransFanFlatDisCUDA2dKernelPfPKfS1_iiiiffffffff_param_14
)
{
	.local .align 4 .b8 	__local_depot1[28];
	.reg .b64 	%SP;
	.reg .b64 	%SPL;
	.reg .pred 	%p<55>;
	.reg .b32 	%r<225>;
	.reg .b32 	%f<277>;
	.reg .b64 	%rd<71>;
	.reg .b64 	%fd<127>;
	// demoted variable
	.shared .align 4 .b8 _ZZ31ProjTransFanFlatDisCUDA2dKernelPfPKfS1_iiiiffffffffE8ProjTemp[1024];
	// demoted variable
	.shared .align 4 .b8 _ZZ31ProjTransFanFlatDisCUDA2dKernelPfPKfS1_iiiiffffffffE12DetProj2Axis[1028];
	mov.u64 	%SPL, __local_depot1;
	ld.param.u64 	%rd18, [_Z31ProjTransFanFlatDisCUDA2dKernelPfPKfS1_iiiiffffffff_param_0];
	ld.param.u64 	%rd19, [_Z31ProjTransFanFlatDisCUDA2dKernelPfPKfS1_iiiiffffffff_param_1];
	ld.param.u64 	%rd20, [_Z31ProjTransFanFlatDisCUDA2dKernelPfPKfS1_iiiiffffffff_param_2];
	ld.param.u32 	%r69, [_Z31ProjTransFanFlatDisCUDA2dKernelPfPKfS1_iiiiffffffff_param_3];
	ld.param.u32 	%r70, [_Z31ProjTransFanFlatDisCUDA2dKernelPfPKfS1_iiiiffffffff_param_4];
	ld.param.u32 	%r71, [_Z31ProjTransFanFlatDisCUDA2dKernelPfPKfS1_iiiiffffffff_param_5];
	ld.param.u32 	%r72, [_Z31ProjTransFanFlatDisCUDA2dKernelPfPKfS1_iiiiffffffff_param_6];
	cvta.to.global.u64 	%rd1, %rd18;
	cvta.to.global.u64 	%rd2, %rd19;
	cvta.to.global.u64 	%rd21, %rd20;
	add.u64 	%rd3, %SPL, 0;
	mov.u32 	%r1, %ctaid.x;
	mov.u32 	%r2, %ctaid.y;
	mov.u32 	%r73, %ctaid.z;
	mov.u32 	%r3, %ntid.x;
	mul.lo.s32 	%r4, %r73, %r3;
	mov.u32 	%r5, %tid.x;
	add.s32 	%r6, %r4, %r5;
	add.s32 	%r74, %r4, %r3;
	setp.gt.u32 	%p1, %r74, %r72;
	sub.s32 	%r75, %r72, %r4;
	selp.b32 	%r7, %r75, %r3, %p1;
	mul.wide.u32 	%rd23, %r2, 4;
	add.s64 	%rd24, %rd21, %rd23;
	ld.global.nc.f32 	%f1, [%rd24];
	mul.f32 	%f80, %f1, 0f3F22F983;
	cvt.rni.s32.f32 	%r206, %f80;
	cvt.rn.f32.s32 	%f81, %r206;
	fma.rn.f32 	%f82, %f81, 0fBFC90FDA, %f1;
	fma.rn.f32 	%f83, %f81, 0fB3A22168, %f82;
	fma.rn.f32 	%f250, %f81, 0fA7C234C5, %f83;
	abs.f32 	%f3, %f1;
	setp.ltu.f32 	%p2, %f3, 0f47CE4780;
	mov.u32 	%r202, %r206;
	mov.f32 	%f249, %f250;
	@%p2 bra 	$L__BB1_8;
	setp.neu.f32 	%p3, %f3, 0f7F800000;
	@%p3 bra 	$L__BB1_3;
	mov.f32 	%f86, 0f00000000;
	mul.rn.f32 	%f249, %f1, %f86;
	mov.b32 	%r202, 0;
	bra.uni 	$L__BB1_8;
$L__BB1_3:
	mov.b32 	%r9, %f1;
	mov.b64 	%rd67, 0;
	mov.b32 	%r199, 0;
	mov.u64 	%rd65, __cudart_i2opi_f;
	shl.b32 	%r78, %r9, 8;
	or.b32  	%r79, %r78, -2147483648;
	mov.u64 	%rd66, %rd3;
$L__BB1_4:
	.pragma "nounroll";
	ld.global.nc.u32 	%r77, [%rd65];
	mad.wide.u32 	%rd27, %r77, %r79, %rd67;
	shr.u64 	%rd67, %rd27, 32;
	st.local.u32 	[%rd66], %rd27;
	add.s32 	%r199, %r199, 1;
	add.s64 	%rd66, %rd66, 4;
	add.s64 	%rd65, %rd65, 4;
	setp.ne.s32 	%p4, %r199, 6;
	@%p4 bra 	$L__BB1_4;
	shr.u32 	%r80, %r9, 23;
	st.local.u32 	[%rd3+24], %rd67;
	and.b32  	%r12, %r80, 31;
	and.b32  	%r81, %r80, 224;
	add.s32 	%r82, %r81, -128;
	shr.u32 	%r83, %r82, 5;
	mul.wide.u32 	%rd28, %r83, 4;
	sub.s64 	%rd10, %rd3, %rd28;
	ld.local.u32 	%r200, [%rd10+24];
	ld.local.u32 	%r201, [%rd10+20];
	setp.eq.s32 	%p5, %r12, 0;
	@%p5 bra 	$L__BB1_7;
	shf.l.wrap.b32 	%r200, %r201, %r200, %r12;
	ld.local.u32 	%r84, [%rd10+16];
	shf.l.wrap.b32 	%r201, %r84, %r201, %r12;
$L__BB1_7:
	shr.u32 	%r85, %r200, 30;
	shf.l.wrap.b32 	%r86, %r201, %r200, 2;
	shl.b32 	%r87, %r201, 2;
	shr.u32 	%r88, %r86, 31;
	add.s32 	%r89, %r88, %r85;
	neg.s32 	%r90, %r89;
	setp.lt.s32 	%p6, %r9, 0;
	selp.b32 	%r202, %r90, %r89, %p6;
	xor.b32  	%r91, %r86, %r9;
	shr.s32 	%r92, %r86, 31;
	xor.b32  	%r93, %r92, %r86;
	xor.b32  	%r94, %r92, %r87;
	cvt.u64.u32 	%rd29, %r93;
	shl.b64 	%rd30, %rd29, 32;
	cvt.u64.u32 	%rd31, %r94;
	or.b64  	%rd32, %rd30, %rd31;
	cvt.rn.f64.s64 	%fd31, %rd32;
	mul.f64 	%fd32, %fd31, 0d3BF921FB54442D19;
	cvt.rn.f32.f64 	%f84, %fd32;
	neg.f32 	%f85, %f84;
	setp.lt.s32 	%p7, %r91, 0;
	selp.f32 	%f249, %f85, %f84, %p7;
$L__BB1_8:
	setp.ltu.f32 	%p8, %f3, 0f47CE4780;
	mul.rn.f32 	%f87, %f249, %f249;
	and.b32  	%r96, %r202, 1;
	setp.eq.b32 	%p9, %r96, 1;
	selp.f32 	%f88, 0f3F800000, %f249, %p9;
	fma.rn.f32 	%f89, %f87, %f88, 0f00000000;
	fma.rn.f32 	%f90, %f87, 0f37CBAC00, 0fBAB607ED;
	selp.f32 	%f91, %f90, 0fB94D4153, %p9;
	selp.f32 	%f92, 0f3D2AAABB, 0f3C0885E4, %p9;
	fma.rn.f32 	%f93, %f91, %f87, %f92;
	selp.f32 	%f94, 0fBEFFFFFF, 0fBE2AAAA8, %p9;
	fma.rn.f32 	%f95, %f93, %f87, %f94;
	fma.rn.f32 	%f96, %f95, %f89, %f88;
	and.b32  	%r97, %r202, 2;
	setp.eq.s32 	%p10, %r97, 0;
	mov.f32 	%f97, 0f00000000;
	sub.f32 	%f98, %f97, %f96;
	selp.f32 	%f7, %f96, %f98, %p10;
	@%p8 bra 	$L__BB1_16;
	setp.neu.f32 	%p11, %f3, 0f7F800000;
	@%p11 bra 	$L__BB1_11;
	mov.f32 	%f101, 0f00000000;
	mul.rn.f32 	%f250, %f1, %f101;
	mov.b32 	%r206, 0;
	bra.uni 	$L__BB1_16;
$L__BB1_11:
	mov.b32 	%r21, %f1;
	mov.b64 	%rd70, 0;
	mov.b32 	%r203, 0;
	mov.u64 	%rd68, __cudart_i2opi_f;
	shl.b32 	%r100, %r21, 8;
	or.b32  	%r101, %r100, -2147483648;
	mov.u64 	%rd69, %rd3;
$L__BB1_12:
	.pragma "nounroll";
	ld.global.nc.u32 	%r99, [%rd68];
	mad.wide.u32 	%rd35, %r99, %r101, %rd70;
	shr.u64 	%rd70, %rd35, 32;
	st.local.u32 	[%rd69], %rd35;
	add.s32 	%r203, %r203, 1;
	add.s64 	%rd69, %rd69, 4;
	add.s64 	%rd68, %rd68, 4;
	setp.ne.s32 	%p12, %r203, 6;
	@%p12 bra 	$L__BB1_12;
	shr.u32 	%r102, %r21, 23;
	st.local.u32 	[%rd3+24], %rd70;
	and.b32  	%r24, %r102, 31;
	and.b32  	%r103, %r102, 224;
	add.s32 	%r104, %r103, -128;
	shr.u32 	%r105, %r104, 5;
	mul.wide.u32 	%rd36, %r105, 4;
	sub.s64 	%rd17, %rd3, %rd36;
	ld.local.u32 	%r204, [%rd17+24];
	ld.local.u32 	%r205, [%rd17+20];
	setp.eq.s32 	%p13, %r24, 0;
	@%p13 bra 	$L__BB1_15;
	shf.l.wrap.b32 	%r204, %r205, %r204, %r24;
	ld.local.u32 	%r106, [%rd17+16];
	shf.l.wrap.b32 	%r205, %r106, %r205, %r24;
$L__BB1_15:
	shr.u32 	%r107, %r204, 30;
	shf.l.wrap.b32 	%r108, %r205, %r204, 2;
	shl.b32 	%r109, %r205, 2;
	shr.u32 	%r110, %r108, 31;
	add.s32 	%r111, %r110, %r107;
	neg.s32 	%r112, %r111;
	setp.lt.s32 	%p14, %r21, 0;
	selp.b32 	%r206, %r112, %r111, %p14;
	xor.b32  	%r113, %r108, %r21;
	shr.s32 	%r114, %r108, 31;
	xor.b32  	%r115, %r114, %r108;
	xor.b32  	%r116, %r114, %r109;
	cvt.u64.u32 	%rd37, %r115;
	shl.b64 	%rd38, %rd37, 32;
	cvt.u64.u32 	%rd39, %r116;
	or.b64  	%rd40, %rd38, %rd39;
	cvt.rn.f64.s64 	%fd33, %rd40;
	mul.f64 	%fd34, %fd33, 0d3BF921FB54442D19;
	cvt.rn.f32.f64 	%f99, %fd34;
	neg.f32 	%f100, %f99;
	setp.lt.s32 	%p15, %r113, 0;
	selp.f32 	%f250, %f100, %f99, %p15;
$L__BB1_16:
	ld.param.f32 	%f248, [_Z31ProjTransFanFlatDisCUDA2dKernelPfPKfS1_iiiiffffffff_param_14];
	ld.param.f32 	%f243, [_Z31ProjTransFanFlatDisCUDA2dKernelPfPKfS1_iiiiffffffff_param_11];
	ld.param.f32 	%f242, [_Z31ProjTransFanFlatDisCUDA2dKernelPfPKfS1_iiiiffffffff_param_10];
	ld.param.f32 	%f241, [_Z31ProjTransFanFlatDisCUDA2dKernelPfPKfS1_iiiiffffffff_param_9];
	add.s32 	%r118, %r206, 1;
	mul.rn.f32 	%f102, %f250, %f250;
	and.b32  	%r119, %r206, 1;
	setp.eq.b32 	%p16, %r119, 1;
	selp.f32 	%f103, %f250, 0f3F800000, %p16;
	fma.rn.f32 	%f104, %f102, %f103, 0f00000000;
	fma.rn.f32 	%f105, %f102, 0f37CBAC00, 0fBAB607ED;
	selp.f32 	%f106, 0fB94D4153, %f105, %p16;
	selp.f32 	%f107, 0f3C0885E4, 0f3D2AAABB, %p16;
	fma.rn.f32 	%f108, %f106, %f102, %f107;
	selp.f32 	%f109, 0fBE2AAAA8, 0fBEFFFFFF, %p16;
	fma.rn.f32 	%f110, %f108, %f102, %f109;
	fma.rn.f32 	%f111, %f110, %f104, %f103;
	and.b32  	%r120, %r118, 2;
	setp.eq.s32 	%p17, %r120, 0;
	mov.f32 	%f112, 0f00000000;
	sub.f32 	%f113, %f112, %f111;
	selp.f32 	%f11, %f111, %f113, %p17;
	neg.f32 	%f114, %f7;
	mul.f32 	%f12, %f242, %f114;
	mul.f32 	%f13, %f242, %f11;
	div.rn.f32 	%f115, %f242, %f243;
	mul.f32 	%f14, %f241, %f115;
	mul.f32 	%f15, %f115, %f248;
	mul.f32 	%f116, %f11, %f11;
	setp.leu.f32 	%p18, %f116, 0f3F000000;
	@%p18 bra 	$L__BB1_43;
	setp.ge.s32 	%p37, %r6, %r72;
	shl.b32 	%r161, %r5, 2;
	mov.u32 	%r162, _ZZ31ProjTransFanFlatDisCUDA2dKernelPfPKfS1_iiiiffffffffE8ProjTemp;
	add.s32 	%r33, %r162, %r161;
	@%p37 bra 	$L__BB1_19;
	setp.ge.f32 	%p38, %f11, 0f00000000;
	not.b32 	%r164, %r6;
	add.s32 	%r165, %r72, %r164;
	selp.b32 	%r166, %r6, %r165, %p38;
	mad.lo.s32 	%r167, %r71, %r1, %r2;
	mad.lo.s32 	%r168, %r167, %r72, %r166;
	mul.wide.s32 	%rd53, %r168, 4;
	add.s64 	%rd54, %rd2, %rd53;
	ld.global.nc.f32 	%f176, [%rd54];
	st.shared.f32 	[%r33], %f176;
	bra.uni 	$L__BB1_20;
$L__BB1_19:
	mov.b32 	%r163, 0;
	st.shared.u32 	[%r33], %r163;
$L__BB1_20:
	setp.ltu.f32 	%p39, %f11, 0f00000000;
	@%p39 bra 	$L__BB1_22;
	cvt.rn.f64.u32 	%fd77, %r4;
	cvt.rn.f64.s32 	%fd78, %r72;
	mul.f64 	%fd79, %fd78, 0d3FE0000000000000;
	sub.f64 	%fd80, %fd77, %fd79;
	cvt.f64.f32 	%fd81, %f14;
	cvt.f64.f32 	%fd82, %f15;
	fma.rn.f64 	%fd83, %fd80, %fd81, %fd82;
	cvt.f64.f32 	%fd84, %f11;
	mul.f64 	%fd119, %fd83, %fd84;
	cvt.f64.f32 	%fd85, %f7;
	mul.f64 	%fd120, %fd83, %fd85;
	add.s32 	%r172, %r6, 1;
	cvt.rn.f64.u32 	%fd86, %r172;
	sub.f64 	%fd87, %fd86, %fd79;
	fma.rn.f64 	%fd88, %fd87, %fd81, %fd82;
	mul.f64 	%fd121, %fd88, %fd84;
	mul.f64 	%fd122, %fd88, %fd85;
	bra.uni 	$L__BB1_23;
$L__BB1_22:
	cvt.rn.f64.s32 	%fd89, %r72;
	mul.f64 	%fd90, %fd89, 0d3FE0000000000000;
	cvt.rn.f64.u32 	%fd91, %r4;
	sub.f64 	%fd92, %fd90, %fd91;
	cvt.f64.f32 	%fd93, %f14;
	cvt.f64.f32 	%fd94, %f15;
	fma.rn.f64 	%fd95, %fd92, %fd93, %fd94;
	cvt.f64.f32 	%fd96, %f11;
	mul.f64 	%fd119, %fd95, %fd96;
	cvt.f64.f32 	%fd97, %f7;
	mul.f64 	%fd120, %fd95, %fd97;
	cvt.rn.f64.u32 	%fd98, %r6;
	sub.f64 	%fd99, %fd90, %fd98;
	add.f64 	%fd100, %fd99, 0dBFF0000000000000;
	fma.rn.f64 	%fd101, %fd100, %fd93, %fd94;
	mul.f64 	%fd121, %fd101, %fd96;
	mul.f64 	%fd122, %fd101, %fd97;
$L__BB1_23:
	cvt.rn.f32.f64 	%f177, %fd122;
	cvt.rn.f32.f64 	%f178, %fd121;
	cvt.rn.f32.f64 	%f16, %fd120;
	cvt.rn.f32.f64 	%f17, %fd119;
	mul.f32 	%f179, %f12, %f177;
	mul.f32 	%f180, %f13, %f178;
	sub.f32 	%f181, %f179, %f180;
	sub.f32 	%f182, %f177, %f13;
	div.rn.f32 	%f257, %f181, %f182;
	setp.ne.s32 	%p40, %r5, 0;
	@%p40 bra 	$L__BB1_25;
	sub.f32 	%f183, %f16, %f13;
	mul.f32 	%f184, %f13, %f17;
	mul.f32 	%f185, %f12, %f16;
	sub.f32 	%f186, %f185, %f184;
	div.rn.f32 	%f187, %f186, %f183;
	st.shared.f32 	[_ZZ31ProjTransFanFlatDisCUDA2dKernelPfPKfS1_iiiiffffffffE12DetProj2Axis], %f187;
$L__BB1_25:
	ld.param.f32 	%f245, [_Z31ProjTransFanFlatDisCUDA2dKernelPfPKfS1_iiiiffffffff_param_12];
	ld.param.f32 	%f239, [_Z31ProjTransFanFlatDisCUDA2dKernelPfPKfS1_iiiiffffffff_param_8];
	ld.param.f32 	%f237, [_Z31ProjTransFanFlatDisCUDA2dKernelPfPKfS1_iiiiffffffff_param_7];
	mov.u32 	%r174, _ZZ31ProjTransFanFlatDisCUDA2dKernelPfPKfS1_iiiiffffffffE12DetProj2Axis;
	add.s32 	%r175, %r174, %r161;
	st.shared.f32 	[%r175+4], %f257;
	bar.sync 	0;
	ld.shared.f32 	%f188, [%r175];
	sub.f32 	%f189, %f257, %f188;
	add.f32 	%f190, %f257, %f188;
	cvt.f64.f32 	%fd102, %f190;
	mul.f64 	%fd103, %fd102, 0d3FE0000000000000;
	cvt.f64.f32 	%fd104, %f12;
	sub.f64 	%fd105, %fd103, %fd104;
	cvt.rn.f32.f64 	%f191, %fd105;
	abs.f32 	%f192, %f13;
	mul.f32 	%f193, %f191, %f191;
	fma.rn.f32 	%f194, %f13, %f13, %f193;
	sqrt.rn.f32 	%f195, %f194;
	div.rn.f32 	%f196, %f192, %f195;
	mul.f32 	%f197, %f189, %f196;
	div.rn.f32 	%f198, %f239, %f197;
	mov.u32 	%r176, _ZZ31ProjTransFanFlatDisCUDA2dKernelPfPKfS1_iiiiffffffffE8ProjTemp;
	add.s32 	%r177, %r176, %r161;
	ld.shared.f32 	%f199, [%r177];
	mul.f32 	%f200, %f199, %f198;
	st.shared.f32 	[%r177], %f200;
	bar.sync 	0;
	neg.s32 	%r178, %r69;
	cvt.rn.f64.s32 	%fd106, %r178;
	mul.f64 	%fd107, %fd106, 0d3FE0000000000000;
	cvt.f64.f32 	%fd108, %f237;
	cvt.f64.f32 	%fd109, %f245;
	fma.rn.f64 	%fd13, %fd107, %fd108, %fd109;
	cvt.rn.f64.s32 	%fd110, %r69;
	mul.f64 	%fd111, %fd110, 0d3FE0000000000000;
	fma.rn.f64 	%fd14, %fd111, %fd108, %fd109;
	setp.eq.s32 	%p41, %r70, 0;
	@%p41 bra 	$L__BB1_69;
	cvt.rn.f32.f64 	%f201, %fd14;
	cvt.rn.f32.f64 	%f202, %fd13;
	cvt.rn.f64.s32 	%fd112, %r70;
	mul.f64 	%fd15, %fd112, 0d3FE0000000000000;
	mul.f32 	%f19, %f13, %f202;
	mul.f32 	%f20, %f13, %f201;
	cvt.rn.f32.s32 	%f21, %r69;
	mul.lo.s32 	%r34, %r70, %r1;
	abs.f32 	%f203, %f11;
	mul.f32 	%f22, %f14, %f203;
	mov.b32 	%r207, 0;
	mov.u32 	%r208, %r207;
$L__BB1_27:
	mov.u32 	%r36, %r208;
	add.s32 	%r37, %r207, %r5;
	setp.ge.s32 	%p42, %r37, %r70;
	@%p42 bra 	$L__BB1_42;
	ld.param.f32 	%f247, [_Z31ProjTransFanFlatDisCUDA2dKernelPfPKfS1_iiiiffffffff_param_13];
	ld.param.f32 	%f240, [_Z31ProjTransFanFlatDisCUDA2dKernelPfPKfS1_iiiiffffffff_param_8];
	cvt.rn.f64.s32 	%fd113, %r37;
	sub.f64 	%fd114, %fd15, %fd113;
	add.f64 	%fd115, %fd114, 0dBFE0000000000000;
	cvt.f64.f32 	%fd116, %f240;
	cvt.f64.f32 	%fd117, %f247;
	fma.rn.f64 	%fd118, %fd115, %fd116, %fd117;
	cvt.rn.f32.f64 	%f204, %fd118;
	mul.f32 	%f205, %f12, %f204;
	sub.f32 	%f206, %f205, %f19;
	sub.f32 	%f207, %f204, %f13;
	div.rn.f32 	%f24, %f206, %f207;
	sub.f32 	%f208, %f205, %f20;
	div.rn.f32 	%f209, %f208, %f207;
	sub.f32 	%f210, %f209, %f24;
	div.rn.f32 	%f25, %f210, %f21;
	ld.shared.f32 	%f211, [_ZZ31ProjTransFanFlatDisCUDA2dKernelPfPKfS1_iiiiffffffffE12DetProj2Axis];
	max.f32 	%f254, %f24, %f211;
	setp.neu.f32 	%p43, %f24, %f254;
	@%p43 bra 	$L__BB1_30;
	mul.f32 	%f215, %f13, %f254;
	sub.f32 	%f216, %f254, %f12;
	mul.f32 	%f217, %f7, %f216;
	div.rn.f32 	%f218, %f217, %f11;
	add.f32 	%f219, %f13, %f218;
	div.rn.f32 	%f220, %f215, %f219;
	sub.f32 	%f221, %f220, %f17;
	div.rn.f32 	%f222, %f221, %f22;
	cvt.rmi.f32.f32 	%f223, %f222;
	cvt.rzi.s32.f32 	%r211, %f223;
	mov.b32 	%r212, 0;
	bra.uni 	$L__BB1_31;
$L__BB1_30:
	sub.f32 	%f212, %f254, %f24;
	div.rn.f32 	%f213, %f212, %f25;
	cvt.rmi.f32.f32 	%f214, %f213;
	cvt.rzi.s32.f32 	%r212, %f214;
	mov.b32 	%r211, 0;
$L__BB1_31:
	add.s32 	%r182, %r212, 1;
	cvt.rn.f32.s32 	%f224, %r182;
	fma.rn.f32 	%f255, %f25, %f224, %f24;
	setp.ge.s32 	%p44, %r211, %r7;
	@%p44 bra 	$L__BB1_33;
	shl.b32 	%r183, %r211, 2;
	mov.u32 	%r184, _ZZ31ProjTransFanFlatDisCUDA2dKernelPfPKfS1_iiiiffffffffE12DetProj2Axis;
	add.s32 	%r185, %r184, %r183;
	ld.shared.f32 	%f257, [%r185+4];
$L__BB1_33:
	setp.ge.s32 	%p46, %r212, %r69;
	mov.f32 	%f253, 0f00000000;
	or.pred  	%p47, %p46, %p44;
	@%p47 bra 	$L__BB1_40;
	mov.f32 	%f253, 0f00000000;
$L__BB1_35:
	mov.f32 	%f32, %f255;
	setp.geu.f32 	%p48, %f32, %f257;
	@%p48 bra 	$L__BB1_37;
	sub.f32 	%f230, %f32, %f254;
	shl.b32 	%r192, %r211, 2;
	mov.u32 	%r193, _ZZ31ProjTransFanFlatDisCUDA2dKernelPfPKfS1_iiiiffffffffE8ProjTemp;
	add.s32 	%r194, %r193, %r192;
	ld.shared.f32 	%f231, [%r194];
	fma.rn.f32 	%f232, %f230, %f231, %f253;
	cvt.s64.s32 	%rd55, %r212;
	add.s32 	%r195, %r37, %r34;
	mul.lo.s32 	%r196, %r195, %r69;
	cvt.s64.s32 	%rd56, %r196;
	add.s64 	%rd57, %rd55, %rd56;
	shl.b64 	%rd58, %rd57, 2;
	add.s64 	%rd59, %rd1, %rd58;
	atom.global.add.f32 	%f233, [%rd59], %f232;
	add.s32 	%r212, %r212, 1;
	add.f32 	%f255, %f25, %f32;
	mov.f32 	%f253, 0f00000000;
	mov.f32 	%f254, %f32;
	bra.uni 	$L__BB1_39;
$L__BB1_37:
	sub.f32 	%f227, %f257, %f254;
	shl.b32 	%r186, %r211, 2;
	mov.u32 	%r187, _ZZ31ProjTransFanFlatDisCUDA2dKernelPfPKfS1_iiiiffffffffE8ProjTemp;
	add.s32 	%r188, %r187, %r186;
	ld.shared.f32 	%f228, [%r188];
	fma.rn.f32 	%f253, %f227, %f228, %f253;
	add.s32 	%r211, %r211, 1;
	setp.ge.s32 	%p49, %r211, %r7;
	mov.f32 	%f255, %f32;
	mov.f32 	%f254, %f257;
	@%p49 bra 	$L__BB1_39;
	mov.u32 	%r190, _ZZ31ProjTransFanFlatDisCUDA2dKernelPfPKfS1_iiiiffffffffE12DetProj2Axis;
	add.s32 	%r191, %r190, %r186;
	ld.shared.f32 	%f257, [%r191+8];
$L__BB1_39:
	setp.lt.s32 	%p50, %r212, %r69;
	setp.lt.s32 	%p51, %r211, %r7;
	and.pred  	%p52, %p50, %p51;
	@%p52 bra 	$L__BB1_35;
$L__BB1_40:
	setp.eq.f32 	%p53, %f253, 0f00000000;
	@%p53 bra 	$L__BB1_42;
	add.s32 	%r197, %r37, %r34;
	mul.lo.s32 	%r198, %r197, %r69;
	cvt.s64.s32 	%rd60, %r198;
	cvt.s64.s32 	%rd61, %r212;
	add.s64 	%rd62, %rd61, %rd60;
	shl.b64 	%rd63, %rd62, 2;
	add.s64 	%rd64, %rd1, %rd63;
	atom.global.add.f32 	%f234, [%rd64], %f253;
$L__BB1_42:
	add.s32 	%r208, %r36, 1;
	mad.lo.s32 	%r207, %r3, %r36, %r3;
	setp.lt.u32 	%p54, %r207, %r70;
	@%p54 bra 	$L__BB1_27;
	bra.uni 	$L__BB1_69;
$L__BB1_43:
	setp.ge.s32 	%p19, %r6, %r72;
	shl.b32 	%r121, %r5, 2;
	mov.u32 	%r122, _ZZ31ProjTransFanFlatDisCUDA2dKernelPfPKfS1_iiiiffffffffE8ProjTemp;
	add.s32 	%r51, %r122, %r121;
	@%p19 bra 	$L__BB1_45;
	setp.ge.f32 	%p20, %f7, 0f00000000;
	not.b32 	%r124, %r6;
	add.s32 	%r125, %r72, %r124;
	selp.b32 	%r126, %r6, %r125, %p20;
	mad.lo.s32 	%r127, %r71, %r1, %r2;
	mad.lo.s32 	%r128, %r127, %r72, %r126;
	mul.wide.s32 	%rd41, %r128, 4;
	add.s64 	%rd42, %rd2, %rd41;
	ld.global.nc.f32 	%f117, [%rd42];
	st.shared.f32 	[%r51], %f117;
	bra.uni 	$L__BB1_46;
$L__BB1_45:
	mov.b32 	%r123, 0;
	st.shared.u32 	[%r51], %r123;
$L__BB1_46:
	setp.ltu.f32 	%p21, %f7, 0f00000000;
	@%p21 bra 	$L__BB1_48;
	cvt.rn.f64.u32 	%fd35, %r4;
	cvt.rn.f64.s32 	%fd36, %r72;
	mul.f64 	%fd37, %fd36, 0d3FE0000000000000;
	sub.f64 	%fd38, %fd35, %fd37;
	cvt.f64.f32 	%fd39, %f14;
	cvt.f64.f32 	%fd40, %f15;
	fma.rn.f64 	%fd41, %fd38, %fd39, %fd40;
	cvt.f64.f32 	%fd42, %f11;
	mul.f64 	%fd123, %fd41, %fd42;
	cvt.f64.f32 	%fd43, %f7;
	mul.f64 	%fd124, %fd41, %fd43;
	add.s32 	%r132, %r6, 1;
	cvt.rn.f64.u32 	%fd44, %r132;
	sub.f64 	%fd45, %fd44, %fd37;
	fma.rn.f64 	%fd46, %fd45, %fd39, %fd40;
	mul.f64 	%fd125, %fd46, %fd42;
	mul.f64 	%fd126, %fd46, %fd43;
	bra.uni 	$L__BB1_49;
$L__BB1_48:
	cvt.rn.f64.s32 	%fd47, %r72;
	mul.f64 	%fd48, %fd47, 0d3FE0000000000000;
	cvt.rn.f64.u32 	%fd49, %r4;
	sub.f64 	%fd50, %fd48, %fd49;
	cvt.f64.f32 	%fd51, %f14;
	cvt.f64.f32 	%fd52, %f15;
	fma.rn.f64 	%fd53, %fd50, %fd51, %fd52;
	cvt.f64.f32 	%fd54, %f11;
	mul.f64 	%fd123, %fd53, %fd54;
	cvt.f64.f32 	%fd55, %f7;
	mul.f64 	%fd124, %fd53, %fd55;
	cvt.rn.f64.u32 	%fd56, %r6;
	sub.f64 	%fd57, %fd48, %fd56;
	add.f64 	%fd58, %fd57, 0dBFF0000000000000;
	fma.rn.f64 	%fd59, %fd58, %fd51, %fd52;
	mul.f64 	%fd125, %fd59, %fd54;
	mul.f64 	%fd126, %fd59, %fd55;
$L__BB1_49:
	cvt.rn.f32.f64 	%f118, %fd126;
	cvt.rn.f32.f64 	%f119, %fd125;
	cvt.rn.f32.f64 	%f44, %fd124;
	cvt.rn.f32.f64 	%f45, %fd123;
	mul.f32 	%f120, %f13, %f119;
	mul.f32 	%f121, %f12, %f118;
	sub.f32 	%f122, %f120, %f121;
	sub.f32 	%f123, %f119, %f12;
	div.rn.f32 	%f270, %f122, %f123;
	setp.ne.s32 	%p22, %r5, 0;
	@%p22 bra 	$L__BB1_51;
	sub.f32 	%f124, %f45, %f12;
	mul.f32 	%f125, %f12, %f44;
	mul.f32 	%f126, %f13, %f45;
	sub.f32 	%f127, %f126, %f125;
	div.rn.f32 	%f128, %f127, %f124;
	st.shared.f32 	[_ZZ31ProjTransFanFlatDisCUDA2dKernelPfPKfS1_iiiiffffffffE12DetProj2Axis], %f128;
$L__BB1_51:
	ld.param.f32 	%f246, [_Z31ProjTransFanFlatDisCUDA2dKernelPfPKfS1_iiiiffffffff_param_13];
	ld.param.f32 	%f238, [_Z31ProjTransFanFlatDisCUDA2dKernelPfPKfS1_iiiiffffffff_param_8];
	ld.param.f32 	%f235, [_Z31ProjTransFanFlatDisCUDA2dKernelPfPKfS1_iiiiffffffff_param_7];
	mov.u32 	%r134, _ZZ31ProjTransFanFlatDisCUDA2dKernelPfPKfS1_iiiiffffffffE12DetProj2Axis;
	add.s32 	%r135, %r134, %r121;
	st.shared.f32 	[%r135+4], %f270;
	bar.sync 	0;
	ld.shared.f32 	%f129, [%r135];
	sub.f32 	%f130, %f270, %f129;
	add.f32 	%f131, %f270, %f129;
	cvt.f64.f32 	%fd60, %f131;
	mul.f64 	%fd61, %fd60, 0d3FE0000000000000;
	cvt.f64.f32 	%fd62, %f13;
	sub.f64 	%fd63, %fd61, %fd62;
	cvt.rn.f32.f64 	%f132, %fd63;
	abs.f32 	%f133, %f12;
	mul.f32 	%f134, %f132, %f132;
	fma.rn.f32 	%f135, %f12, %f12, %f134;
	sqrt.rn.f32 	%f136, %f135;
	div.rn.f32 	%f137, %f133, %f136;
	mul.f32 	%f138, %f130, %f137;
	div.rn.f32 	%f139, %f235, %f138;
	mov.u32 	%r136, _ZZ31ProjTransFanFlatDisCUDA2dKernelPfPKfS1_iiiiffffffffE8ProjTemp;
	add.s32 	%r137, %r136, %r121;
	ld.shared.f32 	%f140, [%r137];
	mul.f32 	%f141, %f140, %f139;
	st.shared.f32 	[%r137], %f141;
	bar.sync 	0;
	neg.s32 	%r138, %r70;
	cvt.rn.f64.s32 	%fd64, %r138;
	mul.f64 	%fd65, %fd64, 0d3FE0000000000000;
	cvt.f64.f32 	%fd66, %f238;
	cvt.f64.f32 	%fd67, %f246;
	fma.rn.f64 	%fd28, %fd65, %fd66, %fd67;
	cvt.rn.f64.s32 	%fd68, %r70;
	mul.f64 	%fd69, %fd68, 0d3FE0000000000000;
	fma.rn.f64 	%fd29, %fd69, %fd66, %fd67;
	setp.eq.s32 	%p23, %r69, 0;
	@%p23 bra 	$L__BB1_69;
	cvt.rn.f32.f64 	%f142, %fd29;
	cvt.rn.f32.f64 	%f143, %fd28;
	cvt.rn.f64.s32 	%fd70, %r69;
	mul.f64 	%fd30, %fd70, 0d3FE0000000000000;
	mul.f32 	%f47, %f12, %f143;
	mul.f32 	%f48, %f12, %f142;
	cvt.rn.f32.s32 	%f49, %r70;
	mad.lo.s32 	%r52, %r70, %r1, %r70;
	abs.f32 	%f144, %f7;
	mul.f32 	%f50, %f14, %f144;
	mov.b32 	%r216, 0;
	mov.u32 	%r217, %r216;
$L__BB1_53:
	mov.u32 	%r54, %r217;
	add.s32 	%r55, %r216, %r5;
	setp.ge.s32 	%p24, %r55, %r69;
	@%p24 bra 	$L__BB1_68;
	ld.param.f32 	%f244, [_Z31ProjTransFanFlatDisCUDA2dKernelPfPKfS1_iiiiffffffff_param_12];
	ld.param.f32 	%f236, [_Z31ProjTransFanFlatDisCUDA2dKernelPfPKfS1_iiiiffffffff_param_7];
	cvt.rn.f64.s32 	%fd71, %r55;
	sub.f64 	%fd72, %fd71, %fd30;
	add.f64 	%fd73, %fd72, 0d3FE0000000000000;
	cvt.f64.f32 	%fd74, %f236;
	cvt.f64.f32 	%fd75, %f244;
	fma.rn.f64 	%fd76, %fd73, %fd74, %fd75;
	cvt.rn.f32.f64 	%f145, %fd76;
	mul.f32 	%f146, %f13, %f145;
	sub.f32 	%f147, %f146, %f47;
	sub.f32 	%f148, %f145, %f12;
	div.rn.f32 	%f52, %f147, %f148;
	sub.f32 	%f149, %f146, %f48;
	div.rn.f32 	%f150, %f149, %f148;
	sub.f32 	%f151, %f150, %f52;
	div.rn.f32 	%f53, %f151, %f49;
	ld.shared.f32 	%f152, [_ZZ31ProjTransFanFlatDisCUDA2dKernelPfPKfS1_iiiiffffffffE12DetProj2Axis];
	max.f32 	%f267, %f52, %f152;
	setp.neu.f32 	%p25, %f52, %f267;
	@%p25 bra 	$L__BB1_56;
	mul.f32 	%f156, %f12, %f267;
	sub.f32 	%f157, %f267, %f13;
	mul.f32 	%f158, %f11, %f157;
	div.rn.f32 	%f159, %f158, %f7;
	add.f32 	%f160, %f12, %f159;
	div.rn.f32 	%f161, %f156, %f160;
	sub.f32 	%f162, %f161, %f44;
	div.rn.f32 	%f163, %f162, %f50;
	cvt.rmi.f32.f32 	%f164, %f163;
	cvt.rzi.s32.f32 	%r220, %f164;
	mov.b32 	%r221, 0;
	bra.uni 	$L__BB1_57;
$L__BB1_56:
	sub.f32 	%f153, %f267, %f52;
	div.rn.f32 	%f154, %f153, %f53;
	cvt.rmi.f32.f32 	%f155, %f154;
	cvt.rzi.s32.f32 	%r221, %f155;
	mov.b32 	%r220, 0;
$L__BB1_57:
	add.s32 	%r142, %r221, 1;
	cvt.rn.f32.s32 	%f165, %r142;
	fma.rn.f32 	%f268, %f53, %f165, %f52;
	setp.ge.s32 	%p26, %r220, %r7;
	@%p26 bra 	$L__BB1_59;
	shl.b32 	%r143, %r220, 2;
	mov.u32 	%r144, _ZZ31ProjTransFanFlatDisCUDA2dKernelPfPKfS1_iiiiffffffffE12DetProj2Axis;
	add.s32 	%r145, %r144, %r143;
	ld.shared.f32 	%f270, [%r145+4];
$L__BB1_59:
	setp.ge.s32 	%p28, %r221, %r70;
	mov.f32 	%f266, 0f00000000;
	or.pred  	%p29, %p28, %p26;
	@%p29 bra 	$L__BB1_66;
	mov.f32 	%f266, 0f00000000;
	cvt.s64.s32 	%rd44, %r55;
$L__BB1_61:
	mov.f32 	%f60, %f268;
	mov.u32 	%r60, %r220;
	setp.geu.f32 	%p30, %f60, %f270;
	@%p30 bra 	$L__BB1_63;
	sub.f32 	%f171, %f60, %f267;
	shl.b32 	%r152, %r60, 2;
	mov.u32 	%r153, _ZZ31ProjTransFanFlatDisCUDA2dKernelPfPKfS1_iiiiffffffffE8ProjTemp;
	add.s32 	%r154, %r153, %r152;
	ld.shared.f32 	%f172, [%r154];
	fma.rn.f32 	%f173, %f171, %f172, %f266;
	not.b32 	%r155, %r221;
	add.s32 	%r156, %r52, %r155;
	mul.lo.s32 	%r157, %r156, %r69;
	cvt.s64.s32 	%rd43, %r157;
	add.s64 	%rd45, %rd43, %rd44;
	shl.b64 	%rd46, %rd45, 2;
	add.s64 	%rd47, %rd1, %rd46;
	atom.global.add.f32 	%f174, [%rd47], %f173;
	add.s32 	%r221, %r221, 1;
	add.f32 	%f268, %f53, %f60;
	mov.f32 	%f266, 0f00000000;
	mov.f32 	%f267, %f60;
	mov.u32 	%r220, %r60;
	bra.uni 	$L__BB1_65;
$L__BB1_63:
	sub.f32 	%f168, %f270, %f267;
	shl.b32 	%r146, %r60, 2;
	mov.u32 	%r147, _ZZ31ProjTransFanFlatDisCUDA2dKernelPfPKfS1_iiiiffffffffE8ProjTemp;
	add.s32 	%r148, %r147, %r146;
	ld.shared.f32 	%f169, [%r148];
	fma.rn.f32 	%f266, %f168, %f169, %f266;
	add.s32 	%r220, %r60, 1;
	setp.ge.s32 	%p31, %r220, %r7;
	mov.f32 	%f268, %f60;
	mov.f32 	%f267, %f270;
	@%p31 bra 	$L__BB1_65;
	shl.b32 	%r149, %r60, 2;
	mov.u32 	%r150, _ZZ31ProjTransFanFlatDisCUDA2dKernelPfPKfS1_iiiiffffffffE12DetProj2Axis;
	add.s32 	%r151, %r150, %r149;
	ld.shared.f32 	%f270, [%r151+8];
$L__BB1_65:
	setp.lt.s32 	%p32, %r221, %r70;
	setp.lt.s32 	%p33, %r220, %r7;
	and.pred  	%p34, %p32, %p33;
	@%p34 bra 	$L__BB1_61;
$L__BB1_66:
	setp.eq.f32 	%p35, %f266, 0f00000000;
	@%p35 bra 	$L__BB1_68;
	not.b32 	%r158, %r221;
	add.s32 	%r159, %r52, %r158;
	mul.lo.s32 	%r160, %r159, %r69;
	cvt.s64.s32 	%rd48, %r160;
	cvt.s64.s32 	%rd49, %r55;
	add.s64 	%rd50, %rd48, %rd49;
	shl.b64 	%rd51, %rd50, 2;
	add.s64 	%rd52, %rd1, %rd51;
	atom.global.add.f32 	%f175, [%rd52], %f266;
$L__BB1_68:
	add.s32 	%r217, %r54, 1;
	mad.lo.s32 	%r216, %r3, %r54, %r3;
	setp.lt.u32 	%p36, %r216, %r69;
	@%p36 bra 	$L__BB1_53;
$L__BB1_69:
	ret;

}
	// .globl	_Z30BackProjFanFlatDisCUDA2dKernelILb0EEvPfPKfS2_iiiiffffffff
.visible .entry _Z30BackProjFanFlatDisCUDA2dKernelILb0EEvPfPKfS2_iiiiffffffff(
	.param .u64 .ptr .align 1 _Z30BackProjFanFlatDisCUDA2dKernelILb0EEvPfPKfS2_iiiiffffffff_param_0,
	.param .u64 .ptr .align 1 _Z30BackProjFanFlatDisCUDA2dKernelILb0EEvPfPKfS2_iiiiffffffff_param_1,
	.param .u64 .ptr .align 1 _Z30BackProjFanFlatDisCUDA2dKernelILb0EEvPfPKfS2_iiiiffffffff_param_2,
	.param .u32 _Z30BackProjFanFlatDisCUDA2dKernelILb0EEvPfPKfS2_iiiiffffffff_param_3,
	.param .u32 _Z30BackProjFanFlatDisCUDA2dKernelILb0EEvPfPKfS2_iiiiffffffff_param_4,
	.param .u32 _Z30BackProjFanFlatDisCUDA2dKernelILb0EEvPfPKfS2_iiiiffffffff_param_5,
	.param .u32 _Z30BackProjFanFlatDisCUDA2dKernelILb0EEvPfPKfS2_iiiiffffffff_param_6,
	.param .f32 _Z30BackProjFanFlatDisCUDA2dKernelILb0EEvPfPKfS2_iiiiffffffff_param_7,
	.param .f32 _Z30BackProjFanFlatDisCUDA2dKernelILb0EEvPfPKfS2_iiiiffffffff_param_8,
	.param .f32 _Z30BackProjFanFlatDisCUDA2dKernelILb0EEvPfPKfS2_iiiiffffffff_param_9,
	.param .f32 _Z30BackProjFanFlatDisCUDA2dKernelILb0EEvPfPKfS2_iiiiffffffff_param_10,
	.param .f32 _Z30BackProjFanFlatDisCUDA2dKernelILb0EEvPfPKfS2_iiiiffffffff_param_11,
	.param .f32 _Z30BackProjFanFlatDisCUDA2dKernelILb0EEvPfPKfS2_iiiiffffffff_param_12,
	.param .f32 _Z30BackProjFanFlatDisCUDA2dKernelILb0EEvPfPKfS2_iiiiffffffff_param_13,
	.param .f32 _Z30BackProjFanFlatDisCUDA2dKernelILb0EEvPfPKfS2_iiiiffffffff_param_14
)
{
	.local .align 4 .b8 	__local_depot2[28];
	.reg .b64 	%SP;
	.reg .b64 	%SPL;
	.reg .pred 	%p<55>;
	.reg .b32 	%r<221>;
	.reg .b32 	%f<255>;
	.reg .b64 	%rd<71>;
	.reg .b64 	%fd<119>;
	// demoted variable
	.shared .align 4 .b8 _ZZ30BackProjFanFlatDisCUDA2dKernelILb0EEvPfPKfS2_iiiiffffffffE8ProjTemp[1024];
	// demoted variable
	.shared .align 4 .b8 _ZZ30BackProjFanFlatDisCUDA2dKernelILb0EEvPfPKfS2_iiiiffffffffE12DetProj2Axis[1028];
	mov.u64 	%SPL, __local_depot2;
	ld.param.u64 	%rd18, [_Z30BackProjFanFlatDisCUDA2dKernelILb0EEvPfPKfS2_iiiiffffffff_param_0];
	ld.param.u64 	%rd19, [_Z30BackProjFanFlatDisCUDA2dKernelILb0EEvPfPKfS2_iiiiffffffff_param_1];
	ld.param.u64 	%rd20, [_Z30BackProjFanFlatDisCUDA2dKernelILb0EEvPfPKfS2_iiiiffffffff_param_2];
	ld.param.u32 	%r67, [_Z30BackProjFanFlatDisCUDA2dKernelILb0EEvPfPKfS2_iiiiffffffff_param_3];
	ld.param.u32 	%r68, [_Z30BackProjFanFlatDisCUDA2dKernelILb0EEvPfPKfS2_iiiiffffffff_param_4];
	ld.param.u32 	%r69, [_Z30BackProjFanFlatDisCUDA2dKernelILb0EEvPfPKfS2_iiiiffffffff_param_5];
	ld.param.u32 	%r70, [_Z30BackProjFanFlatDisCUDA2dKernelILb0EEvPfPKfS2_iiiiffffffff_param_6];
	cvta.to.global.u64 	%rd1, %rd18;
	cvta.to.global.u64 	%rd2, %rd19;
	cvta.to.global.u64 	%rd21, %rd20;
	add.u64 	%rd3, %SPL, 0;
	mov.u32 	%r1, %ctaid.x;
	mov.u32 	%r2, %ctaid.y;
	mov.u32 	%r71, %ctaid.z;
	mov.u32 	%r3, %ntid.x;
	mul.lo.s32 	%r4, %r71, %r3;
	mov.u32 	%r5, %tid.x;
	add.s32 	%r6, %r4, %r5;
	add.s32 	%r72, %r4, %r3;
	setp.gt.u32 	%p1, %r72, %r70;
	sub.s32 	%r73, %r70, %r4;
	selp.b32 	%r7, %r73, %r3, %p1;
	mul.wide.u32 	%rd23, %r2, 4;
	add.s64 	%rd24, %rd21, %rd23;
	ld.global.nc.f32 	%f1, [%rd24];
	mul.f32 	%f80, %f1, 0f3F22F983;
	cvt.rni.s32.f32 	%r202, %f80;
	cvt.rn.f32.s32 	%f81, %r202;
	fma.rn.f32 	%f82, %f81, 0fBFC90FDA, %f1;
	fma.rn.f32 	%f83, %f81, 0fB3A22168, %f82;
	fma.rn.f32 	%f228, %f81, 0fA7C234C5, %f83;
	abs.f32 	%f3, %f1;
	setp.ltu.f32 	%p2, %f3, 0f47CE4780;
	mov.u32 	%r198, %r202;
	mov.f32 	%f227, %f228;
	@%p2 bra 	$L__BB2_8;
	setp.neu.f32 	%p3, %f3, 0f7F800000;
	@%p3 bra 	$L__BB2_3;
	mov.f32 	%f86, 0f00000000;
	mul.rn.f32 	%f227, %f1, %f86;
	mov.b32 	%r198, 0;
	bra.uni 	$L__BB2_8;
$L__BB2_3:
	mov.b32 	%r9, %f1;
	mov.b64 	%rd67, 0;
	mov.b32 	%r195, 0;
	mov.u64 	%rd65, __cudart_i2opi_f;
	shl.b32 	%r76, %r9, 8;
	or.b32  	%r77, %r76, -2147483648;
	mov.u64 	%rd66, %rd3;
$L__BB2_4:
	.pragma "nounroll";
	ld.global.nc.u32 	%r75, [%rd65];
	mad.wide.u32 	%rd27, %r75, %r77, %rd67;
	shr.u64 	%rd67, %rd27, 32;
	st.local.u32 	[%rd66], %rd27;
	add.s32 	%r195, %r195, 1;
	add.s64 	%rd66, %rd66, 4;
	add.s64 	%rd65, %rd65, 4;
	setp.ne.s32 	%p4, %r195, 6;
	@%p4 bra 	$L__BB2_4;
	shr.u32 	%r78, %r9, 23;
	st.local.u32 	[%rd3+24], %rd67;
	and.b32  	%r12, %r78, 31;
	and.b32  	%r79, %r78, 224;
	add.s32 	%r80, %r79, -128;
	shr.u32 	%r81, %r80, 5;
	mul.wide.u32 	%rd28, %r81, 4;
	sub.s64 	%rd10, %rd3, %rd28;
	ld.local.u32 	%r196, [%rd10+24];
	ld.local.u32 	%r197, [%rd10+20];
	setp.eq.s32 	%p5, %r12, 0;
	@%p5 bra 	$L__BB2_7;
	shf.l.wrap.b32 	%r196, %r197, %r196, %r12;
	ld.local.u32 	%r82, [%rd10+16];
	shf.l.wrap.b32 	%r197, %r82, %r197, %r12;
$L__BB2_7:
	shr.u32 	%r83, %r196, 30;
	shf.l.wrap.b32 	%r84, %r197, %r196, 2;
	shl.b32 	%r85, %r197, 2;
	shr.u32 	%r86, %r84, 31;
	add.s32 	%r87, %r86, %r83;
	neg.s32 	%r88, %r87;
	setp.lt.s32 	%p6, %r9, 0;
	selp.b32 	%r198, %r88, %r87, %p6;
	xor.b32  	%r89, %r84, %r9;
	shr.s32 	%r90, %r84, 31;
	xor.b32  	%r91, %r90, %r84;
	xor.b32  	%r92, %r90, %r85;
	cvt.u64.u32 	%rd29, %r91;
	shl.b64 	%rd30, %rd29, 32;
	cvt.u64.u32 	%rd31, %r92;
	or.b64  	%rd32, %rd30, %rd31;
	cvt.rn.f64.s64 	%fd31, %rd32;
	mul.f64 	%fd32, %fd31, 0d3BF921FB54442D19;
	cvt.rn.f32.f64 	%f84, %fd32;
	neg.f32 	%f85, %f84;
	setp.lt.s32 	%p7, %r89, 0;
	selp.f32 	%f227, %f85, %f84, %p7;
$L__BB2_8:
	setp.ltu.f32 	%p8, %f3, 0f47CE4780;
	mul.rn.f32 	%f87, %f227, %f227;
	and.b32  	%r94, %r198, 1;
	setp.eq.b32 	%p9, %r94, 1;
	selp.f32 	%f88, 0f3F800000, %f227, %p9;
	fma.rn.f32 	%f89, %f87, %f88, 0f00000000;
	fma.rn.f32 	%f90, %f87, 0f37CBAC00, 0fBAB607ED;
	selp.f32 	%f91, %f90, 0fB94D4153, %p9;
	selp.f32 	%f92, 0f3D2AAABB, 0f3C0885E4, %p9;
	fma.rn.f32 	%f93, %f91, %f87, %f92;
	selp.f32 	%f94, 0fBEFFFFFF, 0fBE2AAAA8, %p9;
	fma.rn.f32 	%f95, %f93, %f87, %f94;
	fma.rn.f32 	%f96, %f95, %f89, %f88;
	and.b32  	%r95, %r198, 2;
	setp.eq.s32 	%p10, %r95, 0;
	mov.f32 	%f97, 0f00000000;
	sub.f32 	%f98, %f97, %f96;
	selp.f32 	%f7, %f96, %f98, %p10;
	@%p8 bra 	$L__BB2_16;
	setp.neu.f32 	%p11, %f3, 0f7F800000;
	@%p11 bra 	$L__BB2_11;
	mov.f32 	%f101, 0f00000000;
	mul.rn.f32 	%f228, %f1, %f101;
	mov.b32 	%r202, 0;
	bra.uni 	$L__BB2_16;
$L__BB2_11:
	mov.b32 	%r21, %f1;
	mov.b64 	%rd70, 0;
	mov.b32 	%r199, 0;
	mov.u64 	%rd68, __cudart_i2opi_f;
	shl.b32 	%r98, %r21, 8;
	or.b32  	%r99, %r98, -2147483648;
	mov.u64 	%rd69, %rd3;
$L__BB2_12:
	.pragma "nounroll";
	ld.global.nc.u32 	%r97, [%rd68];
	mad.wide.u32 	%rd35, %r97, %r99, %rd70;
	shr.u64 	%rd70, %rd35, 32;
	st.local.u32 	[%rd69], %rd35;
	add.s32 	%r199, %r199, 1;
	add.s64 	%rd69, %rd69, 4;
	add.s64 	%rd68, %rd68, 4;
	setp.ne.s32 	%p12, %r199, 6;
	@%p12 bra 	$L__BB2_12;
	shr.u32 	%r100, %r21, 23;
	st.local.u32 	[%rd3+24], %rd70;
	and.b32  	%r24, %r100, 31;
	and.b32  	%r101, %r100, 224;
	add.s32 	%r102, %r101, -128;
	shr.u32 	%r103, %r102, 5;
	mul.wide.u32 	%rd36, %r103, 4;
	sub.s64 	%rd17, %rd3, %rd36;
	ld.local.u32 	%r200, [%rd17+24];
	ld.local.u32 	%r201, [%rd17+20];
	setp.eq.s32 	%p13, %r24, 0;
	@%p13 bra 	$L__BB2_15;
	shf.l.wrap.b32 	%r200, %r201, %r200, %r24;
	ld.local.u32 	%r104, [%rd17+16];
	shf.l.wrap.b32 	%r201, %r104, %r201, %r24;
$L__BB2_15:
	shr.u32 	%r105, %r200, 30;
	shf.l.wrap.b32 	%r106, %r201, %r200, 2;
	shl.b32 	%r107, %r201, 2;
	shr.u32 	%r108, %r106, 31;
	add.s32 	%r109, %r108, %r105;
	neg.s32 	%r110, %r109;
	setp.lt.s32 	%p14, %r21, 0;
	selp.b32 	%r202, %r110, %r109, %p14;
	xor.b32  	%r111, %r106, %r21;
	shr.s32 	%r112, %r106, 31;
	xor.b32  	%r113, %r112, %r106;
	xor.b32  	%r114, %r112, %r107;
	cvt.u64.u32 	%rd37, %r113;
	shl.b64 	%rd38, %rd37, 32;
	cvt.u64.u32 	%rd39, %r114;
	or.b64  	%rd40, %rd38, %rd39;
	cvt.rn.f64.s64 	%fd33, %rd40;
	mul.f64 	%fd34, %fd33, 0d3BF921FB54442D19;
	cvt.rn.f32.f64 	%f99, %fd34;
	neg.f32 	%f100, %f99;
	setp.lt.s32 	%p15, %r111, 0;
	selp.f32 	%f228, %f100, %f99, %p15;
$L__BB2_16:
	ld.param.f32 	%f226, [_Z30BackProjFanFlatDisCUDA2dKernelILb0EEvPfPKfS2_iiiiffffffff_param_14];
	ld.param.f32 	%f221, [_Z30BackProjFanFlatDisCUDA2dKernelILb0EEvPfPKfS2_iiiiffffffff_param_11];
	ld.param.f32 	%f220, [_Z30BackProjFanFlatDisCUDA2dKernelILb0EEvPfPKfS2_iiiiffffffff_param_10];
	ld.param.f32 	%f219, [_Z30BackProjFanFlatDisCUDA2dKernelILb0EEvPfPKfS2_iiiiffffffff_param_9];
	add.s32 	%r116, %r202, 1;
	mul.rn.f32 	%f102, %f228, %f228;
	and.b32  	%r117, %r202, 1;
	setp.eq.b32 	%p16, %r117, 1;
	selp.f32 	%f103, %f228, 0f3F800000, %p16;
	fma.rn.f32 	%f104, %f102, %f103, 0f00000000;
	fma.rn.f32 	%f105, %f102, 0f37CBAC00, 0fBAB607ED;
	selp.f32 	%f106, 0fB94D4153, %f105, %p16;
	selp.f32 	%f107, 0f3C0885E4, 0f3D2AAABB, %p16;
	fma.rn.f32 	%f108, %f106, %f102, %f107;
	selp.f32 	%f109, 0fBE2AAAA8, 0fBEFFFFFF, %p16;
	fma.rn.f32 	%f110, %f108, %f102, %f109;
	fma.rn.f32 	%f111, %f110, %f104, %f103;
	and.b32  	%r118, %r116, 2;
	setp.eq.s32 	%p17, %r118, 0;
	mov.f32 	%f112, 0f00000000;
	sub.f32 	%f113, %f112, %f111;
	selp.f32 	%f11, %f111, %f113, %p17;
	neg.f32 	%f114, %f7;
	mul.f32 	%f12, %f220, %f114;
	mul.f32 	%f13, %f220, %f11;
	div.rn.f32 	%f115, %f220, %f221;
	mul.f32 	%f14, %f219, %f115;
	mul.f32 	%f15, %f115, %f226;
	mul.f32 	%f116, %f11, %f11;
	setp.leu.f32 	%p18, %f116, 0f3F000000;
	@%p18 bra 	$L__BB2_43;
	setp.ge.s32 	%p37, %r6, %r70;
	@%p37 bra 	$L__BB2_19;
	setp.ge.f32 	%p38, %f11, 0f00000000;
	not.b32 	%r162, %r6;
	add.s32 	%r163, %r70, %r162;
	selp.b32 	%r164, %r6, %r163, %p38;
	mad.lo.s32 	%r165, %r69, %r1, %r2;
	mad.lo.s32 	%r166, %r165, %r70, %r164;
	mul.wide.s32 	%rd53, %r166, 4;
	add.s64 	%rd54, %rd2, %rd53;
	ld.global.nc.f32 	%f166, [%rd54];
	mul.f32 	%f167, %f14, %f166;
	shl.b32 	%r167, %r5, 2;
	mov.u32 	%r168, _ZZ30BackProjFanFlatDisCUDA2dKernelILb0EEvPfPKfS2_iiiiffffffffE8ProjTemp;
	add.s32 	%r169, %r168, %r167;
	st.shared.f32 	[%r169], %f167;
	bra.uni 	$L__BB2_20;
$L__BB2_19:
	shl.b32 	%r158, %r5, 2;
	mov.u32 	%r159, _ZZ30BackProjFanFlatDisCUDA2dKernelILb0EEvPfPKfS2_iiiiffffffffE8ProjTemp;
	add.s32 	%r160, %r159, %r158;
	mov.b32 	%r161, 0;
	st.shared.u32 	[%r160], %r161;
$L__BB2_20:
	setp.ltu.f32 	%p39, %f11, 0f00000000;
	@%p39 bra 	$L__BB2_22;
	cvt.rn.f64.u32 	%fd73, %r4;
	cvt.rn.f64.s32 	%fd74, %r70;
	mul.f64 	%fd75, %fd74, 0d3FE0000000000000;
	sub.f64 	%fd76, %fd73, %fd75;
	cvt.f64.f32 	%fd77, %f14;
	cvt.f64.f32 	%fd78, %f15;
	fma.rn.f64 	%fd79, %fd76, %fd77, %fd78;
	cvt.f64.f32 	%fd80, %f11;
	mul.f64 	%fd111, %fd79, %fd80;
	cvt.f64.f32 	%fd81, %f7;
	mul.f64 	%fd112, %fd79, %fd81;
	add.s32 	%r170, %r6, 1;
	cvt.rn.f64.u32 	%fd82, %r170;
	sub.f64 	%fd83, %fd82, %fd75;
	fma.rn.f64 	%fd84, %fd83, %fd77, %fd78;
	mul.f64 	%fd113, %fd84, %fd80;
	mul.f64 	%fd114, %fd84, %fd81;
	bra.uni 	$L__BB2_23;
$L__BB2_22:
	cvt.rn.f64.s32 	%fd85, %r70;
	mul.f64 	%fd86, %fd85, 0d3FE0000000000000;
	cvt.rn.f64.u32 	%fd87, %r4;
	sub.f64 	%fd88, %fd86, %fd87;
	cvt.f64.f32 	%fd89, %f14;
	cvt.f64.f32 	%fd90, %f15;
	fma.rn.f64 	%fd91, %fd88, %fd89, %fd90;
	cvt.f64.f32 	%fd92, %f11;
	mul.f64 	%fd111, %fd91, %fd92;
	cvt.f64.f32 	%fd93, %f7;
	mul.f64 	%fd112, %fd91, %fd93;
	cvt.rn.f64.u32 	%fd94, %r6;
	sub.f64 	%fd95, %fd86, %fd94;
	add.f64 	%fd96, %fd95, 0dBFF0000000000000;
	fma.rn.f64 	%fd97, %fd96, %fd89, %fd90;
	mul.f64 	%fd113, %fd97, %fd92;
	mul.f64 	%fd114, %fd97, %fd93;
$L__BB2_23:
	cvt.rn.f32.f64 	%f168, %fd114;
	cvt.rn.f32.f64 	%f169, %fd113;
	cvt.rn.f32.f64 	%f16, %fd112;
	cvt.rn.f32.f64 	%f17, %fd111;
	mul.f32 	%f170, %f12, %f168;
	mul.f32 	%f171, %f13, %f169;
	sub.f32 	%f172, %f170, %f171;
	sub.f32 	%f173, %f168, %f13;
	div.rn.f32 	%f235, %f172, %f173;
	setp.ne.s32 	%p40, %r5, 0;
	@%p40 bra 	$L__BB2_25;
	sub.f32 	%f174, %f16, %f13;
	mul.f32 	%f175, %f13, %f17;
	mul.f32 	%f176, %f12, %f16;
	sub.f32 	%f177, %f176, %f175;
	div.rn.f32 	%f178, %f177, %f174;
	st.shared.f32 	[_ZZ30BackProjFanFlatDisCUDA2dKernelILb0EEvPfPKfS2_iiiiffffffffE12DetProj2Axis], %f178;
$L__BB2_25:
	ld.param.f32 	%f223, [_Z30BackProjFanFlatDisCUDA2dKernelILb0EEvPfPKfS2_iiiiffffffff_param_12];
	ld.param.f32 	%f216, [_Z30BackProjFanFlatDisCUDA2dKernelILb0EEvPfPKfS2_iiiiffffffff_param_7];
	shl.b32 	%r171, %r5, 2;
	mov.u32 	%r172, _ZZ30BackProjFanFlatDisCUDA2dKernelILb0EEvPfPKfS2_iiiiffffffffE12DetProj2Axis;
	add.s32 	%r173, %r172, %r171;
	st.shared.f32 	[%r173+4], %f235;
	bar.sync 	0;
	neg.s32 	%r174, %r67;
	cvt.rn.f64.s32 	%fd98, %r174;
	mul.f64 	%fd99, %fd98, 0d3FE0000000000000;
	cvt.f64.f32 	%fd100, %f216;
	cvt.f64.f32 	%fd101, %f223;
	fma.rn.f64 	%fd13, %fd99, %fd100, %fd101;
	cvt.rn.f64.s32 	%fd102, %r67;
	mul.f64 	%fd103, %fd102, 0d3FE0000000000000;
	fma.rn.f64 	%fd14, %fd103, %fd100, %fd101;
	setp.eq.s32 	%p41, %r68, 0;
	@%p41 bra 	$L__BB2_69;
	cvt.rn.f32.f64 	%f179, %fd14;
	cvt.rn.f32.f64 	%f180, %fd13;
	cvt.rn.f64.s32 	%fd104, %r68;
	mul.f64 	%fd15, %fd104, 0d3FE0000000000000;
	mul.f32 	%f19, %f13, %f180;
	mul.f32 	%f20, %f13, %f179;
	cvt.rn.f32.s32 	%f21, %r67;
	mul.lo.s32 	%r33, %r68, %r1;
	abs.f32 	%f181, %f11;
	mul.f32 	%f22, %f14, %f181;
	mov.b32 	%r203, 0;
	mov.u32 	%r204, %r203;
$L__BB2_27:
	mov.u32 	%r35, %r204;
	add.s32 	%r36, %r203, %r5;
	setp.ge.s32 	%p42, %r36, %r68;
	@%p42 bra 	$L__BB2_42;
	ld.param.f32 	%f225, [_Z30BackProjFanFlatDisCUDA2dKernelILb0EEvPfPKfS2_iiiiffffffff_param_13];
	ld.param.f32 	%f218, [_Z30BackProjFanFlatDisCUDA2dKernelILb0EEvPfPKfS2_iiiiffffffff_param_8];
	cvt.rn.f64.s32 	%fd105, %r36;
	sub.f64 	%fd106, %fd15, %fd105;
	add.f64 	%fd107, %fd106, 0dBFE0000000000000;
	cvt.f64.f32 	%fd108, %f218;
	cvt.f64.f32 	%fd109, %f225;
	fma.rn.f64 	%fd110, %fd107, %fd108, %fd109;
	cvt.rn.f32.f64 	%f182, %fd110;
	mul.f32 	%f183, %f12, %f182;
	sub.f32 	%f184, %f183, %f19;
	sub.f32 	%f185, %f182, %f13;
	div.rn.f32 	%f24, %f184, %f185;
	sub.f32 	%f186, %f183, %f20;
	div.rn.f32 	%f187, %f186, %f185;
	sub.f32 	%f188, %f187, %f24;
	div.rn.f32 	%f25, %f188, %f21;
	ld.shared.f32 	%f189, [_ZZ30BackProjFanFlatDisCUDA2dKernelILb0EEvPfPKfS2_iiiiffffffffE12DetProj2Axis];
	max.f32 	%f232, %f24, %f189;
	setp.neu.f32 	%p43, %f24, %f232;
	@%p43 bra 	$L__BB2_30;
	mul.f32 	%f193, %f13, %f232;
	sub.f32 	%f194, %f232, %f12;
	mul.f32 	%f195, %f7, %f194;
	div.rn.f32 	%f196, %f195, %f11;
	add.f32 	%f197, %f13, %f196;
	div.rn.f32 	%f198, %f193, %f197;
	sub.f32 	%f199, %f198, %f17;
	div.rn.f32 	%f200, %f199, %f22;
	cvt.rmi.f32.f32 	%f201, %f200;
	cvt.rzi.s32.f32 	%r207, %f201;
	mov.b32 	%r208, 0;
	bra.uni 	$L__BB2_31;
$L__BB2_30:
	sub.f32 	%f190, %f232, %f24;
	div.rn.f32 	%f191, %f190, %f25;
	cvt.rmi.f32.f32 	%f192, %f191;
	cvt.rzi.s32.f32 	%r208, %f192;
	mov.b32 	%r207, 0;
$L__BB2_31:
	add.s32 	%r178, %r208, 1;
	cvt.rn.f32.s32 	%f202, %r178;
	fma.rn.f32 	%f233, %f25, %f202, %f24;
	setp.ge.s32 	%p44, %r207, %r7;
	@%p44 bra 	$L__BB2_33;
	shl.b32 	%r179, %r207, 2;
	mov.u32 	%r180, _ZZ30BackProjFanFlatDisCUDA2dKernelILb0EEvPfPKfS2_iiiiffffffffE12DetProj2Axis;
	add.s32 	%r181, %r180, %r179;
	ld.shared.f32 	%f235, [%r181+4];
$L__BB2_33:
	setp.ge.s32 	%p46, %r208, %r67;
	mov.f32 	%f231, 0f00000000;
	or.pred  	%p47, %p46, %p44;
	@%p47 bra 	$L__BB2_40;
	mov.f32 	%f231, 0f00000000;
$L__BB2_35:
	mov.f32 	%f32, %f233;
	setp.geu.f32 	%p48, %f32, %f235;
	@%p48 bra 	$L__BB2_37;
	sub.f32 	%f208, %f32, %f232;
	shl.b32 	%r188, %r207, 2;
	mov.u32 	%r189, _ZZ30BackProjFanFlatDisCUDA2dKernelILb0EEvPfPKfS2_iiiiffffffffE8ProjTemp;
	add.s32 	%r190, %r189, %r188;
	ld.shared.f32 	%f209, [%r190];
	fma.rn.f32 	%f210, %f208, %f209, %f231;
	div.rn.f32 	%f211, %f210, %f25;
	cvt.s64.s32 	%rd55, %r208;
	add.s32 	%r191, %r36, %r33;
	mul.lo.s32 	%r192, %r191, %r67;
	cvt.s64.s32 	%rd56, %r192;
	add.s64 	%rd57, %rd55, %rd56;
	shl.b64 	%rd58, %rd57, 2;
	add.s64 	%rd59, %rd1, %rd58;
	atom.global.add.f32 	%f212, [%rd59], %f211;
	add.s32 	%r208, %r208, 1;
	add.f32 	%f233, %f25, %f32;
	mov.f32 	%f231, 0f00000000;
	mov.f32 	%f232, %f32;
	bra.uni 	$L__BB2_39;
$L__BB2_37:
	sub.f32 	%f205, %f235, %f232;
	shl.b32 	%r182, %r207, 2;
	mov.u32 	%r183, _ZZ30BackProjFanFlatDisCUDA2dKernelILb0EEvPfPKfS2_iiiiffffffffE8ProjTemp;
	add.s32 	%r184, %r183, %r182;
	ld.shared.f32 	%f206, [%r184];
	fma.rn.f32 	%f231, %f205, %f206, %f231;
	add.s32 	%r207, %r207, 1;
	setp.ge.s32 	%p49, %r207, %r7;
	mov.f32 	%f233, %f32;
	mov.f32 	%f232, %f235;
	@%p49 bra 	$L__BB2_39;
	mov.u32 	%r186, _ZZ30BackProjFanFlatDisCUDA2dKernelILb0EEvPfPKfS2_iiiiffffffffE12DetProj2Axis;
	add.s32 	%r187, %r186, %r182;
	ld.shared.f32 	%f235, [%r187+8];
$L__BB2_39:
	setp.lt.s32 	%p50, %r208, %r67;
	setp.lt.s32 	%p51, %r207, %r7;
	and.pred  	%p52, %p50, %p51;
	@%p52 bra 	$L__BB2_35;
$L__BB2_40:
	setp.eq.f32 	%p53, %f231, 0f00000000;
	@%p53 bra 	$L__BB2_42;
	div.rn.f32 	%f213, %f231, %f25;
	add.s32 	%r193, %r36, %r33;
	mul.lo.s32 	%r194, %r193, %r67;
	cvt.s64.s32 	%rd60, %r194;
	cvt.s64.s32 	%rd61, %r208;
	add.s64 	%rd62, %rd61, %rd60;
	shl.b64 	%rd63, %rd62, 2;
	add.s64 	%rd64, %rd1, %rd63;
	atom.global.add.f32 	%f214, [%rd64], %f213;
$L__BB2_42:
	add.s32 	%r204, %r35, 1;
	mad.lo.s32 	%r203, %r3, %r35, %r3;
	setp.lt.u32 	%p54, %r203, %r68;
	@%p54 bra 	$L__BB2_27;
	bra.uni 	$L__BB2_69;
$L__BB2_43:
	setp.ge.s32 	%p19, %r6, %r70;
	@%p19 bra 	$L__BB2_45;
	setp.ge.f32 	%p20, %f7, 0f00000000;
	not.b32 	%r123, %r6;
	add.s32 	%r124, %r70, %r123;
	selp.b32 	%r125, %r6, %r124, %p20;
	mad.lo.s32 	%r126, %r69, %r1, %r2;
	mad.lo.s32 	%r127, %r126, %r70, %r125;
	mul.wide.s32 	%rd41, %r127, 4;
	add.s64 	%rd42, %rd2, %rd41;
	ld.global.nc.f32 	%f117, [%rd42];
	mul.f32 	%f118, %f14, %f117;
	shl.b32 	%r128, %r5, 2;
	mov.u32 	%r129, _ZZ30BackProjFanFlatDisCUDA2dKernelILb0EEvPfPKfS2_iiiiffffffffE8ProjTemp;
	add.s32 	%r130, %r129, %r128;
	st.shared.f32 	[%r130], %f118;
	bra.uni 	$L__BB2_46;
$L__BB2_45:
	shl.b32 	%r119, %r5, 2;
	mov.u32 	%r120, _ZZ30BackProjFanFlatDisCUDA2dKernelILb0EEvPfPKfS2_iiiiffffffffE8ProjTemp;
	add.s32 	%r121, %r120, %r119;
	mov.b32 	%r122, 0;
	st.shared.u32 	[%r121], %r122;
$L__BB2_46:
	setp.ltu.f32 	%p21, %f7, 0f00000000;
	@%p21 bra 	$L__BB2_48;
	cvt.rn.f64.u32 	%fd35, %r4;
	cvt.rn.f64.s32 	%fd36, %r70;
	mul.f64 	%fd37, %fd36, 0d3FE0000000000000;
	sub.f64 	%fd38, %fd35, %fd37;
	cvt.f64.f32 	%fd39, %f14;
	cvt.f64.f32 	%fd40, %f15;
	fma.rn.f64 	%fd41, %fd38, %fd39, %fd40;
	cvt.f64.f32 	%fd42, %f11;
	mul.f64 	%fd115, %fd41, %fd42;
	cvt.f64.f32 	%fd43, %f7;
	mul.f64 	%fd116, %fd41, %fd43;
	add.s32 	%r131, %r6, 1;
	cvt.rn.f64.u32 	%fd44, %r131;
	sub.f64 	%fd45, %fd44, %fd37;
	fma.rn.f64 	%fd46, %fd45, %fd39, %fd40;
	mul.f64 	%fd117, %fd46, %fd42;
	mul.f64 	%fd118, %fd46, %fd43;
	bra.uni 	$L__BB2_49;
$L__BB2_48:
	cvt.rn.f64.s32 	%fd47, %r70;
	mul.f64 	%fd48, %fd47, 0d3FE0000000000000;
	cvt.rn.f64.u32 	%fd49, %r4;
	sub.f64 	%fd50, %fd48, %fd49;
	cvt.f64.f32 	%fd51, %f14;
	cvt.f64.f32 	%fd52, %f15;
	fma.rn.f64 	%fd53, %fd50, %fd51, %fd52;
	cvt.f64.f32 	%fd54, %f11;
	mul.f64 	%fd115, %fd53, %fd54;
	cvt.f64.f32 	%fd55, %f7;
	mul.f64 	%fd116, %fd53, %fd55;
	cvt.rn.f64.u32 	%fd56, %r6;
	sub.f64 	%fd57, %fd48, %fd56;
	add.f64 	%fd58, %fd57, 0dBFF0000000000000;
	fma.rn.f64 	%fd59, %fd58, %fd51, %fd52;
	mul.f64 	%fd117, %fd59, %fd54;
	mul.f64 	%fd118, %fd59, %fd55;
$L__BB2_49:
	cvt.rn.f32.f64 	%f119, %fd118;
	cvt.rn.f32.f64 	%f120, %fd117;
	cvt.rn.f32.f64 	%f44, %fd116;
	cvt.rn.f32.f64 	%f45, %fd115;
	mul.f32 	%f121, %f13, %f120;
	mul.f32 	%f122, %f12, %f119;
	sub.f32 	%f123, %f121, %f122;
	sub.f32 	%f124, %f120, %f12;
	div.rn.f32 	%f248, %f123, %f124;
	setp.ne.s32 	%p22, %r5, 0;
	@%p22 bra 	$L__BB2_51;
	sub.f32 	%f125, %f45, %f12;
	mul.f32 	%f126, %f12, %f44;
	mul.f32 	%f127, %f13, %f45;
	sub.f32 	%f128, %f127, %f126;
	div.rn.f32 	%f129, %f128, %f125;
	st.shared.f32 	[_ZZ30BackProjFanFlatDisCUDA2dKernelILb0EEvPfPKfS2_iiiiffffffffE12DetProj2Axis], %f129;
$L__BB2_51:
	ld.param.f32 	%f224, [_Z30BackProjFanFlatDisCUDA2dKernelILb0EEvPfPKfS2_iiiiffffffff_param_13];
	ld.param.f32 	%f217, [_Z30BackProjFanFlatDisCUDA2dKernelILb0EEvPfPKfS2_iiiiffffffff_param_8];
	shl.b32 	%r132, %r5, 2;
	mov.u32 	%r133, _ZZ30BackProjFanFlatDisCUDA2dKernelILb0EEvPfPKfS2_iiiiffffffffE12DetProj2Axis;
	add.s32 	%r134, %r133, %r132;
	st.shared.f32 	[%r134+4], %f248;
	bar.sync 	0;
	neg.s32 	%r135, %r68;
	cvt.rn.f64.s32 	%fd60, %r135;
	mul.f64 	%fd61, %fd60, 0d3FE0000000000000;
	cvt.f64.f32 	%fd62, %f217;
	cvt.f64.f32 	%fd63, %f224;
	fma.rn.f64 	%fd28, %fd61, %fd62, %fd63;
	cvt.rn.f64.s32 	%fd64, %r68;
	mul.f64 	%fd65, %fd64, 0d3FE0000000000000;
	fma.rn.f64 	%fd29, %fd65, %fd62, %fd63;
	setp.eq.s32 	%p23, %r67, 0;
	@%p23 bra 	$L__BB2_69;
	cvt.rn.f32.f64 	%f130, %fd29;
	cvt.rn.f32.f64 	%f131, %fd28;
	cvt.rn.f64.s32 	%fd66, %r67;
	mul.f64 	%fd30, %fd66, 0d3FE0000000000000;
	mul.f32 	%f47, %f12, %f131;
	mul.f32 	%f48, %f12, %f130;
	cvt.rn.f32.s32 	%f49, %r68;
	mad.lo.s32 	%r50, %r68, %r1, %r68;
	abs.f32 	%f132, %f7;
	mul.f32 	%f50, %f14, %f132;
	mov.b32 	%r212, 0;
	mov.u32 	%r213, %r212;
$L__BB2_53:
	mov.u32 	%r52, %r213;
	add.s32 	%r53, %r212, %r5;
	setp.ge.s32 	%p24, %r53, %r67;
	@%p24 bra 	$L__BB2_68;
	ld.param.f32 	%f222, [_Z30BackProjFanFlatDisCUDA2dKernelILb0EEvPfPKfS2_iiiiffffffff_param_12];
	ld.param.f32 	%f215, [_Z30BackProjFanFlatDisCUDA2dKernelILb0EEvPfPKfS2_iiiiffffffff_param_7];
	cvt.rn.f64.s32 	%fd67, %r53;
	sub.f64 	%fd68, %fd67, %fd30;
	add.f64 	%fd69, %fd68, 0d3FE0000000000000;
	cvt.f64.f32 	%fd70, %f215;
	cvt.f64.f32 	%fd71, %f222;
	fma.rn.f64 	%fd72, %fd69, %fd70, %fd71;
	cvt.rn.f32.f64 	%f133, %fd72;
	mul.f32 	%f134, %f13, %f133;
	sub.f32 	%f135, %f134, %f47;
	sub.f32 	%f136, %f133, %f12;
	div.rn.f32 	%f52, %f135, %f136;
	sub.f32 	%f137, %f134, %f48;
	div.rn.f32 	%f138, %f137, %f136;
	sub.f32 	%f139, %f138, %f52;
	div.rn.f32 	%f53, %f139, %f49;
	ld.shared.f32 	%f140, [_ZZ30BackProjFanFlatDisCUDA2dKernelILb0EEvPfPKfS2_iiiiffffffffE12DetProj2Axis];
	max.f32 	%f245, %f52, %f140;
	setp.neu.f32 	%p25, %f52, %f245;
	@%p25 bra 	$L__BB2_56;
	mul.f32 	%f144, %f12, %f245;
	sub.f32 	%f145, %f245, %f13;
	mul.f32 	%f146, %f11, %f145;
	div.rn.f32 	%f147, %f146, %f7;
	add.f32 	%f148, %f12, %f147;
	div.rn.f32 	%f149, %f144, %f148;
	sub.f32 	%f150, %f149, %f44;
	div.rn.f32 	%f151, %f150, %f50;
	cvt.rmi.f32.f32 	%f152, %f151;
	cvt.rzi.s32.f32 	%r216, %f152;
	mov.b32 	%r217, 0;
	bra.uni 	$L__BB2_57;
$L__BB2_56:
	sub.f32 	%f141, %f245, %f52;
	div.rn.f32 	%f142, %f141, %f53;
	cvt.rmi.f32.f32 	%f143, %f142;
	cvt.rzi.s32.f32 	%r217, %f143;
	mov.b32 	%r216, 0;
$L__BB2_57:
	add.s32 	%r139, %r217, 1;
	cvt.rn.f32.s32 	%f153, %r139;
	fma.rn.f32 	%f246, %f53, %f153, %f52;
	setp.ge.s32 	%p26, %r216, %r7;
	@%p26 bra 	$L__BB2_59;
	shl.b32 	%r140, %r216, 2;
	mov.u32 	%r141, _ZZ30BackProjFanFlatDisCUDA2dKernelILb0EEvPfPKfS2_iiiiffffffffE12DetProj2Axis;
	add.s32 	%r142, %r141, %r140;
	ld.shared.f32 	%f248, [%r142+4];
$L__BB2_59:
	setp.ge.s32 	%p28, %r217, %r68;
	mov.f32 	%f244, 0f00000000;
	or.pred  	%p29, %p28, %p26;
	@%p29 bra 	$L__BB2_66;
	mov.f32 	%f244, 0f00000000;
	cvt.s64.s32 	%rd44, %r53;
$L__BB2_61:
	mov.f32 	%f60, %f246;
	mov.u32 	%r58, %r216;
	setp.geu.f32 	%p30, %f60, %f248;
	@%p30 bra 	$L__BB2_63;
	sub.f32 	%f159, %f60, %f245;
	shl.b32 	%r149, %r58, 2;
	mov.u32 	%r150, _ZZ30BackProjFanFlatDisCUDA2dKernelILb0EEvPfPKfS2_iiiiffffffffE8ProjTemp;
	add.s32 	%r151, %r150, %r149;
	ld.shared.f32 	%f160, [%r151];
	fma.rn.f32 	%f161, %f159, %f160, %f244;
	div.rn.f32 	%f162, %f161, %f53;
	not.b32 	%r152, %r217;
	add.s32 	%r153, %r50, %r152;
	mul.lo.s32 	%r154, %r153, %r67;
	cvt.s64.s32 	%rd43, %r154;
	add.s64 	%rd45, %rd43, %rd44;
	shl.b64 	%rd46, %rd45, 2;
	add.s64 	%rd47, %rd1, %rd46;
	atom.global.add.f32 	%f163, [%rd47], %f162;
	add.s32 	%r217, %r217, 1;
	add.f32 	%f246, %f53, %f60;
	mov.f32 	%f244, 0f00000000;
	mov.f32 	%f245, %f60;
	mov.u32 	%r216, %r58;
	bra.uni 	$L__BB2_65;
$L__BB2_63:
	sub.f32 	%f156, %f248, %f245;
	shl.b32 	%r143, %r58, 2;
	mov.u32 	%r144, _ZZ30BackProjFanFlatDisCUDA2dKernelILb0EEvPfPKfS2_iiiiffffffffE8ProjTemp;
	add.s32 	%r145, %r144, %r143;
	ld.shared.f32 	%f157, [%r145];
	fma.rn.f32 	%f244, %f156, %f157, %f244;
	add.s32 	%r216, %r58, 1;
	setp.ge.s32 	%p31, %r216, %r7;
	mov.f32 	%f246, %f60;
	mov.f32 	%f245, %f248;
	@%p31 bra 	$L__BB2_65;
	shl.b32 	%r146, %r58, 2;
	mov.u32 	%r147, _ZZ30BackProjFanFlatDisCUDA2dKernelILb0EEvPfPKfS2_iiiiffffffffE12DetProj2Axis;
	add.s32 	%r148, %r147, %r146;
	ld.shared.f32 	%f248, [%r148+8];
$L__BB2_65:
	setp.lt.s32 	%p32, %r217, %r68;
	setp.lt.s32 	%p33, %r216, %r7;
	and.pred  	%p34, %p32, %p33;
	@%p34 bra 	$L__BB2_61;
$L__BB2_66:
	setp.eq.f32 	%p35, %f244, 0f00000000;
	@%p35 bra 	$L__BB2_68;
	div.rn.f32 	%f164, %f244, %f53;
	not.b32 	%r155, %r217;
	add.s32 	%r156, %r50, %r155;
	mul.lo.s32 	%r157, %r156, %r67;
	cvt.s64.s32 	%rd48, %r157;
	cvt.s64.s32 	%rd49, %r53;
	add.s64 	%rd50, %rd48, %rd49;
	shl.b64 	%rd51, %rd50, 2;
	add.s64 	%rd52, %rd1, %rd51;
	atom.global.add.f32 	%f165, [%rd52], %f164;
$L__BB2_68:
	add.s32 	%r213, %r52, 1;
	mad.lo.s32 	%r212, %r3, %r52, %r3;
	setp.lt.u32 	%p36, %r212, %r67;
	@%p36 bra 	$L__BB2_53;
$L__BB2_69:
	ret;

}
	// .globl	_Z35BackProjTransFanFlatDisCUDA2dKernelILb0EEvPfyPKfiiiiffffffff
.visible .entry _Z35BackProjTransFanFlatDisCUDA2dKernelILb0EEvPfyPKfiiiiffffffff(
	.param .u64 .ptr .align 1 _Z35BackProjTransFanFlatDisCUDA2dKernelILb0EEvPfyPKfiiiiffffffff_param_0,
	.param .u64 _Z35BackProjTransFanFlatDisCUDA2dKernelILb0EEvPfyPKfiiiiffffffff_param_1,
	.param .u64 .ptr .align 1 _Z35BackProjTransFanFlatDisCUDA2dKernelILb0EEvPfyPKfiiiiffffffff_param_2,
	.param .u32 _Z35BackProjTransFanFlatDisCUDA2dKernelILb0EEvPfyPKfiiiiffffffff_param_3,
	.param .u32 _Z35BackProjTransFanFlatDisCUDA2dKernelILb0EEvPfyPKfiiiiffffffff_param_4,
	.param .u32 _Z35BackProjTransFanFlatDisCUDA2dKernelILb0EEvPfyPKfiiiiffffffff_param_5,
	.param .u32 _Z35BackProjTransFanFlatDisCUDA2dKernelILb0EEvPfyPKfiiiiffffffff_param_6,
	.param .f32 _Z35BackProjTransFanFlatDisCUDA2dKernelILb0EEvPfyPKfiiiiffffffff_param_7,
	.param .f32 _Z35BackProjTransFanFlatDisCUDA2dKernelILb0EEvPfyPKfiiiiffffffff_param_8,
	.param .f32 _Z35BackProjTransFanFlatDisCUDA2dKernelILb0EEvPfyPKfiiiiffffffff_param_9,
	.param .f32 _Z35BackProjTransFanFlatDisCUDA2dKernelILb0EEvPfyPKfiiiiffffffff_param_10,
	.param .f32 _Z35BackProjTransFanFlatDisCUDA2dKernelILb0EEvPfyPKfiiiiffffffff_param_11,
	.param .f32 _Z35BackProjTransFanFlatDisCUDA2dKernelILb0EEvPfyPKfiiiiffffffff_param_12,
	.param .f32 _Z35BackProjTransFanFlatDisCUDA2dKernelILb0EEvPfyPKfiiiiffffffff_param_13,
	.param .f32 _Z35BackProjTransFanFlatDisCUDA2dKernelILb0EEvPfyPKfiiiiffffffff_param_14
)
{
	.local .align 4 .b8 	__local_depot3[28];
	.reg .b64 	%SP;
	.reg .b64 	%SPL;
	.reg .pred 	%p<55>;
	.reg .b32 	%r<207>;
	.reg .b32 	%f<277>;
	.reg .b64 	%rd<50>;
	.reg .b64 	%fd<119>;
	// demoted variable
	.shared .align 4 .b8 _ZZ35BackProjTransFanFlatDisCUDA2dKernelILb0EEvPfyPKfiiiiffffffffE8ProjTemp[1024];
	// demoted variable
	.shared .align 4 .b8 _ZZ35BackProjTransFanFlatDisCUDA2dKernelILb0EEvPfyPKfiiiiffffffffE12DetProj2Axis[1028];
	mov.u64 	%SPL, __local_depot3;
	ld.param.u64 	%rd18, [_Z35BackProjTransFanFlatDisCUDA2dKernelILb0EEvPfyPKfiiiiffffffff_param_0];
	ld.param.u64 	%rd17, [_Z35BackProjTransFanFlatDisCUDA2dKernelILb0EEvPfyPKfiiiiffffffff_param_1];
	ld.param.u64 	%rd19, [_Z35BackProjTransFanFlatDisCUDA2dKernelILb0EEvPfyPKfiiiiffffffff_param_2];
	ld.param.u32 	%r68, [_Z35BackProjTransFanFlatDisCUDA2dKernelILb0EEvPfyPKfiiiiffffffff_param_3];
	ld.param.u32 	%r69, [_Z35BackProjTransFanFlatDisCUDA2dKernelILb0EEvPfyPKfiiiiffffffff_param_4];
	ld.param.u32 	%r70, [_Z35BackProjTransFanFlatDisCUDA2dKernelILb0EEvPfyPKfiiiiffffffff_param_5];
	ld.param.u32 	%r71, [_Z35BackProjTransFanFlatDisCUDA2dKernelILb0EEvPfyPKfiiiiffffffff_param_6];
	ld.param.f32 	%f80, [_Z35BackProjTransFanFlatDisCUDA2dKernelILb0EEvPfyPKfiiiiffffffff_param_13];
	cvta.to.global.u64 	%rd1, %rd18;
	cvta.to.global.u64 	%rd20, %rd19;
	add.u64 	%rd2, %SPL, 0;
	mov.u32 	%r1, %ctaid.x;
	mov.u32 	%r2, %ctaid.y;
	mov.u32 	%r72, %ctaid.z;
	mov.u32 	%r3, %ntid.x;
	mul.lo.s32 	%r4, %r72, %r3;
	mov.u32 	%r5, %tid.x;
	add.s32 	%r6, %r4, %r5;
	add.s32 	%r73, %r4, %r3;
	setp.gt.u32 	%p1, %r73, %r71;
	sub.s32 	%r74, %r71, %r4;
	selp.b32 	%r7, %r74, %r3, %p1;
	mul.wide.u32 	%rd22, %r2, 4;
	add.s64 	%rd23, %rd20, %rd22;
	ld.global.nc.f32 	%f1, [%rd23];
	mul.f32 	%f82, %f1, 0f3F22F983;
	cvt.rni.s32.f32 	%r188, %f82;
	cvt.rn.f32.s32 	%f83, %r188;
	fma.rn.f32 	%f84, %f83, 0fBFC90FDA, %f1;
	fma.rn.f32 	%f85, %f83, 0fB3A22168, %f84;
	fma.rn.f32 	%f250, %f83, 0fA7C234C5, %f85;
	abs.f32 	%f3, %f1;
	setp.ltu.f32 	%p2, %f3, 0f47CE4780;
	mov.u32 	%r184, %r188;
	mov.f32 	%f249, %f250;
	@%p2 bra 	$L__BB3_8;
	setp.neu.f32 	%p3, %f3, 0f7F800000;
	@%p3 bra 	$L__BB3_3;
	mov.f32 	%f88, 0f00000000;
	mul.rn.f32 	%f249, %f1, %f88;
	mov.b32 	%r184, 0;
	bra.uni 	$L__BB3_8;
$L__BB3_3:
	mov.b32 	%r9, %f1;
	mov.b64 	%rd46, 0;
	mov.b32 	%r181, 0;
	mov.u64 	%rd44, __cudart_i2opi_f;
	shl.b32 	%r77, %r9, 8;
	or.b32  	%r78, %r77, -2147483648;
	mov.u64 	%rd45, %rd2;
$L__BB3_4:
	.pragma "nounroll";
	ld.global.nc.u32 	%r76, [%rd44];
	mad.wide.u32 	%rd26, %r76, %r78, %rd46;
	shr.u64 	%rd46, %rd26, 32;
	st.local.u32 	[%rd45], %rd26;
	add.s32 	%r181, %r181, 1;
	add.s64 	%rd45, %rd45, 4;
	add.s64 	%rd44, %rd44, 4;
	setp.ne.s32 	%p4, %r181, 6;
	@%p4 bra 	$L__BB3_4;
	shr.u32 	%r79, %r9, 23;
	st.local.u32 	[%rd2+24], %rd46;
	and.b32  	%r12, %r79, 31;
	and.b32  	%r80, %r79, 224;
	add.s32 	%r81, %r80, -128;
	shr.u32 	%r82, %r81, 5;
	mul.wide.u32 	%rd27, %r82, 4;
	sub.s64 	%rd9, %rd2, %rd27;
	ld.local.u32 	%r182, [%rd9+24];
	ld.local.u32 	%r183, [%rd9+20];
	setp.eq.s32 	%p5, %r12, 0;
	@%p5 bra 	$L__BB3_7;
	shf.l.wrap.b32 	%r182, %r183, %r182, %r12;
	ld.local.u32 	%r83, [%rd9+16];
	shf.l.wrap.b32 	%r183, %r83, %r183, %r12;
$L__BB3_7:
	shr.u32 	%r84, %r182, 30;
	shf.l.wrap.b32 	%r85, %r183, %r182, 2;
	shl.b32 	%r86, %r183, 2;
	shr.u32 	%r87, %r85, 31;
	add.s32 	%r88, %r87, %r84;
	neg.s32 	%r89, %r88;
	setp.lt.s32 	%p6, %r9, 0;
	selp.b32 	%r184, %r89, %r88, %p6;
	xor.b32  	%r90, %r85, %r9;
	shr.s32 	%r91, %r85, 31;
	xor.b32  	%r92, %r91, %r85;
	xor.b32  	%r93, %r91, %r86;
	cvt.u64.u32 	%rd28, %r92;
	shl.b64 	%rd29, %rd28, 32;
	cvt.u64.u32 	%rd30, %r93;
	or.b64  	%rd31, %rd29, %rd30;
	cvt.rn.f64.s64 	%fd32, %rd31;
	mul.f64 	%fd33, %fd32, 0d3BF921FB54442D19;
	cvt.rn.f32.f64 	%f86, %fd33;
	neg.f32 	%f87, %f86;
	setp.lt.s32 	%p7, %r90, 0;
	selp.f32 	%f249, %f87, %f86, %p7;
$L__BB3_8:
	setp.ltu.f32 	%p8, %f3, 0f47CE4780;
	mul.rn.f32 	%f89, %f249, %f249;
	and.b32  	%r95, %r184, 1;
	setp.eq.b32 	%p9, %r95, 1;
	selp.f32 	%f90, 0f3F800000, %f249, %p9;
	fma.rn.f32 	%f91, %f89, %f90, 0f00000000;
	fma.rn.f32 	%f92, %f89, 0f37CBAC00, 0fBAB607ED;
	selp.f32 	%f93, %f92, 0fB94D4153, %p9;
	selp.f32 	%f94, 0f3D2AAABB, 0f3C0885E4, %p9;
	fma.rn.f32 	%f95, %f93, %f89, %f94;
	selp.f32 	%f96, 0fBEFFFFFF, 0fBE2AAAA8, %p9;
	fma.rn.f32 	%f97, %f95, %f89, %f96;
	fma.rn.f32 	%f98, %f97, %f91, %f90;
	and.b32  	%r96, %r184, 2;
	setp.eq.s32 	%p10, %r96, 0;
	mov.f32 	%f99, 0f00000000;
	sub.f32 	%f100, %f99, %f98;
	selp.f32 	%f7, %f98, %f100, %p10;
	@%p8 bra 	$L__BB3_16;
	setp.neu.f32 	%p11, %f3, 0f7F800000;
	@%p11 bra 	$L__BB3_11;
	mov.f32 	%f103, 0f00000000;
	mul.rn.f32 	%f250, %f1, %f103;
	mov.b32 	%r188, 0;
	bra.uni 	$L__BB3_16;
$L__BB3_11:
	mov.b32 	%r21, %f1;
	shl.b32 	%r98, %r21, 8;
	or.b32  	%r22, %r98, -2147483648;
	mov.b64 	%rd49, 0;
	mov.b32 	%r185, 0;
	mov.u64 	%rd47, __cudart_i2opi_f;
	mov.u64 	%rd48, %rd2;
$L__BB3_12:
	.pragma "nounroll";
	ld.global.nc.u32 	%r99, [%rd47];
	mad.wide.u32 	%rd34, %r99, %r22, %rd49;
	shr.u64 	%rd49, %rd34, 32;
	st.local.u32 	[%rd48], %rd34;
	add.s32 	%r185, %r185, 1;
	add.s64 	%rd48, %rd48, 4;
	add.s64 	%rd47, %rd47, 4;
	setp.ne.s32 	%p12, %r185, 6;
	@%p12 bra 	$L__BB3_12;
	shr.u32 	%r100, %r21, 23;
	st.local.u32 	[%rd2+24], %rd49;
	and.b32  	%r25, %r100, 31;
	and.b32  	%r101, %r100, 224;
	add.s32 	%r102, %r101, -128;
	shr.u32 	%r103, %r102, 5;
	mul.wide.u32 	%rd35, %r103, 4;
	sub.s64 	%rd16, %rd2, %rd35;
	ld.local.u32 	%r186, [%rd16+24];
	ld.local.u32 	%r187, [%rd16+20];
	setp.eq.s32 	%p13, %r25, 0;
	@%p13 bra 	$L__BB3_15;
	shf.l.wrap.b32 	%r186, %r187, %r186, %r25;
	ld.local.u32 	%r104, [%rd16+16];
	shf.l.wrap.b32 	%r187, %r104, %r187, %r25;
$L__BB3_15:
	shr.u32 	%r105, %r186, 30;
	shf.l.wrap.b32 	%r106, %r187, %r186, 2;
	shl.b32 	%r107, %r187, 2;
	shr.u32 	%r108, %r106, 31;
	add.s32 	%r109, %r108, %r105;
	neg.s32 	%r110, %r109;
	setp.lt.s32 	%p14, %r21, 0;
	selp.b32 	%r188, %r110, %r109, %p14;
	xor.b32  	%r111, %r106, %r21;
	shr.s32 	%r112, %r106, 31;
	xor.b32  	%r113, %r112, %r106;
	xor.b32  	%r114, %r112, %r107;
	cvt.u64.u32 	%rd36, %r113;
	shl.b64 	%rd37, %rd36, 32;
	cvt.u64.u32 	%rd38, %r114;
	or.b64  	%rd39, %rd37, %rd38;
	cvt.rn.f64.s64 	%fd34, %rd39;
	mul.f64 	%fd35, %fd34, 0d3BF921FB54442D19;
	cvt.rn.f32.f64 	%f101, %fd35;
	neg.f32 	%f102, %f101;
	setp.lt.s32 	%p15, %r111, 0;
	selp.f32 	%f250, %f102, %f101, %p15;
$L__BB3_16:
	ld.param.f32 	%f246, [_Z35BackProjTransFanFlatDisCUDA2dKernelILb0EEvPfyPKfiiiiffffffff_param_14];
	ld.param.f32 	%f243, [_Z35BackProjTransFanFlatDisCUDA2dKernelILb0EEvPfyPKfiiiiffffffff_param_11];
	ld.param.f32 	%f242, [_Z35BackProjTransFanFlatDisCUDA2dKernelILb0EEvPfyPKfiiiiffffffff_param_10];
	ld.param.f32 	%f241, [_Z35BackProjTransFanFlatDisCUDA2dKernelILb0EEvPfyPKfiiiiffffffff_param_9];
	add.s32 	%r116, %r188, 1;
	mul.rn.f32 	%f104, %f250, %f250;
	and.b32  	%r117, %r188, 1;
	setp.eq.b32 	%p16, %r117, 1;
	selp.f32 	%f105, %f250, 0f3F800000, %p16;
	fma.rn.f32 	%f106, %f104, %f105, 0f00000000;
	fma.rn.f32 	%f107, %f104, 0f37CBAC00, 0fBAB607ED;
	selp.f32 	%f108, 0fB94D4153, %f107, %p16;
	selp.f32 	%f109, 0f3C0885E4, 0f3D2AAABB, %p16;
	fma.rn.f32 	%f110, %f108, %f104, %f109;
	selp.f32 	%f111, 0fBE2AAAA8, 0fBEFFFFFF, %p16;
	fma.rn.f32 	%f112, %f110, %f104, %f111;
	fma.rn.f32 	%f113, %f112, %f106, %f105;
	and.b32  	%r118, %r116, 2;
	setp.eq.s32 	%p17, %r118, 0;
	mov.f32 	%f114, 0f00000000;
	sub.f32 	%f115, %f114, %f113;
	selp.f32 	%f11, %f113, %f115, %p17;
	neg.f32 	%f116, %f7;
	mul.f32 	%f12, %f242, %f116;
	mul.f32 	%f13, %f242, %f11;
	div.rn.f32 	%f117, %f242, %f243;
	mul.f32 	%f14, %f241, %f117;
	mul.f32 	%f15, %f117, %f246;
	mul.f32 	%f118, %f11, %f11;
	setp.leu.f32 	%p18, %f118, 0f3F000000;
	@%p18 bra 	$L__BB3_42;
	shl.b32 	%r152, %r5, 2;
	mov.u32 	%r153, _ZZ35BackProjTransFanFlatDisCUDA2dKernelILb0EEvPfyPKfiiiiffffffffE8ProjTemp;
	add.s32 	%r34, %r153, %r152;
	mov.b32 	%r154, 0;
	st.shared.u32 	[%r34], %r154;
	setp.ltu.f32 	%p37, %f11, 0f00000000;
	@%p37 bra 	$L__BB3_19;
	cvt.rn.f64.u32 	%fd74, %r4;
	cvt.rn.f64.s32 	%fd75, %r71;
	mul.f64 	%fd76, %fd75, 0d3FE0000000000000;
	sub.f64 	%fd77, %fd74, %fd76;
	cvt.f64.f32 	%fd78, %f14;
	cvt.f64.f32 	%fd79, %f15;
	fma.rn.f64 	%fd80, %fd77, %fd78, %fd79;
	cvt.f64.f32 	%fd81, %f11;
	mul.f64 	%fd111, %fd80, %fd81;
	cvt.f64.f32 	%fd82, %f7;
	mul.f64 	%fd112, %fd80, %fd82;
	add.s32 	%r155, %r6, 1;
	cvt.rn.f64.u32 	%fd83, %r155;
	sub.f64 	%fd84, %fd83, %fd76;
	fma.rn.f64 	%fd85, %fd84, %fd78, %fd79;
	mul.f64 	%fd113, %fd85, %fd81;
	mul.f64 	%fd114, %fd85, %fd82;
	bra.uni 	$L__BB3_20;
$L__BB3_19:
	cvt.rn.f64.s32 	%fd86, %r71;
	mul.f64 	%fd87, %fd86, 0d3FE0000000000000;
	cvt.rn.f64.u32 	%fd88, %r4;
	sub.f64 	%fd89, %fd87, %fd88;
	cvt.f64.f32 	%fd90, %f14;
	cvt.f64.f32 	%fd91, %f15;
	fma.rn.f64 	%fd92, %fd89, %fd90, %fd91;
	cvt.f64.f32 	%fd93, %f11;
	mul.f64 	%fd111, %fd92, %fd93;
	cvt.f64.f32 	%fd94, %f7;
	mul.f64 	%fd112, %fd92, %fd94;
	cvt.rn.f64.u32 	%fd95, %r6;
	sub.f64 	%fd96, %fd87, %fd95;
	add.f64 	%fd97, %fd96, 0dBFF0000000000000;
	fma.rn.f64 	%fd98, %fd97, %fd90, %fd91;
	mul.f64 	%fd113, %fd98, %fd93;
	mul.f64 	%fd114, %fd98, %fd94;
$L__BB3_20:
	cvt.rn.f32.f64 	%f178, %fd114;
	cvt.rn.f32.f64 	%f179, %fd113;
	cvt.rn.f32.f64 	%f16, %fd112;
	cvt.rn.f32.f64 	%f17, %fd111;
	mul.f32 	%f180, %f12, %f178;
	mul.f32 	%f181, %f13, %f179;
	sub.f32 	%f182, %f180, %f181;
	sub.f32 	%f183, %f178, %f13;
	div.rn.f32 	%f257, %f182, %f183;
	setp.ne.s32 	%p38, %r5, 0;
	@%p38 bra 	$L__BB3_22;
	sub.f32 	%f184, %f16, %f13;
	mul.f32 	%f185, %f13, %f17;
	mul.f32 	%f186, %f12, %f16;
	sub.f32 	%f187, %f186, %f185;
	div.rn.f32 	%f188, %f187, %f184;
	st.shared.f32 	[_ZZ35BackProjTransFanFlatDisCUDA2dKernelILb0EEvPfyPKfiiiiffffffffE12DetProj2Axis], %f188;
$L__BB3_22:
	ld.param.f32 	%f245, [_Z35BackProjTransFanFlatDisCUDA2dKernelILb0EEvPfyPKfiiiiffffffff_param_12];
	ld.param.f32 	%f238, [_Z35BackProjTransFanFlatDisCUDA2dKernelILb0EEvPfyPKfiiiiffffffff_param_7];
	mov.u32 	%r157, _ZZ35BackProjTransFanFlatDisCUDA2dKernelILb0EEvPfyPKfiiiiffffffffE12DetProj2Axis;
	add.s32 	%r158, %r157, %r152;
	st.shared.f32 	[%r158+4], %f257;
	bar.sync 	0;
	neg.s32 	%r159, %r68;
	cvt.rn.f64.s32 	%fd99, %r159;
	mul.f64 	%fd100, %fd99, 0d3FE0000000000000;
	cvt.f64.f32 	%fd101, %f238;
	cvt.f64.f32 	%fd102, %f245;
	fma.rn.f64 	%fd13, %fd100, %fd101, %fd102;
	cvt.rn.f64.s32 	%fd103, %r68;
	mul.f64 	%fd104, %fd103, 0d3FE0000000000000;
	fma.rn.f64 	%fd14, %fd104, %fd101, %fd102;
	setp.eq.s32 	%p39, %r69, 0;
	@%p39 bra 	$L__BB3_40;
	cvt.rn.f32.f64 	%f189, %fd14;
	cvt.rn.f32.f64 	%f190, %fd13;
	cvt.rn.f64.s32 	%fd105, %r69;
	mul.f64 	%fd15, %fd105, 0d3FE0000000000000;
	cvt.f64.f32 	%fd16, %f80;
	mul.f32 	%f19, %f13, %f190;
	mul.f32 	%f20, %f13, %f189;
	cvt.rn.f32.s32 	%f21, %r68;
	cvt.rn.f32.u32 	%f22, %r1;
	mov.b32 	%r189, 0;
	mov.u32 	%r190, %r189;
$L__BB3_24:
	mov.u32 	%r36, %r190;
	add.s32 	%r37, %r189, %r5;
	setp.ge.s32 	%p40, %r37, %r69;
	@%p40 bra 	$L__BB3_39;
	ld.param.f32 	%f240, [_Z35BackProjTransFanFlatDisCUDA2dKernelILb0EEvPfyPKfiiiiffffffff_param_8];
	cvt.rn.f64.s32 	%fd106, %r37;
	sub.f64 	%fd107, %fd15, %fd106;
	add.f64 	%fd108, %fd107, 0dBFE0000000000000;
	cvt.f64.f32 	%fd109, %f240;
	fma.rn.f64 	%fd110, %fd108, %fd109, %fd16;
	cvt.rn.f32.f64 	%f191, %fd110;
	mul.f32 	%f192, %f12, %f191;
	sub.f32 	%f193, %f192, %f19;
	sub.f32 	%f194, %f191, %f13;
	div.rn.f32 	%f24, %f193, %f194;
	sub.f32 	%f195, %f192, %f20;
	div.rn.f32 	%f196, %f195, %f194;
	sub.f32 	%f197, %f196, %f24;
	div.rn.f32 	%f25, %f197, %f21;
	ld.shared.f32 	%f198, [_ZZ35BackProjTransFanFlatDisCUDA2dKernelILb0EEvPfyPKfiiiiffffffffE12DetProj2Axis];
	max.f32 	%f254, %f24, %f198;
	setp.neu.f32 	%p41, %f24, %f254;
	@%p41 bra 	$L__BB3_27;
	mul.f32 	%f202, %f13, %f254;
	sub.f32 	%f203, %f254, %f12;
	mul.f32 	%f204, %f7, %f203;
	div.rn.f32 	%f205, %f204, %f11;
	add.f32 	%f206, %f13, %f205;
	div.rn.f32 	%f207, %f202, %f206;
	sub.f32 	%f208, %f207, %f17;
	abs.f32 	%f209, %f11;
	mul.f32 	%f210, %f14, %f209;
	div.rn.f32 	%f211, %f208, %f210;
	cvt.rmi.f32.f32 	%f212, %f211;
	cvt.rzi.s32.f32 	%r193, %f212;
	mov.b32 	%r194, 0;
	bra.uni 	$L__BB3_28;
$L__BB3_27:
	sub.f32 	%f199, %f254, %f24;
	div.rn.f32 	%f200, %f199, %f25;
	cvt.rmi.f32.f32 	%f201, %f200;
	cvt.rzi.s32.f32 	%r194, %f201;
	mov.b32 	%r193, 0;
$L__BB3_28:
	add.s32 	%r163, %r194, 1;
	cvt.rn.f32.s32 	%f213, %r163;
	fma.rn.f32 	%f255, %f25, %f213, %f24;
	setp.ge.s32 	%p42, %r193, %r7;
	@%p42 bra 	$L__BB3_30;
	shl.b32 	%r164, %r193, 2;
	mov.u32 	%r165, _ZZ35BackProjTransFanFlatDisCUDA2dKernelILb0EEvPfyPKfiiiiffffffffE12DetProj2Axis;
	add.s32 	%r166, %r165, %r164;
	ld.shared.f32 	%f257, [%r166+4];
$L__BB3_30:
	setp.ge.s32 	%p44, %r194, %r68;
	mov.f32 	%f253, 0f00000000;
	or.pred  	%p45, %p44, %p42;
	@%p45 bra 	$L__BB3_37;
	cvt.rn.f32.s32 	%f30, %r37;
	mov.f32 	%f253, 0f00000000;
$L__BB3_32:
	mov.f32 	%f33, %f255;
	mov.u32 	%r42, %r193;
	setp.geu.f32 	%p46, %f33, %f257;
	mov.f32 	%f247, 0f00000000;
	@%p46 bra 	$L__BB3_34;
	sub.f32 	%f227, %f33, %f254;
	cvt.rn.f32.s32 	%f228, %r194;
	tex.3d.v4.f32.f32 	{%f229, %f230, %f231, %f232}, [%rd17, {%f228, %f30, %f22, %f22}];
	fma.rn.f32 	%f253, %f227, %f229, %f253;
	add.s32 	%r194, %r194, 1;
	add.f32 	%f255, %f25, %f33;
	mov.f32 	%f254, %f33;
	mov.u32 	%r193, %r42;
	bra.uni 	$L__BB3_36;
$L__BB3_34:
	sub.f32 	%f217, %f257, %f254;
	cvt.rn.f32.s32 	%f218, %r194;
	tex.3d.v4.f32.f32 	{%f219, %f220, %f221, %f222}, [%rd17, {%f218, %f30, %f22, %f22}];
	fma.rn.f32 	%f223, %f217, %f219, %f253;
	div.rn.f32 	%f224, %f223, %f25;
	shl.b32 	%r167, %r42, 2;
	mov.u32 	%r168, _ZZ35BackProjTransFanFlatDisCUDA2dKernelILb0EEvPfyPKfiiiiffffffffE8ProjTemp;
	add.s32 	%r169, %r168, %r167;
	atom.shared.add.f32 	%f225, [%r169], %f224;
	add.s32 	%r193, %r42, 1;
	setp.ge.s32 	%p47, %r193, %r7;
	mov.f32 	%f255, %f33;
	mov.f32 	%f254, %f257;
	mov.f32 	%f253, %f247;
	@%p47 bra 	$L__BB3_36;
	shl.b32 	%r170, %r42, 2;
	mov.u32 	%r171, _ZZ35BackProjTransFanFlatDisCUDA2dKernelILb0EEvPfyPKfiiiiffffffffE12DetProj2Axis;
	add.s32 	%r172, %r171, %r170;
	ld.shared.f32 	%f257, [%r172+8];
$L__BB3_36:
	setp.lt.s32 	%p48, %r194, %r68;
	setp.lt.s32 	%p49, %r193, %r7;
	and.pred  	%p50, %p48, %p49;
	@%p50 bra 	$L__BB3_32;
$L__BB3_37:
	setp.eq.f32 	%p51, %f253, 0f00000000;
	@%p51 bra 	$L__BB3_39;
	div.rn.f32 	%f233, %f253, %f25;
	shl.b32 	%r173, %r193, 2;
	mov.u32 	%r174, _ZZ35BackProjTransFanFlatDisCUDA2dKernelILb0EEvPfyPKfiiiiffffffffE8ProjTemp;
	add.s32 	%r175, %r174, %r173;
	atom.shared.add.f32 	%f234, [%r175], %f233;
$L__BB3_39:
	add.s32 	%r190, %r36, 1;
	mad.lo.s32 	%r189, %r3, %r36, %r3;
	setp.lt.u32 	%p52, %r189, %r69;
	@%p52 bra 	$L__BB3_24;
$L__BB3_40:
	bar.sync 	0;
	setp.ge.s32 	%p53, %r6, %r71;
	@%p53 bra 	$L__BB3_67;
	ld.shared.f32 	%f235, [%r34];
	mul.f32 	%f236, %f14, %f235;
	st.shared.f32 	[%r34], %f236;
	setp.ge.f32 	%p54, %f11, 0f00000000;
	not.b32 	%r176, %r6;
	add.s32 	%r177, %r71, %r176;
	selp.b32 	%r178, %r6, %r177, %p54;
	mad.lo.s32 	%r179, %r70, %r1, %r2;
	mad.lo.s32 	%r180, %r179, %r71, %r178;
	mul.wide.s32 	%rd42, %r180, 4;
	add.s64 	%rd43, %rd1, %rd42;
	st.global.f32 	[%rd43], %f236;
	bra.uni 	$L__BB3_67;
$L__BB3_42:
	shl.b32 	%r119, %r5, 2;
	mov.u32 	%r120, _ZZ35BackProjTransFanFlatDisCUDA2dKernelILb0EEvPfyPKfiiiiffffffffE8ProjTemp;
	add.s32 	%r51, %r120, %r119;
	mov.b32 	%r121, 0;
	st.shared.u32 	[%r51], %r121;
	setp.ltu.f32 	%p19, %f7, 0f00000000;
	@%p19 bra 	$L__BB3_44;
	cvt.rn.f64.u32 	%fd36, %r4;
	cvt.rn.f64.s32 	%fd37, %r71;
	mul.f64 	%fd38, %fd37, 0d3FE0000000000000;
	sub.f64 	%fd39, %fd36, %fd38;
	cvt.f64.f32 	%fd40, %f14;
	cvt.f64.f32 	%fd41, %f15;
	fma.rn.f64 	%fd42, %fd39, %fd40, %fd41;
	cvt.f64.f32 	%fd43, %f11;
	mul.f64 	%fd115, %fd42, %fd43;
	cvt.f64.f32 	%fd44, %f7;
	mul.f64 	%fd116, %fd42, %fd44;
	add.s32 	%r122, %r6, 1;
	cvt.rn.f64.u32 	%fd45, %r122;
	sub.f64 	%fd46, %fd45, %fd38;
	fma.rn.f64 	%fd47, %fd46, %fd40, %fd41;
	mul.f64 	%fd117, %fd47, %fd43;
	mul.f64 	%fd118, %fd47, %fd44;
	bra.uni 	$L__BB3_45;
$L__BB3_44:
	cvt.rn.f64.s32 	%fd48, %r71;
	mul.f64 	%fd49, %fd48, 0d3FE0000000000000;
	cvt.rn.f64.u32 	%fd50, %r4;
	sub.f64 	%fd51, %fd49, %fd50;
	cvt.f64.f32 	%fd52, %f14;
	cvt.f64.f32 	%fd53, %f15;
	fma.rn.f64 	%fd54, %fd51, %fd52, %fd53;
	cvt.f64.f32 	%fd55, %f11;
	mul.f64 	%fd115, %fd54, %fd55;
	cvt.f64.f32 	%fd56, %f7;
	mul.f64 	%fd116, %fd54, %fd56;
	cvt.rn.f64.u32 	%fd57, %r6;
	sub.f64 	%fd58, %fd49, %fd57;
	add.f64 	%fd59, %fd58, 0dBFF0000000000000;
	fma.rn.f64 	%fd60, %fd59, %fd52, %fd53;
	mul.f64 	%fd117, %fd60, %fd55;
	mul.f64 	%fd118, %fd60, %fd56;
$L__BB3_45:
	cvt.rn.f32.f64 	%f119, %fd118;
	cvt.rn.f32.f64 	%f120, %fd117;
	cvt.rn.f32.f64 	%f45, %fd116;
	cvt.rn.f32.f64 	%f46, %fd115;
	mul.f32 	%f121, %f13, %f120;
	mul.f32 	%f122, %f12, %f119;
	sub.f32 	%f123, %f121, %f122;
	sub.f32 	%f124, %f120, %f12;
	div.rn.f32 	%f270, %f123, %f124;
	setp.ne.s32 	%p20, %r5, 0;
	@%p20 bra 	$L__BB3_47;
	sub.f32 	%f125, %f46, %f12;
	mul.f32 	%f126, %f12, %f45;
	mul.f32 	%f127, %f13, %f46;
	sub.f32 	%f128, %f127, %f126;
	div.rn.f32 	%f129, %f128, %f125;
	st.shared.f32 	[_ZZ35BackProjTransFanFlatDisCUDA2dKernelILb0EEvPfyPKfiiiiffffffffE12DetProj2Axis], %f129;
$L__BB3_47:
	ld.param.f32 	%f239, [_Z35BackProjTransFanFlatDisCUDA2dKernelILb0EEvPfyPKfiiiiffffffff_param_8];
	mov.u32 	%r124, _ZZ35BackProjTransFanFlatDisCUDA2dKernelILb0EEvPfyPKfiiiiffffffffE12DetProj2Axis;
	add.s32 	%r125, %r124, %r119;
	st.shared.f32 	[%r125+4], %f270;
	bar.sync 	0;
	neg.s32 	%r126, %r69;
	cvt.rn.f64.s32 	%fd61, %r126;
	mul.f64 	%fd62, %fd61, 0d3FE0000000000000;
	cvt.f64.f32 	%fd63, %f239;
	cvt.f64.f32 	%fd64, %f80;
	fma.rn.f64 	%fd29, %fd62, %fd63, %fd64;
	cvt.rn.f64.s32 	%fd65, %r69;
	mul.f64 	%fd66, %fd65, 0d3FE0000000000000;
	fma.rn.f64 	%fd30, %fd66, %fd63, %fd64;
	setp.eq.s32 	%p21, %r68, 0;
	@%p21 bra 	$L__BB3_65;
	cvt.rn.f32.f64 	%f130, %fd30;
	cvt.rn.f32.f64 	%f131, %fd29;
	cvt.rn.f64.s32 	%fd67, %r68;
	mul.f64 	%fd31, %fd67, 0d3FE0000000000000;
	mul.f32 	%f48, %f12, %f131;
	mul.f32 	%f49, %f12, %f130;
	cvt.rn.f32.s32 	%f50, %r69;
	cvt.rn.f32.u32 	%f51, %r1;
	mov.b32 	%r198, 0;
	mov.u32 	%r199, %r198;
$L__BB3_49:
	mov.u32 	%r53, %r199;
	add.s32 	%r54, %r198, %r5;
	setp.ge.s32 	%p22, %r54, %r68;
	@%p22 bra 	$L__BB3_64;
	ld.param.f32 	%f244, [_Z35BackProjTransFanFlatDisCUDA2dKernelILb0EEvPfyPKfiiiiffffffff_param_12];
	ld.param.f32 	%f237, [_Z35BackProjTransFanFlatDisCUDA2dKernelILb0EEvPfyPKfiiiiffffffff_param_7];
	cvt.rn.f64.s32 	%fd68, %r54;
	sub.f64 	%fd69, %fd68, %fd31;
	add.f64 	%fd70, %fd69, 0d3FE0000000000000;
	cvt.f64.f32 	%fd71, %f237;
	cvt.f64.f32 	%fd72, %f244;
	fma.rn.f64 	%fd73, %fd70, %fd71, %fd72;
	cvt.rn.f32.f64 	%f132, %fd73;
	mul.f32 	%f133, %f13, %f132;
	sub.f32 	%f134, %f133, %f48;
	sub.f32 	%f135, %f132, %f12;
	div.rn.f32 	%f53, %f134, %f135;
	sub.f32 	%f136, %f133, %f49;
	div.rn.f32 	%f137, %f136, %f135;
	sub.f32 	%f138, %f137, %f53;
	div.rn.f32 	%f54, %f138, %f50;
	ld.shared.f32 	%f139, [_ZZ35BackProjTransFanFlatDisCUDA2dKernelILb0EEvPfyPKfiiiiffffffffE12DetProj2Axis];
	max.f32 	%f267, %f53, %f139;
	setp.neu.f32 	%p23, %f53, %f267;
	@%p23 bra 	$L__BB3_52;
	mul.f32 	%f143, %f12, %f267;
	sub.f32 	%f144, %f267, %f13;
	mul.f32 	%f145, %f11, %f144;
	div.rn.f32 	%f146, %f145, %f7;
	add.f32 	%f147, %f12, %f146;
	div.rn.f32 	%f148, %f143, %f147;
	sub.f32 	%f149, %f148, %f45;
	abs.f32 	%f150, %f7;
	mul.f32 	%f151, %f14, %f150;
	div.rn.f32 	%f152, %f149, %f151;
	cvt.rmi.f32.f32 	%f153, %f152;
	cvt.rzi.s32.f32 	%r202, %f153;
	mov.b32 	%r203, 0;
	bra.uni 	$L__BB3_53;
$L__BB3_52:
	sub.f32 	%f140, %f267, %f53;
	div.rn.f32 	%f141, %f140, %f54;
	cvt.rmi.f32.f32 	%f142, %f141;
	cvt.rzi.s32.f32 	%r203, %f142;
	mov.b32 	%r202, 0;
$L__BB3_53:
	add.s32 	%r130, %r203, 1;
	cvt.rn.f32.s32 	%f154, %r130;
	fma.rn.f32 	%f268, %f54, %f154, %f53;
	setp.ge.s32 	%p24, %r202, %r7;
	@%p24 bra 	$L__BB3_55;
	shl.b32 	%r131, %r202, 2;
	mov.u32 	%r132, _ZZ35BackProjTransFanFlatDisCUDA2dKernelILb0EEvPfyPKfiiiiffffffffE12DetProj2Axis;
	add.s32 	%r133, %r132, %r131;
	ld.shared.f32 	%f270, [%r133+4];
$L__BB3_55:
	setp.ge.s32 	%p26, %r203, %r69;
	mov.f32 	%f266, 0f00000000;
	or.pred  	%p27, %p26, %p24;
	@%p27 bra 	$L__BB3_62;
	cvt.rn.f32.s32 	%f59, %r54;
	mov.f32 	%f266, 0f00000000;
$L__BB3_57:
	mov.f32 	%f62, %f268;
	setp.geu.f32 	%p28, %f62, %f270;
	mov.f32 	%f248, 0f00000000;
	@%p28 bra 	$L__BB3_59;
	sub.f32 	%f168, %f62, %f267;
	not.b32 	%r142, %r203;
	add.s32 	%r143, %r69, %r142;
	cvt.rn.f32.s32 	%f169, %r143;
	tex.3d.v4.f32.f32 	{%f170, %f171, %f172, %f173}, [%rd17, {%f59, %f169, %f51, %f51}];
	fma.rn.f32 	%f266, %f168, %f170, %f266;
	add.s32 	%r203, %r203, 1;
	add.f32 	%f268, %f54, %f62;
	mov.f32 	%f267, %f62;
	bra.uni 	$L__BB3_61;
$L__BB3_59:
	sub.f32 	%f158, %f270, %f267;
	not.b32 	%r134, %r203;
	add.s32 	%r135, %r69, %r134;
	cvt.rn.f32.s32 	%f159, %r135;
	tex.3d.v4.f32.f32 	{%f160, %f161, %f162, %f163}, [%rd17, {%f59, %f159, %f51, %f51}];
	fma.rn.f32 	%f164, %f158, %f160, %f266;
	div.rn.f32 	%f165, %f164, %f54;
	shl.b32 	%r136, %r202, 2;
	mov.u32 	%r137, _ZZ35BackProjTransFanFlatDisCUDA2dKernelILb0EEvPfyPKfiiiiffffffffE8ProjTemp;
	add.s32 	%r138, %r137, %r136;
	atom.shared.add.f32 	%f166, [%r138], %f165;
	add.s32 	%r202, %r202, 1;
	setp.ge.s32 	%p29, %r202, %r7;
	mov.f32 	%f268, %f62;
	mov.f32 	%f267, %f270;
	mov.f32 	%f266, %f248;
	@%p29 bra 	$L__BB3_61;
	mov.u32 	%r140, _ZZ35BackProjTransFanFlatDisCUDA2dKernelILb0EEvPfyPKfiiiiffffffffE12DetProj2Axis;
	add.s32 	%r141, %r140, %r136;
	ld.shared.f32 	%f270, [%r141+8];
$L__BB3_61:
	setp.lt.s32 	%p30, %r203, %r69;
	setp.lt.s32 	%p31, %r202, %r7;
	and.pred  	%p32, %p30, %p31;
	@%p32 bra 	$L__BB3_57;
$L__BB3_62:
	setp.eq.f32 	%p33, %f266, 0f00000000;
	@%p33 bra 	$L__BB3_64;
	div.rn.f32 	%f174, %f266, %f54;
	shl.b32 	%r144, %r202, 2;
	mov.u32 	%r145, _ZZ35BackProjTransFanFlatDisCUDA2dKernelILb0EEvPfyPKfiiiiffffffffE8ProjTemp;
	add.s32 	%r146, %r145, %r144;
	atom.shared.add.f32 	%f175, [%r146], %f174;
$L__BB3_64:
	add.s32 	%r199, %r53, 1;
	mad.lo.s32 	%r198, %r3, %r53, %r3;
	setp.lt.u32 	%p34, %r198, %r68;
	@%p34 bra 	$L__BB3_49;
$L__BB3_65:
	bar.sync 	0;
	setp.ge.s32 	%p35, %r6, %r71;
	@%p35 bra 	$L__BB3_67;
	ld.shared.f32 	%f176, [%r51];
	mul.f32 	%f177, %f14, %f176;
	st.shared.f32 	[%r51], %f177;
	setp.ge.f32 	%p36, %f7, 0f00000000;
	not.b32 	%r147, %r6;
	add.s32 	%r148, %r71, %r147;
	selp.b32 	%r149, %r6, %r148, %p36;
	mad.lo.s32 	%r150, %r70, %r1, %r2;
	mad.lo.s32 	%r151, %r150, %r71, %r149;
	mul.wide.s32 	%rd40, %r151, 4;
	add.s64 	%rd41, %rd1, %rd40;
	st.global.f32 	[%rd41], %f177;
$L__BB3_67:
	ret;

}
	// .globl	_Z30BackProjFanFlatDisCUDA2dKernelILb1EEvPfPKfS2_iiiiffffffff
.visible .entry _Z30BackProjFanFlatDisCUDA2dKernelILb1EEvPfPKfS2_iiiiffffffff(
	.param .u64 .ptr .align 1 _Z30BackProjFanFlatDisCUDA2dKernelILb1EEvPfPKfS2_iiiiffffffff_param_0,
	.param .u64 .ptr .align 1 _Z30BackProjFanFlatDisCUDA2dKernelILb1EEvPfPKfS2_iiiiffffffff_param_1,
	.param .u64 .ptr .align 1 _Z30BackProjFanFlatDisCUDA2dKernelILb1EEvPfPKfS2_iiiiffffffff_param_2,
	.param .u32 _Z30BackProjFanFlatDisCUDA2dKernelILb1EEvPfPKfS2_iiiiffffffff_param_3,
	.param .u32 _Z30BackProjFanFlatDisCUDA2dKernelILb1EEvPfPKfS2_iiiiffffffff_param_4,
	.param .u32 _Z30BackProjFanFlatDisCUDA2dKernelILb1EEvPfPKfS2_iiiiffffffff_param_5,
	.param .u32 _Z30BackProjFanFlatDisCUDA2dKernelILb1EEvPfPKfS2_iiiiffffffff_param_6,
	.param .f32 _Z30BackProjFanFlatDisCUDA2dKernelILb1EEvPfPKfS2_iiiiffffffff_param_7,
	.param .f32 _Z30BackProjFanFlatDisCUDA2dKernelILb1EEvPfPKfS2_iiiiffffffff_param_8,
	.param .f32 _Z30BackProjFanFlatDisCUDA2dKernelILb1EEvPfPKfS2_iiiiffffffff_param_9,
	.param .f32 _Z30BackProjFanFlatDisCUDA2dKernelILb1EEvPfPKfS2_iiiiffffffff_param_10,
	.param .f32 _Z30BackProjFanFlatDisCUDA2dKernelILb1EEvPfPKfS2_iiiiffffffff_param_11,
	.param .f32 _Z30BackProjFanFlatDisCUDA2dKernelILb1EEvPfPKfS2_iiiiffffffff_param_12,
	.param .f32 _Z30BackProjFanFlatDisCUDA2dKernelILb1EEvPfPKfS2_iiiiffffffff_param_13,
	.param .f32 _Z30BackProjFanFlatDisCUDA2dKernelILb1EEvPfPKfS2_iiiiffffffff_param_14
)
{
	.local .align 4 .b8 	__local_depot4[28];
	.reg .b64 	%SP;
	.reg .b64 	%SPL;
	.reg .pred 	%p<55>;
	.reg .b32 	%r<221>;
	.reg .b32 	%f<302>;
	.reg .b64 	%rd<71>;
	.reg .b64 	%fd<127>;
	// demoted variable
	.shared .align 4 .b8 _ZZ30BackProjFanFlatDisCUDA2dKernelILb1EEvPfPKfS2_iiiiffffffffE8ProjTemp[1024];
	// demoted variable
	.shared .align 4 .b8 _ZZ30BackProjFanFlatDisCUDA2dKernelILb1EEvPfPKfS2_iiiiffffffffE12DetProj2Axis[1028];
	mov.u64 	%SPL, __local_depot4;
	ld.param.u64 	%rd19, [_Z30BackProjFanFlatDisCUDA2dKernelILb1EEvPfPKfS2_iiiiffffffff_param_0];
	ld.param.u64 	%rd20, [_Z30BackProjFanFlatDisCUDA2dKernelILb1EEvPfPKfS2_iiiiffffffff_param_1];
	ld.param.u64 	%rd21, [_Z30BackProjFanFlatDisCUDA2dKernelILb1EEvPfPKfS2_iiiiffffffff_param_2];
	ld.param.u32 	%r68, [_Z30BackProjFanFlatDisCUDA2dKernelILb1EEvPfPKfS2_iiiiffffffff_param_3];
	ld.param.u32 	%r69, [_Z30BackProjFanFlatDisCUDA2dKernelILb1EEvPfPKfS2_iiiiffffffff_param_4];
	ld.param.u32 	%r70, [_Z30BackProjFanFlatDisCUDA2dKernelILb1EEvPfPKfS2_iiiiffffffff_param_5];
	ld.param.u32 	%r71, [_Z30BackProjFanFlatDisCUDA2dKernelILb1EEvPfPKfS2_iiiiffffffff_param_6];
	ld.param.f32 	%f89, [_Z30BackProjFanFlatDisCUDA2dKernelILb1EEvPfPKfS2_iiiiffffffff_param_10];
	cvta.to.global.u64 	%rd1, %rd19;
	cvta.to.global.u64 	%rd2, %rd20;
	cvta.to.global.u64 	%rd22, %rd21;
	add.u64 	%rd3, %SPL, 0;
	mov.u32 	%r1, %ctaid.x;
	mov.u32 	%r2, %ctaid.y;
	mov.u32 	%r72, %ctaid.z;
	mov.u32 	%r3, %ntid.x;
	mul.lo.s32 	%r4, %r72, %r3;
	mov.u32 	%r5, %tid.x;
	add.s32 	%r6, %r4, %r5;
	add.s32 	%r73, %r4, %r3;
	setp.gt.u32 	%p1, %r73, %r71;
	sub.s32 	%r74, %r71, %r4;
	selp.b32 	%r7, %r74, %r3, %p1;
	mul.wide.u32 	%rd24, %r2, 4;
	add.s64 	%rd25, %rd22, %rd24;
	ld.global.nc.f32 	%f1, [%rd25];
	mul.f32 	%f94, %f1, 0f3F22F983;
	cvt.rni.s32.f32 	%r202, %f94;
	cvt.rn.f32.s32 	%f95, %r202;
	fma.rn.f32 	%f96, %f95, 0fBFC90FDA, %f1;
	fma.rn.f32 	%f97, %f95, 0fB3A22168, %f96;
	fma.rn.f32 	%f269, %f95, 0fA7C234C5, %f97;
	abs.f32 	%f3, %f1;
	setp.ltu.f32 	%p2, %f3, 0f47CE4780;
	mov.u32 	%r198, %r202;
	mov.f32 	%f268, %f269;
	@%p2 bra 	$L__BB4_8;
	setp.neu.f32 	%p3, %f3, 0f7F800000;
	@%p3 bra 	$L__BB4_3;
	mov.f32 	%f100, 0f00000000;
	mul.rn.f32 	%f268, %f1, %f100;
	mov.b32 	%r198, 0;
	bra.uni 	$L__BB4_8;
$L__BB4_3:
	mov.b32 	%r9, %f1;
	mov.b64 	%rd67, 0;
	mov.b32 	%r195, 0;
	mov.u64 	%rd65, __cudart_i2opi_f;
	shl.b32 	%r77, %r9, 8;
	or.b32  	%r78, %r77, -2147483648;
	mov.u64 	%rd66, %rd3;
$L__BB4_4:
	.pragma "nounroll";
	ld.global.nc.u32 	%r76, [%rd65];
	mad.wide.u32 	%rd28, %r76, %r78, %rd67;
	shr.u64 	%rd67, %rd28, 32;
	st.local.u32 	[%rd66], %rd28;
	add.s32 	%r195, %r195, 1;
	add.s64 	%rd66, %rd66, 4;
	add.s64 	%rd65, %rd65, 4;
	setp.ne.s32 	%p4, %r195, 6;
	@%p4 bra 	$L__BB4_4;
	shr.u32 	%r79, %r9, 23;
	st.local.u32 	[%rd3+24], %rd67;
	and.b32  	%r12, %r79, 31;
	and.b32  	%r80, %r79, 224;
	add.s32 	%r81, %r80, -128;
	shr.u32 	%r82, %r81, 5;
	mul.wide.u32 	%rd29, %r82, 4;
	sub.s64 	%rd10, %rd3, %rd29;
	ld.local.u32 	%r196, [%rd10+24];
	ld.local.u32 	%r197, [%rd10+20];
	setp.eq.s32 	%p5, %r12, 0;
	@%p5 bra 	$L__BB4_7;
	shf.l.wrap.b32 	%r196, %r197, %r196, %r12;
	ld.local.u32 	%r83, [%rd10+16];
	shf.l.wrap.b32 	%r197, %r83, %r197, %r12;
$L__BB4_7:
	shr.u32 	%r84, %r196, 30;
	shf.l.wrap.b32 	%r85, %r197, %r196, 2;
	shl.b32 	%r86, %r197, 2;
	shr.u32 	%r87, %r85, 31;
	add.s32 	%r88, %r87, %r84;
	neg.s32 	%r89, %r88;
	setp.lt.s32 	%p6, %r9, 0;
	selp.b32 	%r198, %r89, %r88, %p6;
	xor.b32  	%r90, %r85, %r9;
	shr.s32 	%r91, %r85, 31;
	xor.b32  	%r92, %r91, %r85;
	xor.b32  	%r93, %r91, %r86;
	cvt.u64.u32 	%rd30, %r92;
	shl.b64 	%rd31, %rd30, 32;
	cvt.u64.u32 	%rd32, %r93;
	or.b64  	%rd33, %rd31, %rd32;
	cvt.rn.f64.s64 	%fd35, %rd33;
	mul.f64 	%fd36, %fd35, 0d3BF921FB54442D19;
	cvt.rn.f32.f64 	%f98, %fd36;
	neg.f32 	%f99, %f98;
	setp.lt.s32 	%p7, %r90, 0;
	selp.f32 	%f268, %f99, %f98, %p7;
$L__BB4_8:
	setp.ltu.f32 	%p8, %f3, 0f47CE4780;
	mul.rn.f32 	%f101, %f268, %f268;
	and.b32  	%r95, %r198, 1;
	setp.eq.b32 	%p9, %r95, 1;
	selp.f32 	%f102, 0f3F800000, %f268, %p9;
	fma.rn.f32 	%f103, %f101, %f102, 0f00000000;
	fma.rn.f32 	%f104, %f101, 0f37CBAC00, 0fBAB607ED;
	selp.f32 	%f105, %f104, 0fB94D4153, %p9;
	selp.f32 	%f106, 0f3D2AAABB, 0f3C0885E4, %p9;
	fma.rn.f32 	%f107, %f105, %f101, %f106;
	selp.f32 	%f108, 0fBEFFFFFF, 0fBE2AAAA8, %p9;
	fma.rn.f32 	%f109, %f107, %f101, %f108;
	fma.rn.f32 	%f110, %f109, %f103, %f102;
	and.b32  	%r96, %r198, 2;
	setp.eq.s32 	%p10, %r96, 0;
	mov.f32 	%f111, 0f00000000;
	sub.f32 	%f112, %f111, %f110;
	selp.f32 	%f7, %f110, %f112, %p10;
	@%p8 bra 	$L__BB4_16;
	setp.neu.f32 	%p11, %f3, 0f7F800000;
	@%p11 bra 	$L__BB4_11;
	mov.f32 	%f115, 0f00000000;
	mul.rn.f32 	%f269, %f1, %f115;
	mov.b32 	%r202, 0;
	bra.uni 	$L__BB4_16;
$L__BB4_11:
	mov.b32 	%r21, %f1;
	shl.b32 	%r98, %r21, 8;
	or.b32  	%r22, %r98, -2147483648;
	mov.b64 	%rd70, 0;
	mov.b32 	%r199, 0;
	mov.u64 	%rd68, __cudart_i2opi_f;
	mov.u64 	%rd69, %rd3;
$L__BB4_12:
	.pragma "nounroll";
	ld.global.nc.u32 	%r99, [%rd68];
	mad.wide.u32 	%rd36, %r99, %r22, %rd70;
	shr.u64 	%rd70, %rd36, 32;
	st.local.u32 	[%rd69], %rd36;
	add.s32 	%r199, %r199, 1;
	add.s64 	%rd69, %rd69, 4;
	add.s64 	%rd68, %rd68, 4;
	setp.ne.s32 	%p12, %r199, 6;
	@%p12 bra 	$L__BB4_12;
	shr.u32 	%r100, %r21, 23;
	st.local.u32 	[%rd3+24], %rd70;
	and.b32  	%r25, %r100, 31;
	and.b32  	%r101, %r100, 224;
	add.s32 	%r102, %r101, -128;
	shr.u32 	%r103, %r102, 5;
	mul.wide.u32 	%rd37, %r103, 4;
	sub.s64 	%rd17, %rd3, %rd37;
	ld.local.u32 	%r200, [%rd17+24];
	ld.local.u32 	%r201, [%rd17+20];
	setp.eq.s32 	%p13, %r25, 0;
	@%p13 bra 	$L__BB4_15;
	shf.l.wrap.b32 	%r200, %r201, %r200, %r25;
	ld.local.u32 	%r104, [%rd17+16];
	shf.l.wrap.b32 	%r201, %r104, %r201, %r25;
$L__BB4_15:
	shr.u32 	%r105, %r200, 30;
	shf.l.wrap.b32 	%r106, %r201, %r200, 2;
	shl.b32 	%r107, %r201, 2;
	shr.u32 	%r108, %r106, 31;
	add.s32 	%r109, %r108, %r105;
	neg.s32 	%r110, %r109;
	setp.lt.s32 	%p14, %r21, 0;
	selp.b32 	%r202, %r110, %r109, %p14;
	xor.b32  	%r111, %r106, %r21;
	shr.s32 	%r112, %r106, 31;
	xor.b32  	%r113, %r112, %r106;
	xor.b32  	%r114, %r112, %r107;
	cvt.u64.u32 	%rd38, %r113;
	shl.b64 	%rd39, %rd38, 32;
	cvt.u64.u32 	%rd40, %r114;
	or.b64  	%rd41, %rd39, %rd40;
	cvt.rn.f64.s64 	%fd37, %rd41;
	mul.f64 	%fd38, %fd37, 0d3BF921FB54442D19;
	cvt.rn.f32.f64 	%f113, %fd38;
	neg.f32 	%f114, %f113;
	setp.lt.s32 	%p15, %r111, 0;
	selp.f32 	%f269, %f114, %f113, %p15;
$L__BB4_16:
	ld.param.f32 	%f267, [_Z30BackProjFanFlatDisCUDA2dKernelILb1EEvPfPKfS2_iiiiffffffff_param_14];
	ld.param.f32 	%f262, [_Z30BackProjFanFlatDisCUDA2dKernelILb1EEvPfPKfS2_iiiiffffffff_param_11];
	ld.param.f32 	%f261, [_Z30BackProjFanFlatDisCUDA2dKernelILb1EEvPfPKfS2_iiiiffffffff_param_9];
	add.s32 	%r116, %r202, 1;
	mul.rn.f32 	%f116, %f269, %f269;
	and.b32  	%r117, %r202, 1;
	setp.eq.b32 	%p16, %r117, 1;
	selp.f32 	%f117, %f269, 0f3F800000, %p16;
	fma.rn.f32 	%f118, %f116, %f117, 0f00000000;
	fma.rn.f32 	%f119, %f116, 0f37CBAC00, 0fBAB607ED;
	selp.f32 	%f120, 0fB94D4153, %f119, %p16;
	selp.f32 	%f121, 0f3C0885E4, 0f3D2AAABB, %p16;
	fma.rn.f32 	%f122, %f120, %f116, %f121;
	selp.f32 	%f123, 0fBE2AAAA8, 0fBEFFFFFF, %p16;
	fma.rn.f32 	%f124, %f122, %f116, %f123;
	fma.rn.f32 	%f125, %f124, %f118, %f117;
	and.b32  	%r118, %r116, 2;
	setp.eq.s32 	%p17, %r118, 0;
	mov.f32 	%f126, 0f00000000;
	sub.f32 	%f127, %f126, %f125;
	selp.f32 	%f11, %f125, %f127, %p17;
	neg.f32 	%f128, %f7;
	mul.f32 	%f12, %f89, %f128;
	mul.f32 	%f13, %f89, %f11;
	div.rn.f32 	%f129, %f89, %f262;
	mul.f32 	%f14, %f261, %f129;
	mul.f32 	%f15, %f129, %f267;
	mul.f32 	%f130, %f11, %f11;
	setp.leu.f32 	%p18, %f130, 0f3F000000;
	@%p18 bra 	$L__BB4_43;
	setp.ge.s32 	%p37, %r6, %r71;
	@%p37 bra 	$L__BB4_19;
	setp.ge.f32 	%p38, %f11, 0f00000000;
	not.b32 	%r162, %r6;
	add.s32 	%r163, %r71, %r162;
	selp.b32 	%r164, %r6, %r163, %p38;
	mad.lo.s32 	%r165, %r70, %r1, %r2;
	mad.lo.s32 	%r166, %r165, %r71, %r164;
	mul.wide.s32 	%rd54, %r166, 4;
	add.s64 	%rd55, %rd2, %rd54;
	ld.global.nc.f32 	%f193, [%rd55];
	mul.f32 	%f194, %f14, %f193;
	shl.b32 	%r167, %r5, 2;
	mov.u32 	%r168, _ZZ30BackProjFanFlatDisCUDA2dKernelILb1EEvPfPKfS2_iiiiffffffffE8ProjTemp;
	add.s32 	%r169, %r168, %r167;
	st.shared.f32 	[%r169], %f194;
	bra.uni 	$L__BB4_20;
$L__BB4_19:
	shl.b32 	%r158, %r5, 2;
	mov.u32 	%r159, _ZZ30BackProjFanFlatDisCUDA2dKernelILb1EEvPfPKfS2_iiiiffffffffE8ProjTemp;
	add.s32 	%r160, %r159, %r158;
	mov.b32 	%r161, 0;
	st.shared.u32 	[%r160], %r161;
$L__BB4_20:
	setp.ltu.f32 	%p39, %f11, 0f00000000;
	@%p39 bra 	$L__BB4_22;
	cvt.rn.f64.u32 	%fd79, %r4;
	cvt.rn.f64.s32 	%fd80, %r71;
	mul.f64 	%fd81, %fd80, 0d3FE0000000000000;
	sub.f64 	%fd82, %fd79, %fd81;
	cvt.f64.f32 	%fd83, %f14;
	cvt.f64.f32 	%fd84, %f15;
	fma.rn.f64 	%fd85, %fd82, %fd83, %fd84;
	cvt.f64.f32 	%fd86, %f11;
	mul.f64 	%fd119, %fd85, %fd86;
	cvt.f64.f32 	%fd87, %f7;
	mul.f64 	%fd120, %fd85, %fd87;
	add.s32 	%r170, %r6, 1;
	cvt.rn.f64.u32 	%fd88, %r170;
	sub.f64 	%fd89, %fd88, %fd81;
	fma.rn.f64 	%fd90, %fd89, %fd83, %fd84;
	mul.f64 	%fd121, %fd90, %fd86;
	mul.f64 	%fd122, %fd90, %fd87;
	bra.uni 	$L__BB4_23;
$L__BB4_22:
	cvt.rn.f64.s32 	%fd91, %r71;
	mul.f64 	%fd92, %fd91, 0d3FE0000000000000;
	cvt.rn.f64.u32 	%fd93, %r4;
	sub.f64 	%fd94, %fd92, %fd93;
	cvt.f64.f32 	%fd95, %f14;
	cvt.f64.f32 	%fd96, %f15;
	fma.rn.f64 	%fd97, %fd94, %fd95, %fd96;
	cvt.f64.f32 	%fd98, %f11;
	mul.f64 	%fd119, %fd97, %fd98;
	cvt.f64.f32 	%fd99, %f7;
	mul.f64 	%fd120, %fd97, %fd99;
	cvt.rn.f64.u32 	%fd100, %r6;
	sub.f64 	%fd101, %fd92, %fd100;
	add.f64 	%fd102, %fd101, 0dBFF0000000000000;
	fma.rn.f64 	%fd103, %fd102, %fd95, %fd96;
	mul.f64 	%fd121, %fd103, %fd98;
	mul.f64 	%fd122, %fd103, %fd99;
$L__BB4_23:
	cvt.rn.f32.f64 	%f195, %fd122;
	cvt.rn.f32.f64 	%f196, %fd121;
	cvt.rn.f32.f64 	%f16, %fd120;
	cvt.rn.f32.f64 	%f17, %fd119;
	mul.f32 	%f197, %f12, %f195;
	mul.f32 	%f198, %f13, %f196;
	sub.f32 	%f199, %f197, %f198;
	sub.f32 	%f200, %f195, %f13;
	div.rn.f32 	%f277, %f199, %f200;
	setp.ne.s32 	%p40, %r5, 0;
	@%p40 bra 	$L__BB4_25;
	sub.f32 	%f201, %f16, %f13;
	mul.f32 	%f202, %f13, %f17;
	mul.f32 	%f203, %f12, %f16;
	sub.f32 	%f204, %f203, %f202;
	div.rn.f32 	%f205, %f204, %f201;
	st.shared.f32 	[_ZZ30BackProjFanFlatDisCUDA2dKernelILb1EEvPfPKfS2_iiiiffffffffE12DetProj2Axis], %f205;
$L__BB4_25:
	ld.param.f32 	%f264, [_Z30BackProjFanFlatDisCUDA2dKernelILb1EEvPfPKfS2_iiiiffffffff_param_12];
	ld.param.f32 	%f256, [_Z30BackProjFanFlatDisCUDA2dKernelILb1EEvPfPKfS2_iiiiffffffff_param_7];
	shl.b32 	%r171, %r5, 2;
	mov.u32 	%r172, _ZZ30BackProjFanFlatDisCUDA2dKernelILb1EEvPfPKfS2_iiiiffffffffE12DetProj2Axis;
	add.s32 	%r173, %r172, %r171;
	st.shared.f32 	[%r173+4], %f277;
	bar.sync 	0;
	neg.s32 	%r174, %r68;
	cvt.rn.f64.s32 	%fd104, %r174;
	mul.f64 	%fd105, %fd104, 0d3FE0000000000000;
	cvt.f64.f32 	%fd13, %f256;
	cvt.f64.f32 	%fd106, %f264;
	fma.rn.f64 	%fd14, %fd105, %fd13, %fd106;
	cvt.rn.f64.s32 	%fd107, %r68;
	mul.f64 	%fd108, %fd107, 0d3FE0000000000000;
	fma.rn.f64 	%fd15, %fd108, %fd13, %fd106;
	setp.eq.s32 	%p41, %r69, 0;
	@%p41 bra 	$L__BB4_69;
	cvt.rn.f32.f64 	%f206, %fd15;
	cvt.rn.f32.f64 	%f207, %fd14;
	cvt.rn.f64.s32 	%fd109, %r69;
	mul.f64 	%fd16, %fd109, 0d3FE0000000000000;
	mul.f32 	%f19, %f13, %f207;
	mul.f32 	%f20, %f13, %f206;
	cvt.rn.f32.s32 	%f21, %r68;
	cvt.f64.f32 	%fd17, %f207;
	mul.f32 	%f22, %f89, %f89;
	mul.lo.s32 	%r34, %r69, %r1;
	abs.f32 	%f208, %f11;
	mul.f32 	%f23, %f14, %f208;
	mov.b32 	%r203, 0;
	mov.u32 	%r204, %r203;
$L__BB4_27:
	mov.u32 	%r36, %r204;
	add.s32 	%r37, %r203, %r5;
	setp.ge.s32 	%p42, %r37, %r69;
	@%p42 bra 	$L__BB4_42;
	ld.param.f32 	%f266, [_Z30BackProjFanFlatDisCUDA2dKernelILb1EEvPfPKfS2_iiiiffffffff_param_13];
	ld.param.f32 	%f260, [_Z30BackProjFanFlatDisCUDA2dKernelILb1EEvPfPKfS2_iiiiffffffff_param_8];
	cvt.rn.f64.s32 	%fd110, %r37;
	sub.f64 	%fd111, %fd16, %fd110;
	add.f64 	%fd112, %fd111, 0dBFE0000000000000;
	cvt.f64.f32 	%fd113, %f260;
	cvt.f64.f32 	%fd114, %f266;
	fma.rn.f64 	%fd115, %fd112, %fd113, %fd114;
	cvt.rn.f32.f64 	%f25, %fd115;
	mul.f32 	%f209, %f12, %f25;
	sub.f32 	%f210, %f209, %f19;
	sub.f32 	%f211, %f25, %f13;
	div.rn.f32 	%f26, %f210, %f211;
	sub.f32 	%f212, %f209, %f20;
	div.rn.f32 	%f213, %f212, %f211;
	sub.f32 	%f214, %f213, %f26;
	div.rn.f32 	%f27, %f214, %f21;
	ld.shared.f32 	%f215, [_ZZ30BackProjFanFlatDisCUDA2dKernelILb1EEvPfPKfS2_iiiiffffffffE12DetProj2Axis];
	max.f32 	%f274, %f26, %f215;
	setp.neu.f32 	%p43, %f26, %f274;
	@%p43 bra 	$L__BB4_30;
	mul.f32 	%f219, %f13, %f274;
	sub.f32 	%f220, %f274, %f12;
	mul.f32 	%f221, %f7, %f220;
	div.rn.f32 	%f222, %f221, %f11;
	add.f32 	%f223, %f13, %f222;
	div.rn.f32 	%f224, %f219, %f223;
	sub.f32 	%f225, %f224, %f17;
	div.rn.f32 	%f226, %f225, %f23;
	cvt.rmi.f32.f32 	%f227, %f226;
	cvt.rzi.s32.f32 	%r207, %f227;
	mov.b32 	%r208, 0;
	bra.uni 	$L__BB4_31;
$L__BB4_30:
	sub.f32 	%f216, %f274, %f26;
	div.rn.f32 	%f217, %f216, %f27;
	cvt.rmi.f32.f32 	%f218, %f217;
	cvt.rzi.s32.f32 	%r208, %f218;
	mov.b32 	%r207, 0;
$L__BB4_31:
	cvt.rn.f64.s32 	%fd116, %r208;
	add.f64 	%fd117, %fd116, 0d3FE0000000000000;
	fma.rn.f64 	%fd118, %fd117, %fd13, %fd17;
	cvt.rn.f32.f64 	%f273, %fd118;
	add.s32 	%r178, %r208, 1;
	cvt.rn.f32.s32 	%f228, %r178;
	fma.rn.f32 	%f275, %f27, %f228, %f26;
	setp.ge.s32 	%p44, %r207, %r7;
	@%p44 bra 	$L__BB4_33;
	shl.b32 	%r179, %r207, 2;
	mov.u32 	%r180, _ZZ30BackProjFanFlatDisCUDA2dKernelILb1EEvPfPKfS2_iiiiffffffffE12DetProj2Axis;
	add.s32 	%r181, %r180, %r179;
	ld.shared.f32 	%f277, [%r181+4];
$L__BB4_33:
	setp.ge.s32 	%p46, %r208, %r68;
	mov.f32 	%f272, 0f00000000;
	or.pred  	%p47, %p46, %p44;
	@%p47 bra 	$L__BB4_40;
	add.s32 	%r182, %r37, %r34;
	mul.lo.s32 	%r183, %r182, %r68;
	cvt.s64.s32 	%rd18, %r183;
	mov.f32 	%f272, 0f00000000;
$L__BB4_35:
	mov.f32 	%f36, %f275;
	mov.u32 	%r42, %r207;
	setp.geu.f32 	%p48, %f36, %f277;
	@%p48 bra 	$L__BB4_37;
	ld.param.f32 	%f257, [_Z30BackProjFanFlatDisCUDA2dKernelILb1EEvPfPKfS2_iiiiffffffff_param_7];
	sub.f32 	%f234, %f36, %f274;
	shl.b32 	%r190, %r42, 2;
	mov.u32 	%r191, _ZZ30BackProjFanFlatDisCUDA2dKernelILb1EEvPfPKfS2_iiiiffffffffE8ProjTemp;
	add.s32 	%r192, %r191, %r190;
	ld.shared.f32 	%f235, [%r192];
	fma.rn.f32 	%f236, %f234, %f235, %f272;
	mul.f32 	%f237, %f12, %f273;
	fma.rn.f32 	%f238, %f13, %f25, %f237;
	div.rn.f32 	%f239, %f238, %f89;
	sub.f32 	%f240, %f89, %f239;
	mul.f32 	%f241, %f240, %f240;
	div.rn.f32 	%f242, %f22, %f241;
	mul.f32 	%f243, %f242, %f236;
	div.rn.f32 	%f244, %f243, %f27;
	cvt.s64.s32 	%rd56, %r208;
	add.s64 	%rd57, %rd56, %rd18;
	shl.b64 	%rd58, %rd57, 2;
	add.s64 	%rd59, %rd1, %rd58;
	atom.global.add.f32 	%f245, [%rd59], %f244;
	add.s32 	%r208, %r208, 1;
	add.f32 	%f273, %f257, %f273;
	add.f32 	%f275, %f27, %f36;
	mov.f32 	%f272, 0f00000000;
	mov.f32 	%f274, %f36;
	mov.u32 	%r207, %r42;
	bra.uni 	$L__BB4_39;
$L__BB4_37:
	sub.f32 	%f231, %f277, %f274;
	shl.b32 	%r184, %r42, 2;
	mov.u32 	%r185, _ZZ30BackProjFanFlatDisCUDA2dKernelILb1EEvPfPKfS2_iiiiffffffffE8ProjTemp;
	add.s32 	%r186, %r185, %r184;
	ld.shared.f32 	%f232, [%r186];
	fma.rn.f32 	%f272, %f231, %f232, %f272;
	add.s32 	%r207, %r42, 1;
	setp.ge.s32 	%p49, %r207, %r7;
	mov.f32 	%f275, %f36;
	mov.f32 	%f274, %f277;
	@%p49 bra 	$L__BB4_39;
	shl.b32 	%r187, %r42, 2;
	mov.u32 	%r188, _ZZ30BackProjFanFlatDisCUDA2dKernelILb1EEvPfPKfS2_iiiiffffffffE12DetProj2Axis;
	add.s32 	%r189, %r188, %r187;
	ld.shared.f32 	%f277, [%r189+8];
$L__BB4_39:
	setp.lt.s32 	%p50, %r208, %r68;
	setp.lt.s32 	%p51, %r207, %r7;
	and.pred  	%p52, %p50, %p51;
	@%p52 bra 	$L__BB4_35;
$L__BB4_40:
	setp.eq.f32 	%p53, %f272, 0f00000000;
	@%p53 bra 	$L__BB4_42;
	mul.f32 	%f246, %f12, %f273;
	fma.rn.f32 	%f247, %f13, %f25, %f246;
	div.rn.f32 	%f248, %f247, %f89;
	sub.f32 	%f249, %f89, %f248;
	mul.f32 	%f250, %f249, %f249;
	div.rn.f32 	%f251, %f22, %f250;
	mul.f32 	%f252, %f272, %f251;
	div.rn.f32 	%f253, %f252, %f27;
	add.s32 	%r193, %r37, %r34;
	mul.lo.s32 	%r194, %r193, %r68;
	cvt.s64.s32 	%rd60, %r194;
	cvt.s64.s32 	%rd61, %r208;
	add.s64 	%rd62, %rd61, %rd60;
	shl.b64 	%rd63, %rd62, 2;
	add.s64 	%rd64, %rd1, %rd63;
	atom.global.add.f32 	%f254, [%rd64], %f253;
$L__BB4_42:
	add.s32 	%r204, %r36, 1;
	mad.lo.s32 	%r203, %r3, %r36, %r3;
	setp.lt.u32 	%p54, %r203, %r69;
	@%p54 bra 	$L__BB4_27;
	bra.uni 	$L__BB4_69;
$L__BB4_43:
	setp.ge.s32 	%p19, %r6, %r71;
	@%p19 bra 	$L__BB4_45;
	setp.ge.f32 	%p20, %f7, 0f00000000;
	not.b32 	%r123, %r6;
	add.s32 	%r124, %r71, %r123;
	selp.b32 	%r125, %r6, %r124, %p20;
	mad.lo.s32 	%r126, %r70, %r1, %r2;
	mad.lo.s32 	%r127, %r126, %r71, %r125;
	mul.wide.s32 	%rd42, %r127, 4;
	add.s64 	%rd43, %rd2, %rd42;
	ld.global.nc.f32 	%f131, [%rd43];
	mul.f32 	%f132, %f14, %f131;
	shl.b32 	%r128, %r5, 2;
	mov.u32 	%r129, _ZZ30BackProjFanFlatDisCUDA2dKernelILb1EEvPfPKfS2_iiiiffffffffE8ProjTemp;
	add.s32 	%r130, %r129, %r128;
	st.shared.f32 	[%r130], %f132;
	bra.uni 	$L__BB4_46;
$L__BB4_45:
	shl.b32 	%r119, %r5, 2;
	mov.u32 	%r120, _ZZ30BackProjFanFlatDisCUDA2dKernelILb1EEvPfPKfS2_iiiiffffffffE8ProjTemp;
	add.s32 	%r121, %r120, %r119;
	mov.b32 	%r122, 0;
	st.shared.u32 	[%r121], %r122;
$L__BB4_46:
	setp.ltu.f32 	%p21, %f7, 0f00000000;
	@%p21 bra 	$L__BB4_48;
	cvt.rn.f64.u32 	%fd39, %r4;
	cvt.rn.f64.s32 	%fd40, %r71;
	mul.f64 	%fd41, %fd40, 0d3FE0000000000000;
	sub.f64 	%fd42, %fd39, %fd41;
	cvt.f64.f32 	%fd43, %f14;
	cvt.f64.f32 	%fd44, %f15;
	fma.rn.f64 	%fd45, %fd42, %fd43, %fd44;
	cvt.f64.f32 	%fd46, %f11;
	mul.f64 	%fd123, %fd45, %fd46;
	cvt.f64.f32 	%fd47, %f7;
	mul.f64 	%fd124, %fd45, %fd47;
	add.s32 	%r131, %r6, 1;
	cvt.rn.f64.u32 	%fd48, %r131;
	sub.f64 	%fd49, %fd48, %fd41;
	fma.rn.f64 	%fd50, %fd49, %fd43, %fd44;
	mul.f64 	%fd125, %fd50, %fd46;
	mul.f64 	%fd126, %fd50, %fd47;
	bra.uni 	$L__BB4_49;
$L__BB4_48:
	cvt.rn.f64.s32 	%fd51, %r71;
	mul.f64 	%fd52, %fd51, 0d3FE0000000000000;
	cvt.rn.f64.u32 	%fd53, %r4;
	sub.f64 	%fd54, %fd52, %fd53;
	cvt.f64.f32 	%fd55, %f14;
	cvt.f64.f32 	%fd56, %f15;
	fma.rn.f64 	%fd57, %fd54, %fd55, %fd56;
	cvt.f64.f32 	%fd58, %f11;
	mul.f64 	%fd123, %fd57, %fd58;
	cvt.f64.f32 	%fd59, %f7;
	mul.f64 	%fd124, %fd57, %fd59;
	cvt.rn.f64.u32 	%fd60, %r6;
	sub.f64 	%fd61, %fd52, %fd60;
	add.f64 	%fd62, %fd61, 0dBFF0000000000000;
	fma.rn.f64 	%fd63, %fd62, %fd55, %fd56;
	mul.f64 	%fd125, %fd63, %fd58;
	mul.f64 	%fd126, %fd63, %fd59;
$L__BB4_49:
	cvt.rn.f32.f64 	%f133, %fd126;
	cvt.rn.f32.f64 	%f134, %fd125;
	cvt.rn.f32.f64 	%f51, %fd124;
	cvt.rn.f32.f64 	%f52, %fd123;
	mul.f32 	%f135, %f13, %f134;
	mul.f32 	%f136, %f12, %f133;
	sub.f32 	%f137, %f135, %f136;
	sub.f32 	%f138, %f134, %f12;
	div.rn.f32 	%f293, %f137, %f138;
	setp.ne.s32 	%p22, %r5, 0;
	@%p22 bra 	$L__BB4_51;
	sub.f32 	%f139, %f52, %f12;
	mul.f32 	%f140, %f12, %f51;
	mul.f32 	%f141, %f13, %f52;
	sub.f32 	%f142, %f141, %f140;
	div.rn.f32 	%f143, %f142, %f139;
	st.shared.f32 	[_ZZ30BackProjFanFlatDisCUDA2dKernelILb1EEvPfPKfS2_iiiiffffffffE12DetProj2Axis], %f143;
$L__BB4_51:
	ld.param.f32 	%f265, [_Z30BackProjFanFlatDisCUDA2dKernelILb1EEvPfPKfS2_iiiiffffffff_param_13];
	ld.param.f32 	%f258, [_Z30BackProjFanFlatDisCUDA2dKernelILb1EEvPfPKfS2_iiiiffffffff_param_8];
	shl.b32 	%r132, %r5, 2;
	mov.u32 	%r133, _ZZ30BackProjFanFlatDisCUDA2dKernelILb1EEvPfPKfS2_iiiiffffffffE12DetProj2Axis;
	add.s32 	%r134, %r133, %r132;
	st.shared.f32 	[%r134+4], %f293;
	bar.sync 	0;
	neg.s32 	%r135, %r69;
	cvt.rn.f64.s32 	%fd64, %r135;
	mul.f64 	%fd65, %fd64, 0d3FE0000000000000;
	cvt.f64.f32 	%fd30, %f258;
	cvt.f64.f32 	%fd66, %f265;
	fma.rn.f64 	%fd31, %fd65, %fd30, %fd66;
	cvt.rn.f64.s32 	%fd67, %r69;
	mul.f64 	%fd68, %fd67, 0d3FE0000000000000;
	fma.rn.f64 	%fd32, %fd68, %fd30, %fd66;
	setp.eq.s32 	%p23, %r68, 0;
	@%p23 bra 	$L__BB4_69;
	cvt.rn.f32.f64 	%f144, %fd32;
	cvt.rn.f32.f64 	%f145, %fd31;
	cvt.rn.f64.s32 	%fd69, %r68;
	mul.f64 	%fd33, %fd69, 0d3FE0000000000000;
	mul.f32 	%f54, %f12, %f145;
	mul.f32 	%f55, %f12, %f144;
	cvt.rn.f32.s32 	%f56, %r69;
	cvt.f64.f32 	%fd34, %f145;
	mul.f32 	%f57, %f89, %f89;
	mad.lo.s32 	%r51, %r69, %r1, %r69;
	abs.f32 	%f146, %f7;
	mul.f32 	%f58, %f14, %f146;
	mov.b32 	%r212, 0;
	mov.u32 	%r213, %r212;
$L__BB4_53:
	mov.u32 	%r53, %r213;
	add.s32 	%r54, %r212, %r5;
	setp.ge.s32 	%p24, %r54, %r68;
	@%p24 bra 	$L__BB4_68;
	ld.param.f32 	%f263, [_Z30BackProjFanFlatDisCUDA2dKernelILb1EEvPfPKfS2_iiiiffffffff_param_12];
	ld.param.f32 	%f255, [_Z30BackProjFanFlatDisCUDA2dKernelILb1EEvPfPKfS2_iiiiffffffff_param_7];
	cvt.rn.f64.s32 	%fd70, %r54;
	sub.f64 	%fd71, %fd70, %fd33;
	add.f64 	%fd72, %fd71, 0d3FE0000000000000;
	cvt.f64.f32 	%fd73, %f255;
	cvt.f64.f32 	%fd74, %f263;
	fma.rn.f64 	%fd75, %fd72, %fd73, %fd74;
	cvt.rn.f32.f64 	%f60, %fd75;
	mul.f32 	%f147, %f13, %f60;
	sub.f32 	%f148, %f147, %f54;
	sub.f32 	%f149, %f60, %f12;
	div.rn.f32 	%f61, %f148, %f149;
	sub.f32 	%f150, %f147, %f55;
	div.rn.f32 	%f151, %f150, %f149;
	sub.f32 	%f152, %f151, %f61;
	div.rn.f32 	%f62, %f152, %f56;
	ld.shared.f32 	%f153, [_ZZ30BackProjFanFlatDisCUDA2dKernelILb1EEvPfPKfS2_iiiiffffffffE12DetProj2Axis];
	max.f32 	%f290, %f61, %f153;
	setp.neu.f32 	%p25, %f61, %f290;
	@%p25 bra 	$L__BB4_56;
	mul.f32 	%f157, %f12, %f290;
	sub.f32 	%f158, %f290, %f13;
	mul.f32 	%f159, %f11, %f158;
	div.rn.f32 	%f160, %f159, %f7;
	add.f32 	%f161, %f12, %f160;
	div.rn.f32 	%f162, %f157, %f161;
	sub.f32 	%f163, %f162, %f51;
	div.rn.f32 	%f164, %f163, %f58;
	cvt.rmi.f32.f32 	%f165, %f164;
	cvt.rzi.s32.f32 	%r216, %f165;
	mov.b32 	%r217, 0;
	bra.uni 	$L__BB4_57;
$L__BB4_56:
	sub.f32 	%f154, %f290, %f61;
	div.rn.f32 	%f155, %f154, %f62;
	cvt.rmi.f32.f32 	%f156, %f155;
	cvt.rzi.s32.f32 	%r217, %f156;
	mov.b32 	%r216, 0;
$L__BB4_57:
	cvt.rn.f64.s32 	%fd76, %r217;
	add.f64 	%fd77, %fd76, 0d3FE0000000000000;
	fma.rn.f64 	%fd78, %fd77, %fd30, %fd34;
	cvt.rn.f32.f64 	%f289, %fd78;
	add.s32 	%r139, %r217, 1;
	cvt.rn.f32.s32 	%f166, %r139;
	fma.rn.f32 	%f291, %f62, %f166, %f61;
	setp.ge.s32 	%p26, %r216, %r7;
	@%p26 bra 	$L__BB4_59;
	shl.b32 	%r140, %r216, 2;
	mov.u32 	%r141, _ZZ30BackProjFanFlatDisCUDA2dKernelILb1EEvPfPKfS2_iiiiffffffffE12DetProj2Axis;
	add.s32 	%r142, %r141, %r140;
	ld.shared.f32 	%f293, [%r142+4];
$L__BB4_59:
	setp.ge.s32 	%p28, %r217, %r69;
	mov.f32 	%f288, 0f00000000;
	or.pred  	%p29, %p28, %p26;
	@%p29 bra 	$L__BB4_66;
	mov.f32 	%f288, 0f00000000;
	cvt.s64.s32 	%rd45, %r54;
$L__BB4_61:
	mov.f32 	%f71, %f291;
	mov.u32 	%r59, %r216;
	setp.geu.f32 	%p30, %f71, %f293;
	@%p30 bra 	$L__BB4_63;
	ld.param.f32 	%f259, [_Z30BackProjFanFlatDisCUDA2dKernelILb1EEvPfPKfS2_iiiiffffffff_param_8];
	sub.f32 	%f172, %f71, %f290;
	shl.b32 	%r149, %r59, 2;
	mov.u32 	%r150, _ZZ30BackProjFanFlatDisCUDA2dKernelILb1EEvPfPKfS2_iiiiffffffffE8ProjTemp;
	add.s32 	%r151, %r150, %r149;
	ld.shared.f32 	%f173, [%r151];
	fma.rn.f32 	%f174, %f172, %f173, %f288;
	mul.f32 	%f175, %f13, %f289;
	fma.rn.f32 	%f176, %f12, %f60, %f175;
	div.rn.f32 	%f177, %f176, %f89;
	sub.f32 	%f178, %f89, %f177;
	mul.f32 	%f179, %f178, %f178;
	div.rn.f32 	%f180, %f57, %f179;
	mul.f32 	%f181, %f180, %f174;
	div.rn.f32 	%f182, %f181, %f62;
	not.b32 	%r152, %r217;
	add.s32 	%r153, %r51, %r152;
	mul.lo.s32 	%r154, %r153, %r68;
	cvt.s64.s32 	%rd44, %r154;
	add.s64 	%rd46, %rd44, %rd45;
	shl.b64 	%rd47, %rd46, 2;
	add.s64 	%rd48, %rd1, %rd47;
	atom.global.add.f32 	%f183, [%rd48], %f182;
	add.s32 	%r217, %r217, 1;
	add.f32 	%f289, %f259, %f289;
	add.f32 	%f291, %f62, %f71;
	mov.f32 	%f288, 0f00000000;
	mov.f32 	%f290, %f71;
	mov.u32 	%r216, %r59;
	bra.uni 	$L__BB4_65;
$L__BB4_63:
	sub.f32 	%f169, %f293, %f290;
	shl.b32 	%r143, %r59, 2;
	mov.u32 	%r144, _ZZ30BackProjFanFlatDisCUDA2dKernelILb1EEvPfPKfS2_iiiiffffffffE8ProjTemp;
	add.s32 	%r145, %r144, %r143;
	ld.shared.f32 	%f170, [%r145];
	fma.rn.f32 	%f288, %f169, %f170, %f288;
	add.s32 	%r216, %r59, 1;
	setp.ge.s32 	%p31, %r216, %r7;
	mov.f32 	%f291, %f71;
	mov.f32 	%f290, %f293;
	@%p31 bra 	$L__BB4_65;
	shl.b32 	%r146, %r59, 2;
	mov.u32 	%r147, _ZZ30BackProjFanFlatDisCUDA2dKernelILb1EEvPfPKfS2_iiiiffffffffE12DetProj2Axis;
	add.s32 	%r148, %r147, %r146;
	ld.shared.f32 	%f293, [%r148+8];
$L__BB4_65:
	setp.lt.s32 	%p32, %r217, %r69;
	setp.lt.s32 	%p33, %r216, %r7;
	and.pred  	%p34, %p32, %p33;
	@%p34 bra 	$L__BB4_61;
$L__BB4_66:
	setp.eq.f32 	%p35, %f288, 0f00000000;
	@%p35 bra 	$L__BB4_68;
	mul.f32 	%f184, %f13, %f289;
	fma.rn.f32 	%f185, %f12, %f60, %f184;
	div.rn.f32 	%f186, %f185, %f89;
	sub.f32 	%f187, %f89, %f186;
	mul.f32 	%f188, %f187, %f187;
	div.rn.f32 	%f189, %f57, %f188;
	mul.f32 	%f190, %f288, %f189;
	div.rn.f32 	%f191, %f190, %f62;
	not.b32 	%r155, %r217;
	add.s32 	%r156, %r51, %r155;
	mul.lo.s32 	%r157, %r156, %r68;
	cvt.s64.s32 	%rd49, %r157;
	cvt.s64.s32 	%rd50, %r54;
	add.s64 	%rd51, %rd49, %rd50;
	shl.b64 	%rd52, %rd51, 2;
	add.s64 	%rd53, %rd1, %rd52;
	atom.global.add.f32 	%f192, [%rd53], %f191;
$L__BB4_68:
	add.s32 	%r213, %r53, 1;
	mad.lo.s32 	%r212, %r3, %r53, %r3;
	setp.lt.u32 	%p36, %r212, %r68;
	@%p36 bra 	$L__BB4_53;
$L__BB4_69:
	ret;

}
	// .globl	_Z35BackProjTransFanFlatDisCUDA2dKernelILb1EEvPfyPKfiiiiffffffff
.visible .entry _Z35BackProjTransFanFlatDisCUDA2dKernelILb1EEvPfyPKfiiiiffffffff(
	.param .u64 .ptr .align 1 _Z35BackProjTransFanFlatDisCUDA2dKernelILb1EEvPfyPKfiiiiffffffff_param_0,
	.param .u64 _Z35BackProjTransFanFlatDisCUDA2dKernelILb1EEvPfyPKfiiiiffffffff_param_1,
	.param .u64 .ptr .align 1 _Z35BackProjTransFanFlatDisCUDA2dKernelILb1EEvPfyPKfiiiiffffffff_param_2,
	.param .u32 _Z35BackProjTransFanFlatDisCUDA2dKernelILb1EEvPfyPKfiiiiffffffff_param_3,
	.param .u32 _Z35BackProjTransFanFlatDisCUDA2dKernelILb1EEvPfyPKfiiiiffffffff_param_4,
	.param .u32 _Z35BackProjTransFanFlatDisCUDA2dKernelILb1EEvPfyPKfiiiiffffffff_param_5,
	.param .u32 _Z35BackProjTransFanFlatDisCUDA2dKernelILb1EEvPfyPKfiiiiffffffff_param_6,
	.param .f32 _Z35BackProjTransFanFlatDisCUDA2dKernelILb1EEvPfyPKfiiiiffffffff_param_7,
	.param .f32 _Z35BackProjTransFanFlatDisCUDA2dKernelILb1EEvPfyPKfiiiiffffffff_param_8,
	.param .f32 _Z35BackProjTransFanFlatDisCUDA2dKernelILb1EEvPfyPKfiiiiffffffff_param_9,
	.param .f32 _Z35BackProjTransFanFlatDisCUDA2dKernelILb1EEvPfyPKfiiiiffffffff_param_10,
	.param .f32 _Z35BackProjTransFanFlatDisCUDA2dKernelILb1EEvPfyPKfiiiiffffffff_param_11,
	.param .f32 _Z35BackProjTransFanFlatDisCUDA2dKernelILb1EEvPfyPKfiiiiffffffff_param_12,
	.param .f32 _Z35BackProjTransFanFlatDisCUDA2dKernelILb1EEvPfyPKfiiiiffffffff_param_13,
	.param .f32 _Z35BackProjTransFanFlatDisCUDA2dKernelILb1EEvPfyPKfiiiiffffffff_param_14
)
{
	.local .align 4 .b8 	__local_depot5[28];
	.reg .b64 	%SP;
	.reg .b64 	%SPL;
	.reg .pred 	%p<55>;
	.reg .b32 	%r<207>;
	.reg .b32 	%f<315>;
	.reg .b64 	%rd<50>;
	.reg .b64 	%fd<127>;
	// demoted variable
	.shared .align 4 .b8 _ZZ35BackProjTransFanFlatDisCUDA2dKernelILb1EEvPfyPKfiiiiffffffffE8ProjTemp[1024];
	// demoted variable
	.shared .align 4 .b8 _ZZ35BackProjTransFanFlatDisCUDA2dKernelILb1EEvPfyPKfiiiiffffffffE12DetProj2Axis[1028];
	mov.u64 	%SPL, __local_depot5;
	ld.param.u64 	%rd18, [_Z35BackProjTransFanFlatDisCUDA2dKernelILb1EEvPfyPKfiiiiffffffff_param_0];
	ld.param.u64 	%rd17, [_Z35BackProjTransFanFlatDisCUDA2dKernelILb1EEvPfyPKfiiiiffffffff_param_1];
	ld.param.u64 	%rd19, [_Z35BackProjTransFanFlatDisCUDA2dKernelILb1EEvPfyPKfiiiiffffffff_param_2];
	ld.param.u32 	%r69, [_Z35BackProjTransFanFlatDisCUDA2dKernelILb1EEvPfyPKfiiiiffffffff_param_3];
	ld.param.u32 	%r70, [_Z35BackProjTransFanFlatDisCUDA2dKernelILb1EEvPfyPKfiiiiffffffff_param_4];
	ld.param.u32 	%r71, [_Z35BackProjTransFanFlatDisCUDA2dKernelILb1EEvPfyPKfiiiiffffffff_param_5];
	ld.param.u32 	%r72, [_Z35BackProjTransFanFlatDisCUDA2dKernelILb1EEvPfyPKfiiiiffffffff_param_6];
	ld.param.f32 	%f90, [_Z35BackProjTransFanFlatDisCUDA2dKernelILb1EEvPfyPKfiiiiffffffff_param_9];
	ld.param.f32 	%f91, [_Z35BackProjTransFanFlatDisCUDA2dKernelILb1EEvPfyPKfiiiiffffffff_param_10];
	ld.param.f32 	%f92, [_Z35BackProjTransFanFlatDisCUDA2dKernelILb1EEvPfyPKfiiiiffffffff_param_11];
	ld.param.f32 	%f93, [_Z35BackProjTransFanFlatDisCUDA2dKernelILb1EEvPfyPKfiiiiffffffff_param_12];
	ld.param.f32 	%f95, [_Z35BackProjTransFanFlatDisCUDA2dKernelILb1EEvPfyPKfiiiiffffffff_param_14];
	cvta.to.global.u64 	%rd1, %rd18;
	cvta.to.global.u64 	%rd20, %rd19;
	add.u64 	%rd2, %SPL, 0;
	mov.u32 	%r1, %ctaid.x;
	mov.u32 	%r2, %ctaid.y;
	mov.u32 	%r73, %ctaid.z;
	mov.u32 	%r3, %ntid.x;
	mul.lo.s32 	%r4, %r73, %r3;
	mov.u32 	%r5, %tid.x;
	add.s32 	%r6, %r4, %r5;
	add.s32 	%r74, %r4, %r3;
	setp.gt.u32 	%p1, %r74, %r72;
	sub.s32 	%r75, %r72, %r4;
	selp.b32 	%r7, %r75, %r3, %p1;
	mul.wide.u32 	%rd22, %r2, 4;
	add.s64 	%rd23, %rd20, %rd22;
	ld.global.nc.f32 	%f1, [%rd23];
	mul.f32 	%f96, %f1, 0f3F22F983;
	cvt.rni.s32.f32 	%r188, %f96;
	cvt.rn.f32.s32 	%f97, %r188;
	fma.rn.f32 	%f98, %f97, 0fBFC90FDA, %f1;
	fma.rn.f32 	%f99, %f97, 0fB3A22168, %f98;
	fma.rn.f32 	%f284, %f97, 0fA7C234C5, %f99;
	abs.f32 	%f3, %f1;
	setp.ltu.f32 	%p2, %f3, 0f47CE4780;
	mov.u32 	%r184, %r188;
	mov.f32 	%f283, %f284;
	@%p2 bra 	$L__BB5_8;
	setp.neu.f32 	%p3, %f3, 0f7F800000;
	@%p3 bra 	$L__BB5_3;
	mov.f32 	%f102, 0f00000000;
	mul.rn.f32 	%f283, %f1, %f102;
	mov.b32 	%r184, 0;
	bra.uni 	$L__BB5_8;
$L__BB5_3:
	mov.b32 	%r9, %f1;
	shl.b32 	%r77, %r9, 8;
	or.b32  	%r10, %r77, -2147483648;
	mov.b64 	%rd46, 0;
	mov.b32 	%r181, 0;
	mov.u64 	%rd44, __cudart_i2opi_f;
	mov.u64 	%rd45, %rd2;
$L__BB5_4:
	.pragma "nounroll";
	ld.global.nc.u32 	%r78, [%rd44];
	mad.wide.u32 	%rd26, %r78, %r10, %rd46;
	shr.u64 	%rd46, %rd26, 32;
	st.local.u32 	[%rd45], %rd26;
	add.s32 	%r181, %r181, 1;
	add.s64 	%rd45, %rd45, 4;
	add.s64 	%rd44, %rd44, 4;
	setp.ne.s32 	%p4, %r181, 6;
	@%p4 bra 	$L__BB5_4;
	shr.u32 	%r79, %r9, 23;
	st.local.u32 	[%rd2+24], %rd46;
	and.b32  	%r13, %r79, 31;
	and.b32  	%r80, %r79, 224;
	add.s32 	%r81, %r80, -128;
	shr.u32 	%r82, %r81, 5;
	mul.wide.u32 	%rd27, %r82, 4;
	sub.s64 	%rd9, %rd2, %rd27;
	ld.local.u32 	%r182, [%rd9+24];
	ld.local.u32 	%r183, [%rd9+20];
	setp.eq.s32 	%p5, %r13, 0;
	@%p5 bra 	$L__BB5_7;
	shf.l.wrap.b32 	%r182, %r183, %r182, %r13;
	ld.local.u32 	%r83, [%rd9+16];
	shf.l.wrap.b32 	%r183, %r83, %r183, %r13;
$L__BB5_7:
	shr.u32 	%r84, %r182, 30;
	shf.l.wrap.b32 	%r85, %r183, %r182, 2;
	shl.b32 	%r86, %r183, 2;
	shr.u32 	%r87, %r85, 31;
	add.s32 	%r88, %r87, %r84;
	neg.s32 	%r89, %r88;
	setp.lt.s32 	%p6, %r9, 0;
	selp.b32 	%r184, %r89, %r88, %p6;
	xor.b32  	%r90, %r85, %r9;
	shr.s32 	%r91, %r85, 31;
	xor.b32  	%r92, %r91, %r85;
	xor.b32  	%r93, %r91, %r86;
	cvt.u64.u32 	%rd28, %r92;
	shl.b64 	%rd29, %rd28, 32;
	cvt.u64.u32 	%rd30, %r93;
	or.b64  	%rd31, %rd29, %rd30;
	cvt.rn.f64.s64 	%fd36, %rd31;
	mul.f64 	%fd37, %fd36, 0d3BF921FB54442D19;
	cvt.rn.f32.f64 	%f100, %fd37;
	neg.f32 	%f101, %f100;
	setp.lt.s32 	%p7, %r90, 0;
	selp.f32 	%f283, %f101, %f100, %p7;
$L__BB5_8:
	setp.ltu.f32 	%p8, %f3, 0f47CE4780;
	mul.rn.f32 	%f103, %f283, %f283;
	and.b32  	%r95, %r184, 1;
	setp.eq.b32 	%p9, %r95, 1;
	selp.f32 	%f104, 0f3F800000, %f283, %p9;
	fma.rn.f32 	%f105, %f103, %f104, 0f00000000;
	fma.rn.f32 	%f106, %f103, 0f37CBAC00, 0fBAB607ED;
	selp.f32 	%f107, %f106, 0fB94D4153, %p9;
	selp.f32 	%f108, 0f3D2AAABB, 0f3C0885E4, %p9;
	fma.rn.f32 	%f109, %f107, %f103, %f108;
	selp.f32 	%f110, 0fBEFFFFFF, 0fBE2AAAA8, %p9;
	fma.rn.f32 	%f111, %f109, %f103, %f110;
	fma.rn.f32 	%f112, %f111, %f105, %f104;
	and.b32  	%r96, %r184, 2;
	setp.eq.s32 	%p10, %r96, 0;
	mov.f32 	%f113, 0f00000000;
	sub.f32 	%f114, %f113, %f112;
	selp.f32 	%f7, %f112, %f114, %p10;
	@%p8 bra 	$L__BB5_16;
	setp.neu.f32 	%p11, %f3, 0f7F800000;
	@%p11 bra 	$L__BB5_11;
	mov.f32 	%f117, 0f00000000;
	mul.rn.f32 	%f284, %f1, %f117;
	mov.b32 	%r188, 0;
	bra.uni 	$L__BB5_16;
$L__BB5_11:
	mov.b32 	%r22, %f1;
	shl.b32 	%r98, %r22, 8;
	or.b32  	%r23, %r98, -2147483648;
	mov.b64 	%rd49, 0;
	mov.b32 	%r185, 0;
	mov.u64 	%rd47, __cudart_i2opi_f;
	mov.u64 	%rd48, %rd2;
$L__BB5_12:
	.pragma "nounroll";
	ld.global.nc.u32 	%r99, [%rd47];
	mad.wide.u32 	%rd34, %r99, %r23, %rd49;
	shr.u64 	%rd49, %rd34, 32;
	st.local.u32 	[%rd48], %rd34;
	add.s32 	%r185, %r185, 1;
	add.s64 	%rd48, %rd48, 4;
	add.s64 	%rd47, %rd47, 4;
	setp.ne.s32 	%p12, %r185, 6;
	@%p12 bra 	$L__BB5_12;
	shr.u32 	%r100, %r22, 23;
	st.local.u32 	[%rd2+24], %rd49;
	and.b32  	%r26, %r100, 31;
	and.b32  	%r101, %r100, 224;
	add.s32 	%r102, %r101, -128;
	shr.u32 	%r103, %r102, 5;
	mul.wide.u32 	%rd35, %r103, 4;
	sub.s64 	%rd16, %rd2, %rd35;
	ld.local.u32 	%r186, [%rd16+24];
	ld.local.u32 	%r187, [%rd16+20];
	setp.eq.s32 	%p13, %r26, 0;
	@%p13 bra 	$L__BB5_15;
	shf.l.wrap.b32 	%r186, %r187, %r186, %r26;
	ld.local.u32 	%r104, [%rd16+16];
	shf.l.wrap.b32 	%r187, %r104, %r187, %r26;
$L__BB5_15:
	shr.u32 	%r105, %r186, 30;
	shf.l.wrap.b32 	%r106, %r187, %r186, 2;
	shl.b32 	%r107, %r187, 2;
	shr.u32 	%r108, %r106, 31;
	add.s32 	%r109, %r108, %r105;
	neg.s32 	%r110, %r109;
	setp.lt.s32 	%p14, %r22, 0;
	selp.b32 	%r188, %r110, %r109, %p14;
	xor.b32  	%r111, %r106, %r22;
	shr.s32 	%r112, %r106, 31;
	xor.b32  	%r113, %r112, %r106;
	xor.b32  	%r114, %r112, %r107;
	cvt.u64.u32 	%rd36, %r113;
	shl.b64 	%rd37, %rd36, 32;
	cvt.u64.u32 	%rd38, %r114;
	or.b64  	%rd39, %rd37, %rd38;
	cvt.rn.f64.s64 	%fd38, %rd39;
	mul.f64 	%fd39, %fd38, 0d3BF921FB54442D19;
	cvt.rn.f32.f64 	%f115, %fd39;
	neg.f32 	%f116, %f115;
	setp.lt.s32 	%p15, %r111, 0;
	selp.f32 	%f284, %f116, %f115, %p15;
$L__BB5_16:
	add.s32 	%r116, %r188, 1;
	mul.rn.f32 	%f118, %f284, %f284;
	and.b32  	%r117, %r188, 1;
	setp.eq.b32 	%p16, %r117, 1;
	selp.f32 	%f119, %f284, 0f3F800000, %p16;
	fma.rn.f32 	%f120, %f118, %f119, 0f00000000;
	fma.rn.f32 	%f121, %f118, 0f37CBAC00, 0fBAB607ED;
	selp.f32 	%f122, 0fB94D4153, %f121, %p16;
	selp.f32 	%f123, 0f3C0885E4, 0f3D2AAABB, %p16;
	fma.rn.f32 	%f124, %f122, %f118, %f123;
	selp.f32 	%f125, 0fBE2AAAA8, 0fBEFFFFFF, %p16;
	fma.rn.f32 	%f126, %f124, %f118, %f125;
	fma.rn.f32 	%f127, %f126, %f120, %f119;
	and.b32  	%r118, %r116, 2;
	setp.eq.s32 	%p17, %r118, 0;
	mov.f32 	%f128, 0f00000000;
	sub.f32 	%f129, %f128, %f127;
	selp.f32 	%f11, %f127, %f129, %p17;
	neg.f32 	%f130, %f7;
	mul.f32 	%f12, %f91, %f130;
	mul.f32 	%f13, %f91, %f11;
	div.rn.f32 	%f131, %f91, %f92;
	mul.f32 	%f14, %f90, %f131;
	mul.f32 	%f15, %f131, %f95;
	mul.f32 	%f132, %f11, %f11;
	setp.leu.f32 	%p18, %f132, 0f3F000000;
	@%p18 bra 	$L__BB5_42;
	shl.b32 	%r152, %r5, 2;
	mov.u32 	%r153, _ZZ35BackProjTransFanFlatDisCUDA2dKernelILb1EEvPfyPKfiiiiffffffffE8ProjTemp;
	add.s32 	%r35, %r153, %r152;
	mov.b32 	%r154, 0;
	st.shared.u32 	[%r35], %r154;
	setp.ltu.f32 	%p37, %f11, 0f00000000;
	@%p37 bra 	$L__BB5_19;
	cvt.rn.f64.u32 	%fd79, %r4;
	cvt.rn.f64.s32 	%fd80, %r72;
	mul.f64 	%fd81, %fd80, 0d3FE0000000000000;
	sub.f64 	%fd82, %fd79, %fd81;
	cvt.f64.f32 	%fd83, %f14;
	cvt.f64.f32 	%fd84, %f15;
	fma.rn.f64 	%fd85, %fd82, %fd83, %fd84;
	cvt.f64.f32 	%fd86, %f11;
	mul.f64 	%fd119, %fd85, %fd86;
	cvt.f64.f32 	%fd87, %f7;
	mul.f64 	%fd120, %fd85, %fd87;
	add.s32 	%r155, %r6, 1;
	cvt.rn.f64.u32 	%fd88, %r155;
	sub.f64 	%fd89, %fd88, %fd81;
	fma.rn.f64 	%fd90, %fd89, %fd83, %fd84;
	mul.f64 	%fd121, %fd90, %fd86;
	mul.f64 	%fd122, %fd90, %fd87;
	bra.uni 	$L__BB5_20;
$L__BB5_19:
	cvt.rn.f64.s32 	%fd91, %r72;
	mul.f64 	%fd92, %fd91, 0d3FE0000000000000;
	cvt.rn.f64.u32 	%fd93, %r4;
	sub.f64 	%fd94, %fd92, %fd93;
	cvt.f64.f32 	%fd95, %f14;
	cvt.f64.f32 	%fd96, %f15;
	fma.rn.f64 	%fd97, %fd94, %fd95, %fd96;
	cvt.f64.f32 	%fd98, %f11;
	mul.f64 	%fd119, %fd97, %fd98;
	cvt.f64.f32 	%fd99, %f7;
	mul.f64 	%fd120, %fd97, %fd99;
	cvt.rn.f64.u32 	%fd100, %r6;
	sub.f64 	%fd101, %fd92, %fd100;
	add.f64 	%fd102, %fd101, 0dBFF0000000000000;
	fma.rn.f64 	%fd103, %fd102, %fd95, %fd96;
	mul.f64 	%fd121, %fd103, %fd98;
	mul.f64 	%fd122, %fd103, %fd99;
$L__BB5_20:
	cvt.rn.f32.f64 	%f203, %fd122;
	cvt.rn.f32.f64 	%f204, %fd121;
	cvt.rn.f32.f64 	%f16, %fd120;
	cvt.rn.f32.f64 	%f17, %fd119;
	mul.f32 	%f205, %f12, %f203;
	mul.f32 	%f206, %f13, %f204;
	sub.f32 	%f207, %f205, %f206;
	sub.f32 	%f208, %f203, %f13;
	div.rn.f32 	%f292, %f207, %f208;
	setp.ne.s32 	%p38, %r5, 0;
	@%p38 bra 	$L__BB5_22;
	sub.f32 	%f209, %f16, %f13;
	mul.f32 	%f210, %f13, %f17;
	mul.f32 	%f211, %f12, %f16;
	sub.f32 	%f212, %f211, %f210;
	div.rn.f32 	%f213, %f212, %f209;
	st.shared.f32 	[_ZZ35BackProjTransFanFlatDisCUDA2dKernelILb1EEvPfyPKfiiiiffffffffE12DetProj2Axis], %f213;
$L__BB5_22:
	ld.param.f32 	%f274, [_Z35BackProjTransFanFlatDisCUDA2dKernelILb1EEvPfyPKfiiiiffffffff_param_7];
	mov.u32 	%r157, _ZZ35BackProjTransFanFlatDisCUDA2dKernelILb1EEvPfyPKfiiiiffffffffE12DetProj2Axis;
	add.s32 	%r158, %r157, %r152;
	st.shared.f32 	[%r158+4], %f292;
	bar.sync 	0;
	neg.s32 	%r159, %r69;
	cvt.rn.f64.s32 	%fd104, %r159;
	mul.f64 	%fd105, %fd104, 0d3FE0000000000000;
	cvt.f64.f32 	%fd13, %f274;
	cvt.f64.f32 	%fd106, %f93;
	fma.rn.f64 	%fd14, %fd105, %fd13, %fd106;
	cvt.rn.f64.s32 	%fd107, %r69;
	mul.f64 	%fd108, %fd107, 0d3FE0000000000000;
	fma.rn.f64 	%fd15, %fd108, %fd13, %fd106;
	setp.eq.s32 	%p39, %r70, 0;
	@%p39 bra 	$L__BB5_40;
	cvt.rn.f32.f64 	%f214, %fd15;
	cvt.rn.f32.f64 	%f215, %fd14;
	cvt.rn.f64.s32 	%fd109, %r70;
	mul.f64 	%fd16, %fd109, 0d3FE0000000000000;
	mul.f32 	%f19, %f13, %f215;
	mul.f32 	%f20, %f13, %f214;
	cvt.rn.f32.s32 	%f21, %r69;
	cvt.f64.f32 	%fd17, %f215;
	cvt.rn.f32.u32 	%f22, %r1;
	mul.f32 	%f23, %f91, %f91;
	mov.b32 	%r189, 0;
	mov.u32 	%r190, %r189;
$L__BB5_24:
	mov.u32 	%r37, %r190;
	add.s32 	%r38, %r189, %r5;
	setp.ge.s32 	%p40, %r38, %r70;
	@%p40 bra 	$L__BB5_39;
	ld.param.f32 	%f280, [_Z35BackProjTransFanFlatDisCUDA2dKernelILb1EEvPfyPKfiiiiffffffff_param_13];
	ld.param.f32 	%f278, [_Z35BackProjTransFanFlatDisCUDA2dKernelILb1EEvPfyPKfiiiiffffffff_param_8];
	cvt.rn.f64.s32 	%fd110, %r38;
	sub.f64 	%fd111, %fd16, %fd110;
	add.f64 	%fd112, %fd111, 0dBFE0000000000000;
	cvt.f64.f32 	%fd113, %f278;
	cvt.f64.f32 	%fd114, %f280;
	fma.rn.f64 	%fd115, %fd112, %fd113, %fd114;
	cvt.rn.f32.f64 	%f25, %fd115;
	mul.f32 	%f216, %f12, %f25;
	sub.f32 	%f217, %f216, %f19;
	sub.f32 	%f218, %f25, %f13;
	div.rn.f32 	%f26, %f217, %f218;
	sub.f32 	%f219, %f216, %f20;
	div.rn.f32 	%f220, %f219, %f218;
	sub.f32 	%f221, %f220, %f26;
	div.rn.f32 	%f27, %f221, %f21;
	ld.shared.f32 	%f222, [_ZZ35BackProjTransFanFlatDisCUDA2dKernelILb1EEvPfyPKfiiiiffffffffE12DetProj2Axis];
	max.f32 	%f289, %f26, %f222;
	setp.neu.f32 	%p41, %f26, %f289;
	@%p41 bra 	$L__BB5_27;
	mul.f32 	%f226, %f13, %f289;
	sub.f32 	%f227, %f289, %f12;
	mul.f32 	%f228, %f7, %f227;
	div.rn.f32 	%f229, %f228, %f11;
	add.f32 	%f230, %f13, %f229;
	div.rn.f32 	%f231, %f226, %f230;
	sub.f32 	%f232, %f231, %f17;
	abs.f32 	%f233, %f11;
	mul.f32 	%f234, %f14, %f233;
	div.rn.f32 	%f235, %f232, %f234;
	cvt.rmi.f32.f32 	%f236, %f235;
	cvt.rzi.s32.f32 	%r193, %f236;
	mov.b32 	%r194, 0;
	bra.uni 	$L__BB5_28;
$L__BB5_27:
	sub.f32 	%f223, %f289, %f26;
	div.rn.f32 	%f224, %f223, %f27;
	cvt.rmi.f32.f32 	%f225, %f224;
	cvt.rzi.s32.f32 	%r194, %f225;
	mov.b32 	%r193, 0;
$L__BB5_28:
	cvt.rn.f64.s32 	%fd116, %r194;
	add.f64 	%fd117, %fd116, 0d3FE0000000000000;
	fma.rn.f64 	%fd118, %fd117, %fd13, %fd17;
	cvt.rn.f32.f64 	%f288, %fd118;
	add.s32 	%r163, %r194, 1;
	cvt.rn.f32.s32 	%f237, %r163;
	fma.rn.f32 	%f290, %f27, %f237, %f26;
	setp.ge.s32 	%p42, %r193, %r7;
	@%p42 bra 	$L__BB5_30;
	shl.b32 	%r164, %r193, 2;
	mov.u32 	%r165, _ZZ35BackProjTransFanFlatDisCUDA2dKernelILb1EEvPfyPKfiiiiffffffffE12DetProj2Axis;
	add.s32 	%r166, %r165, %r164;
	ld.shared.f32 	%f292, [%r166+4];
$L__BB5_30:
	setp.ge.s32 	%p44, %r194, %r69;
	mov.f32 	%f287, 0f00000000;
	or.pred  	%p45, %p44, %p42;
	@%p45 bra 	$L__BB5_37;
	cvt.rn.f32.s32 	%f33, %r38;
	mul.f32 	%f34, %f13, %f25;
	mov.f32 	%f287, 0f00000000;
$L__BB5_32:
	mov.f32 	%f38, %f290;
	setp.geu.f32 	%p46, %f38, %f292;
	mov.f32 	%f281, 0f00000000;
	@%p46 bra 	$L__BB5_34;
	ld.param.f32 	%f275, [_Z35BackProjTransFanFlatDisCUDA2dKernelILb1EEvPfyPKfiiiiffffffff_param_7];
	sub.f32 	%f257, %f38, %f289;
	cvt.rn.f32.s32 	%f258, %r194;
	tex.3d.v4.f32.f32 	{%f259, %f260, %f261, %f262}, [%rd17, {%f258, %f33, %f22, %f22}];
	mul.f32 	%f263, %f257, %f259;
	fma.rn.f32 	%f264, %f12, %f288, %f34;
	div.rn.f32 	%f265, %f264, %f91;
	sub.f32 	%f266, %f91, %f265;
	mul.f32 	%f267, %f266, %f266;
	div.rn.f32 	%f268, %f23, %f267;
	fma.rn.f32 	%f287, %f268, %f263, %f287;
	add.s32 	%r194, %r194, 1;
	add.f32 	%f288, %f275, %f288;
	add.f32 	%f290, %f27, %f38;
	mov.f32 	%f289, %f38;
	bra.uni 	$L__BB5_36;
$L__BB5_34:
	sub.f32 	%f241, %f292, %f289;
	cvt.rn.f32.s32 	%f242, %r194;
	tex.3d.v4.f32.f32 	{%f243, %f244, %f245, %f246}, [%rd17, {%f242, %f33, %f22, %f22}];
	mul.f32 	%f247, %f241, %f243;
	fma.rn.f32 	%f248, %f12, %f288, %f34;
	div.rn.f32 	%f249, %f248, %f91;
	sub.f32 	%f250, %f91, %f249;
	mul.f32 	%f251, %f250, %f250;
	div.rn.f32 	%f252, %f23, %f251;
	fma.rn.f32 	%f253, %f252, %f247, %f287;
	div.rn.f32 	%f254, %f253, %f27;
	shl.b32 	%r167, %r193, 2;
	mov.u32 	%r168, _ZZ35BackProjTransFanFlatDisCUDA2dKernelILb1EEvPfyPKfiiiiffffffffE8ProjTemp;
	add.s32 	%r169, %r168, %r167;
	atom.shared.add.f32 	%f255, [%r169], %f254;
	add.s32 	%r193, %r193, 1;
	setp.ge.s32 	%p47, %r193, %r7;
	mov.f32 	%f290, %f38;
	mov.f32 	%f289, %f292;
	mov.f32 	%f287, %f281;
	@%p47 bra 	$L__BB5_36;
	mov.u32 	%r171, _ZZ35BackProjTransFanFlatDisCUDA2dKernelILb1EEvPfyPKfiiiiffffffffE12DetProj2Axis;
	add.s32 	%r172, %r171, %r167;
	ld.shared.f32 	%f292, [%r172+8];
$L__BB5_36:
	setp.lt.s32 	%p48, %r194, %r69;
	setp.lt.s32 	%p49, %r193, %r7;
	and.pred  	%p50, %p48, %p49;
	@%p50 bra 	$L__BB5_32;
$L__BB5_37:
	setp.eq.f32 	%p51, %f287, 0f00000000;
	@%p51 bra 	$L__BB5_39;
	div.rn.f32 	%f269, %f287, %f27;
	shl.b32 	%r173, %r193, 2;
	mov.u32 	%r174, _ZZ35BackProjTransFanFlatDisCUDA2dKernelILb1EEvPfyPKfiiiiffffffffE8ProjTemp;
	add.s32 	%r175, %r174, %r173;
	atom.shared.add.f32 	%f270, [%r175], %f269;
$L__BB5_39:
	add.s32 	%r190, %r37, 1;
	mad.lo.s32 	%r189, %r3, %r37, %r3;
	setp.lt.u32 	%p52, %r189, %r70;
	@%p52 bra 	$L__BB5_24;
$L__BB5_40:
	bar.sync 	0;
	setp.ge.s32 	%p53, %r6, %r72;
	@%p53 bra 	$L__BB5_67;
	ld.shared.f32 	%f271, [%r35];
	mul.f32 	%f272, %f14, %f271;
	st.shared.f32 	[%r35], %f272;
	setp.ge.f32 	%p54, %f11, 0f00000000;
	not.b32 	%r176, %r6;
	add.s32 	%r177, %r72, %r176;
	selp.b32 	%r178, %r6, %r177, %p54;
	mad.lo.s32 	%r179, %r71, %r1, %r2;
	mad.lo.s32 	%r180, %r179, %r72, %r178;
	mul.wide.s32 	%rd42, %r180, 4;
	add.s64 	%rd43, %rd1, %rd42;
	st.global.f32 	[%rd43], %f272;
	bra.uni 	$L__BB5_67;
$L__BB5_42:
	shl.b32 	%r119, %r5, 2;
	mov.u32 	%r120, _ZZ35BackProjTransFanFlatDisCUDA2dKernelILb1EEvPfyPKfiiiiffffffffE8ProjTemp;
	add.s32 	%r52, %r120, %r119;
	mov.b32 	%r121, 0;
	st.shared.u32 	[%r52], %r121;
	setp.ltu.f32 	%p19, %f7, 0f00000000;
	@%p19 bra 	$L__BB5_44;
	cvt.rn.f64.u32 	%fd40, %r4;
	cvt.rn.f64.s32 	%fd41, %r72;
	mul.f64 	%fd42, %fd41, 0d3FE0000000000000;
	sub.f64 	%fd43, %fd40, %fd42;
	cvt.f64.f32 	%fd44, %f14;
	cvt.f64.f32 	%fd45, %f15;
	fma.rn.f64 	%fd46, %fd43, %fd44, %fd45;
	cvt.f64.f32 	%fd47, %f11;
	mul.f64 	%fd123, %fd46, %fd47;
	cvt.f64.f32 	%fd48, %f7;
	mul.f64 	%fd124, %fd46, %fd48;
	add.s32 	%r122, %r6, 1;
	cvt.rn.f64.u32 	%fd49, %r122;
	sub.f64 	%fd50, %fd49, %fd42;
	fma.rn.f64 	%fd51, %fd50, %fd44, %fd45;
	mul.f64 	%fd125, %fd51, %fd47;
	mul.f64 	%fd126, %fd51, %fd48;
	bra.uni 	$L__BB5_45;
$L__BB5_44:
	cvt.rn.f64.s32 	%fd52, %r72;
	mul.f64 	%fd53, %fd52, 0d3FE0000000000000;
	cvt.rn.f64.u32 	%fd54, %r4;
	sub.f64 	%fd55, %fd53, %fd54;
	cvt.f64.f32 	%fd56, %f14;
	cvt.f64.f32 	%fd57, %f15;
	fma.rn.f64 	%fd58, %fd55, %fd56, %fd57;
	cvt.f64.f32 	%fd59, %f11;
	mul.f64 	%fd123, %fd58, %fd59;
	cvt.f64.f32 	%fd60, %f7;
	mul.f64 	%fd124, %fd58, %fd60;
	cvt.rn.f64.u32 	%fd61, %r6;
	sub.f64 	%fd62, %fd53, %fd61;
	add.f64 	%fd63, %fd62, 0dBFF0000000000000;
	fma.rn.f64 	%fd64, %fd63, %fd56, %fd57;
	mul.f64 	%fd125, %fd64, %fd59;
	mul.f64 	%fd126, %fd64, %fd60;
$L__BB5_45:
	cvt.rn.f32.f64 	%f133, %fd126;
	cvt.rn.f32.f64 	%f134, %fd125;
	cvt.rn.f32.f64 	%f52, %fd124;
	cvt.rn.f32.f64 	%f53, %fd123;
	mul.f32 	%f135, %f13, %f134;
	mul.f32 	%f136, %f12, %f133;
	sub.f32 	%f137, %f135, %f136;
	sub.f32 	%f138, %f134, %f12;
	div.rn.f32 	%f307, %f137, %f138;
	setp.ne.s32 	%p20, %r5, 0;
	@%p20 bra 	$L__BB5_47;
	sub.f32 	%f139, %f53, %f12;
	mul.f32 	%f140, %f12, %f52;
	mul.f32 	%f141, %f13, %f53;
	sub.f32 	%f142, %f141, %f140;
	div.rn.f32 	%f143, %f142, %f139;
	st.shared.f32 	[_ZZ35BackProjTransFanFlatDisCUDA2dKernelILb1EEvPfyPKfiiiiffffffffE12DetProj2Axis], %f143;
$L__BB5_47:
	ld.param.f32 	%f279, [_Z35BackProjTransFanFlatDisCUDA2dKernelILb1EEvPfyPKfiiiiffffffff_param_13];
	ld.param.f32 	%f276, [_Z35BackProjTransFanFlatDisCUDA2dKernelILb1EEvPfyPKfiiiiffffffff_param_8];
	mov.u32 	%r124, _ZZ35BackProjTransFanFlatDisCUDA2dKernelILb1EEvPfyPKfiiiiffffffffE12DetProj2Axis;
	add.s32 	%r125, %r124, %r119;
	st.shared.f32 	[%r125+4], %f307;
	bar.sync 	0;
	neg.s32 	%r126, %r70;
	cvt.rn.f64.s32 	%fd65, %r126;
	mul.f64 	%fd66, %fd65, 0d3FE0000000000000;
	cvt.f64.f32 	%fd30, %f276;
	cvt.f64.f32 	%fd67, %f279;
	fma.rn.f64 	%fd31, %fd66, %fd30, %fd67;
	cvt.rn.f64.s32 	%fd68, %r70;
	mul.f64 	%fd69, %fd68, 0d3FE0000000000000;
	fma.rn.f64 	%fd32, %fd69, %fd30, %fd67;
	setp.eq.s32 	%p21, %r69, 0;
	@%p21 bra 	$L__BB5_65;
	cvt.rn.f32.f64 	%f144, %fd32;
	cvt.rn.f32.f64 	%f145, %fd31;
	cvt.rn.f64.s32 	%fd70, %r69;
	mul.f64 	%fd33, %fd70, 0d3FE0000000000000;
	cvt.f64.f32 	%fd34, %f93;
	mul.f32 	%f55, %f12, %f145;
	mul.f32 	%f56, %f12, %f144;
	cvt.rn.f32.s32 	%f57, %r70;
	cvt.f64.f32 	%fd35, %f145;
	cvt.rn.f32.u32 	%f58, %r1;
	mul.f32 	%f59, %f91, %f91;
	mov.b32 	%r198, 0;
	mov.u32 	%r199, %r198;
$L__BB5_49:
	mov.u32 	%r54, %r199;
	add.s32 	%r55, %r198, %r5;
	setp.ge.s32 	%p22, %r55, %r69;
	@%p22 bra 	$L__BB5_64;
	ld.param.f32 	%f273, [_Z35BackProjTransFanFlatDisCUDA2dKernelILb1EEvPfyPKfiiiiffffffff_param_7];
	cvt.rn.f64.s32 	%fd71, %r55;
	sub.f64 	%fd72, %fd71, %fd33;
	add.f64 	%fd73, %fd72, 0d3FE0000000000000;
	cvt.f64.f32 	%fd74, %f273;
	fma.rn.f64 	%fd75, %fd73, %fd74, %fd34;
	cvt.rn.f32.f64 	%f61, %fd75;
	mul.f32 	%f146, %f13, %f61;
	sub.f32 	%f147, %f146, %f55;
	sub.f32 	%f148, %f61, %f12;
	div.rn.f32 	%f62, %f147, %f148;
	sub.f32 	%f149, %f146, %f56;
	div.rn.f32 	%f150, %f149, %f148;
	sub.f32 	%f151, %f150, %f62;
	div.rn.f32 	%f63, %f151, %f57;
	ld.shared.f32 	%f152, [_ZZ35BackProjTransFanFlatDisCUDA2dKernelILb1EEvPfyPKfiiiiffffffffE12DetProj2Axis];
	max.f32 	%f304, %f62, %f152;
	setp.neu.f32 	%p23, %f62, %f304;
	@%p23 bra 	$L__BB5_52;
	mul.f32 	%f156, %f12, %f304;
	sub.f32 	%f157, %f304, %f13;
	mul.f32 	%f158, %f11, %f157;
	div.rn.f32 	%f159, %f158, %f7;
	add.f32 	%f160, %f12, %f159;
	div.rn.f32 	%f161, %f156, %f160;
	sub.f32 	%f162, %f161, %f52;
	abs.f32 	%f163, %f7;
	mul.f32 	%f164, %f14, %f163;
	div.rn.f32 	%f165, %f162, %f164;
	cvt.rmi.f32.f32 	%f166, %f165;
	cvt.rzi.s32.f32 	%r202, %f166;
	mov.b32 	%r203, 0;
	bra.uni 	$L__BB5_53;
$L__BB5_52:
	sub.f32 	%f153, %f304, %f62;
	div.rn.f32 	%f154, %f153, %f63;
	cvt.rmi.f32.f32 	%f155, %f154;
	cvt.rzi.s32.f32 	%r203, %f155;
	mov.b32 	%r202, 0;
$L__BB5_53:
	cvt.rn.f64.s32 	%fd76, %r203;
	add.f64 	%fd77, %fd76, 0d3FE0000000000000;
	fma.rn.f64 	%fd78, %fd77, %fd30, %fd35;
	cvt.rn.f32.f64 	%f303, %fd78;
	add.s32 	%r130, %r203, 1;
	cvt.rn.f32.s32 	%f167, %r130;
	fma.rn.f32 	%f305, %f63, %f167, %f62;
	setp.ge.s32 	%p24, %r202, %r7;
	@%p24 bra 	$L__BB5_55;
	shl.b32 	%r131, %r202, 2;
	mov.u32 	%r132, _ZZ35BackProjTransFanFlatDisCUDA2dKernelILb1EEvPfyPKfiiiiffffffffE12DetProj2Axis;
	add.s32 	%r133, %r132, %r131;
	ld.shared.f32 	%f307, [%r133+4];
$L__BB5_55:
	setp.ge.s32 	%p26, %r203, %r70;
	mov.f32 	%f302, 0f00000000;
	or.pred  	%p27, %p26, %p24;
	@%p27 bra 	$L__BB5_62;
	cvt.rn.f32.s32 	%f69, %r55;
	mul.f32 	%f70, %f12, %f61;
	mov.f32 	%f302, 0f00000000;
$L__BB5_57:
	mov.f32 	%f74, %f305;
	mov.u32 	%r60, %r202;
	setp.geu.f32 	%p28, %f74, %f307;
	mov.f32 	%f282, 0f00000000;
	@%p28 bra 	$L__BB5_59;
	ld.param.f32 	%f277, [_Z35BackProjTransFanFlatDisCUDA2dKernelILb1EEvPfyPKfiiiiffffffff_param_8];
	sub.f32 	%f187, %f74, %f304;
	not.b32 	%r142, %r203;
	add.s32 	%r143, %r70, %r142;
	cvt.rn.f32.s32 	%f188, %r143;
	tex.3d.v4.f32.f32 	{%f189, %f190, %f191, %f192}, [%rd17, {%f69, %f188, %f58, %f58}];
	mul.f32 	%f193, %f187, %f189;
	fma.rn.f32 	%f194, %f13, %f303, %f70;
	div.rn.f32 	%f195, %f194, %f91;
	sub.f32 	%f196, %f91, %f195;
	mul.f32 	%f197, %f196, %f196;
	div.rn.f32 	%f198, %f59, %f197;
	fma.rn.f32 	%f302, %f198, %f193, %f302;
	add.s32 	%r203, %r203, 1;
	add.f32 	%f303, %f277, %f303;
	add.f32 	%f305, %f63, %f74;
	mov.f32 	%f304, %f74;
	mov.u32 	%r202, %r60;
	bra.uni 	$L__BB5_61;
$L__BB5_59:
	sub.f32 	%f171, %f307, %f304;
	not.b32 	%r134, %r203;
	add.s32 	%r135, %r70, %r134;
	cvt.rn.f32.s32 	%f172, %r135;
	tex.3d.v4.f32.f32 	{%f173, %f174, %f175, %f176}, [%rd17, {%f69, %f172, %f58, %f58}];
	mul.f32 	%f177, %f171, %f173;
	fma.rn.f32 	%f178, %f13, %f303, %f70;
	div.rn.f32 	%f179, %f178, %f91;
	sub.f32 	%f180, %f91, %f179;
	mul.f32 	%f181, %f180, %f180;
	div.rn.f32 	%f182, %f59, %f181;
	fma.rn.f32 	%f183, %f182, %f177, %f302;
	div.rn.f32 	%f184, %f183, %f63;
	shl.b32 	%r136, %r60, 2;
	mov.u32 	%r137, _ZZ35BackProjTransFanFlatDisCUDA2dKernelILb1EEvPfyPKfiiiiffffffffE8ProjTemp;
	add.s32 	%r138, %r137, %r136;
	atom.shared.add.f32 	%f185, [%r138], %f184;
	add.s32 	%r202, %r60, 1;
	setp.ge.s32 	%p29, %r202, %r7;
	mov.f32 	%f305, %f74;
	mov.f32 	%f304, %f307;
	mov.f32 	%f302, %f282;
	@%p29 bra 	$L__BB5_61;
	shl.b32 	%r139, %r60, 2;
	mov.u32 	%r140, _ZZ35BackProjTransFanFlatDisCUDA2dKernelILb1EEvPfyPKfiiiiffffffffE12DetProj2Axis;
	add.s32 	%r141, %r140, %r139;
	ld.shared.f32 	%f307, [%r141+8];
$L__BB5_61:
	setp.lt.s32 	%p30, %r203, %r70;
	setp.lt.s32 	%p31, %r202, %r7;
	and.pred  	%p32, %p30, %p31;
	@%p32 bra 	$L__BB5_57;
$L__BB5_62:
	setp.eq.f32 	%p33, %f302, 0f00000000;
	@%p33 bra 	$L__BB5_64;
	div.rn.f32 	%f199, %f302, %f63;
	shl.b32 	%r144, %r202, 2;
	mov.u32 	%r145, _ZZ35BackProjTransFanFlatDisCUDA2dKernelILb1EEvPfyPKfiiiiffffffffE8ProjTemp;
	add.s32 	%r146, %r145, %r144;
	atom.shared.add.f32 	%f200, [%r146], %f199;
$L__BB5_64:
	add.s32 	%r199, %r54, 1;
	mad.lo.s32 	%r198, %r3, %r54, %r3;
	setp.lt.u32 	%p34, %r198, %r69;
	@%p34 bra 	$L__BB5_49;
$L__BB5_65:
	bar.sync 	0;
	setp.ge.s32 	%p35, %r6, %r72;
	@%p35 bra 	$L__BB5_67;
	ld.shared.f32 	%f201, [%r52];
	mul.f32 	%f202, %f14, %f201;
	st.shared.f32 	[%r52], %f202;
	setp.ge.f32 	%p36, %f7, 0f00000000;
	not.b32 	%r147, %r6;
	add.s32 	%r148, %r72, %r147;
	selp.b32 	%r149, %r6, %r148, %p36;
	mad.lo.s32 	%r150, %r71, %r1, %r2;
	mad.lo.s32 	%r151, %r150, %r72, %r149;
	mul.wide.s32 	%rd40, %r151, 4;
	add.s64 	%rd41, %rd1, %rd40;
	st.global.f32 	[%rd41], %f202;
$L__BB5_67:
	ret;

}


// ===== COMPILED SASS (sm_100) =====

	.target	sm_100

	.elftype	@"ET_EXEC"


//--------------------- .note.nv.tkinfo           --------------------------
	.section	.note.nv.tkinfo,"",@"SHT_NOTE"
	.sectionflags	@"SHF_NOTE_NV_TKINFO"
	.tkinfo
        /*0018*/ 	.word	0x00000002
        /*0030*/ 	.string	""
        /*0030*/ 	.string	"ptxas"
        /*0030*/ 	.string	"Cuda compilation tools, release 13.0, V13.0.88"
        /*0030*/ 	.string	"Build cuda_13.0.r13.0/compiler.36424714_0"
        /*0030*/ 	.string	"-arch sm_100 -m 64 "



//--------------------- .note.nv.cuinfo           --------------------------
	.section	.note.nv.cuinfo,"",@"SHT_NOTE"
	.sectionflags	@"SHF_NOTE_NV_CUINFO"
        /*0018*/ 	.short	0x0002
        /*001a*/ 	.short	0x0064
        /*001c*/ 	.short	0x0082
	.zero		2


//--------------------- .nv.info                  --------------------------
	.section	.nv.info,"",@"SHT_CUDA_INFO"
	.align	4


	//----- nvinfo : EIATTR_REGCOUNT
	.align		4
        /*0000*/ 	.byte	0x04, 0x2f
        /*0002*/ 	.short	(.L_2 - .L_1)
	.align		4
.L_1:
        /*0004*/ 	.word	index@(_Z26ProjFanFlatDisCUDA2dKernelPfyPKfiiiiffffffff)
        /*0008*/ 	.word	0x00000025


	//----- nvinfo : EIATTR_FRAME_SIZE
	.align		4
.L_2:
        /*000c*/ 	.byte	0x04, 0x11
        /*000e*/ 	.short	(.L_4 - .L_3)
	.align		4
.L_3:
        /*0010*/ 	.word	index@($__internal_7_$__cuda_sm3x_div_rn_noftz_f32_slowpath)
        /*0014*/ 	.word	0x00000020


	//----- nvinfo : EIATTR_FRAME_SIZE
	.align		4
.L_4:
        /*0018*/ 	.byte	0x04, 0x11
        /*001a*/ 	.short	(.L_6 - .L_5)
	.align		4
.L_5:
        /*001c*/ 	.word	index@($__internal_6_$__cuda_sm20_sqrt_rn_f32_slowpath)
        /*0020*/ 	.word	0x00000020


	//----- nvinfo : EIATTR_FRAME_SIZE
	.align		4
.L_6:
        /*0024*/ 	.byte	0x04, 0x11
        /*0026*/ 	.short	(.L_8 - .L_7)
	.align		4
.L_7:
        /*0028*/ 	.word	index@(_Z26ProjFanFlatDisCUDA2dKernelPfyPKfiiiiffffffff)
        /*002c*/ 	.word	0x00000020


	//----- nvinfo : EIATTR_REGCOUNT
	.align		4
.L_8:
        /*0030*/ 	.byte	0x04, 0x2f
        /*0032*/ 	.short	(.L_10 - .L_9)
	.align		4
.L_9:
        /*0034*/ 	.word	index@(_Z31ProjTransFanFlatDisCUDA2dKernelPfPKfS1_iiiiffffffff)
        /*0038*/ 	.word	0x0000001d


	//----- nvinfo : EIATTR_FRAME_SIZE
	.align		4
.L_10:
        /*003c*/ 	.byte	0x04, 0x11
        /*003e*/ 	.short	(.L_12 - .L_11)
	.align		4
.L_11:
        /*0040*/ 	.word	index@($__internal_5_$__cuda_sm3x_div_rn_noftz_f32_slowpath)
        /*0044*/ 	.word	0x00000020


	//----- nvinfo : EIATTR_FRAME_SIZE
	.align		4
.L_12:
        /*0048*/ 	.byte	0x04, 0x11
        /*004a*/ 	.short	(.L_14 - .L_13)
	.align		4
.L_13:
        /*004c*/ 	.word	index@($__internal_4_$__cuda_sm20_sqrt_rn_f32_slowpath)
        /*0050*/ 	.word	0x00000020


	//----- nvinfo : EIATTR_FRAME_SIZE
	.align		4
.L_14:
        /*0054*/ 	.byte	0x04, 0x11
        /*0056*/ 	.short	(.L_16 - .L_15)
	.align		4
.L_15:
        /*0058*/ 	.word	index@(_Z31ProjTransFanFlatDisCUDA2dKernelPfPKfS1_iiiiffffffff)
        /*005c*/ 	.word	0x00000020


	//----- nvinfo : EIATTR_REGCOUNT
	.align		4
.L_16:
        /*0060*/ 	.byte	0x04, 0x2f
        /*0062*/ 	.short	(.L_18 - .L_17)
	.align		4
.L_17:
        /*0064*/ 	.word	index@(_Z30BackProjFanFlatDisCUDA2dKernelILb0EEvPfPKfS2_iiiiffffffff)
        /*0068*/ 	.word	0x00000020


	//----- nvinfo : EIATTR_FRAME_SIZE
	.align		4
.L_18:
        /*006c*/ 	.byte	0x04, 0x11
        /*006e*/ 	.short	(.L_20 - .L_19)
	.align		4
.L_19:
        /*0070*/ 	.word	index@($__internal_3_$__cuda_sm3x_div_rn_noftz_f32_slowpath)
        /*0074*/ 	.word	0x00000020


	//----- nvinfo : EIATTR_FRAME_SIZE
	.align		4
.L_20:
        /*0078*/ 	.byte	0x04, 0x11
        /*007a*/ 	.short	(.L_22 - .L_21)
	.align		4
.L_21:
        /*007c*/ 	.word	index@(_Z30BackProjFanFlatDisCUDA2dKernelILb0EEvPfPKfS2_iiiiffffffff)
        /*0080*/ 	.word	0x00000020


	//----- nvinfo : EIATTR_REGCOUNT
	.align		4
.L_22:
        /*0084*/ 	.byte	0x04, 0x2f
        /*0086*/ 	.short	(.L_24 - .L_23)
	.align		4
.L_23:
        /*0088*/ 	.word	index@(_Z35BackProjTransFanFlatDisCUDA2dKernelILb0EEvPfyPKfiiiiffffffff)
        /*008c*/ 	.word	0x00000027


	//----- nvinfo : EIATTR_FRAME_SIZE
	.align		4
.L_24:
        /*0090*/ 	.byte	0x04, 0x11
        /*0092*/ 	.short	(.L_26 - .L_25)
	.align		4
.L_25:
        /*0094*/ 	.word	index@($__internal_2_$__cuda_sm3x_div_rn_noftz_f32_slowpath)
        /*0098*/ 	.word	0x00000020


	//----- nvinfo : EIATTR_FRAME_SIZE
	.align		4
.L_26:
        /*009c*/ 	.byte	0x04, 0x11
        /*009e*/ 	.short	(.L_28 - .L_27)
	.align		4
.L_27:
        /*00a0*/ 	.word	index@(_Z35BackProjTransFanFlatDisCUDA2dKernelILb0EEvPfyPKfiiiiffffffff)
        /*00a4*/ 	.word	0x00000020


	//----- nvinfo : EIATTR_REGCOUNT
	.align		4
.L_28:
        /*00a8*/ 	.byte	0x04, 0x2f
        /*00aa*/ 	.short	(.L_30 - .L_29)
	.align		4
.L_29:
        /*00ac*/ 	.word	index@(_Z30BackProjFanFlatDisCUDA2dKernelILb1EEvPfPKfS2_iiiiffffffff)
        /*00b0*/ 	.word	0x00000028


	//----- nvinfo : EIATTR_FRAME_SIZE
	.align		4
.L_30:
        /*00b4*/ 	.byte	0x04, 0x11
        /*00b6*/ 	.short	(.L_32 - .L_31)
	.align		4
.L_31:
        /*00b8*/ 	.word	index@($__internal_1_$__cuda_sm3x_div_rn_noftz_f32_slowpath)
        /*00bc*/ 	.word	0x00000020


	//----- nvinfo : EIATTR_FRAME_SIZE
	.align		4
.L_32:
        /*00c0*/ 	.byte	0x04, 0x11
        /*00c2*/ 	.short	(.L_34 - .L_33)
	.align		4
.L_33:
        /*00c4*/ 	.word	index@(_Z30BackProjFanFlatDisCUDA2dKernelILb1EEvPfPKfS2_iiiiffffffff)
        /*00c8*/ 	.word	0x00000020


	//----- nvinfo : EIATTR_REGCOUNT
	.align		4
.L_34:
        /*00cc*/ 	.byte	0x04, 0x2f
        /*00ce*/ 	.short	(.L_36 - .L_35)
	.align		4
.L_35:
        /*00d0*/ 	.word	index@(_Z35BackProjTransFanFlatDisCUDA2dKernelILb1EEvPfyPKfiiiiffffffff)
        /*00d4*/ 	.word	0x0000002d


	//----- nvinfo : EIATTR_FRAME_SIZE
	.align		4
.L_36:
        /*00d8*/ 	.byte	0x04, 0x11
        /*00da*/ 	.short	(.L_38 - .L_37)
	.align		4
.L_37:
        /*00dc*/ 	.word	index@($__internal_0_$__cuda_sm3x_div_rn_noftz_f32_slowpath)
        /*00e0*/ 	.word	0x00000020


	//----- nvinfo : EIATTR_FRAME_SIZE
	.align		4
.L_38:
        /*00e4*/ 	.byte	0x04, 0x11
        /*00e6*/ 	.short	(.L_40 - .L_39)
	.align		4
.L_39:
        /*00e8*/ 	.word	index@(_Z35BackProjTransFanFlatDisCUDA2dKernelILb1EEvPfyPKfiiiiffffffff)
        /*00ec*/ 	.word	0x00000020


	//----- nvinfo : EIATTR_MIN_STACK_SIZE
	.align		4
.L_40:
        /*00f0*/ 	.byte	0x04, 0x12
        /*00f2*/ 	.short	(.L_42 - .L_41)
	.align		4
.L_41:
        /*00f4*/ 	.word	index@(_Z35BackProjTransFanFlatDisCUDA2dKernelILb1EEvPfyPKfiiiiffffffff)
        /*00f8*/ 	.word	0x00000020


	//----- nvinfo : EIATTR_MIN_STACK_SIZE
	.align		4
.L_42:
        /*00fc*/ 	.byte	0x04, 0x12
        /*00fe*/ 	.short	(.L_44 - .L_43)
	.align		4
.L_43:
        /*0100*/ 	.word	index@(_Z30BackProjFanFlatDisCUDA2dKernelILb1EEvPfPKfS2_iiiiffffffff)
        /*0104*/ 	.word	0x00000020


	//----- nvinfo : EIATTR_MIN_STACK_SIZE
	.align		4
.L_44:
        /*0108*/ 	.byte	0x04, 0x12
        /*010a*/ 	.short	(.L_46 - .L_45)
	.align		4
.L_45:
        /*010c*/ 	.word	index@(_Z35BackProjTransFanFlatDisCUDA2dKernelILb0EEvPfyPKfiiiiffffffff)
        /*0110*/ 	.word	0x00000020


	//----- nvinfo : EIATTR_MIN_STACK_SIZE
	.align		4
.L_46:
        /*0114*/ 	.byte	0x04, 0x12
        /*0116*/ 	.short	(.L_48 - .L_47)
	.align		4
.L_47:
        /*0118*/ 	.word	index@(_Z30BackProjFanFlatDisCUDA2dKernelILb0EEvPfPKfS2_iiiiffffffff)
        /*011c*/ 	.word	0x00000020


	//----- nvinfo : EIATTR_MIN_STACK_SIZE
	.align		4
.L_48:
        /*0120*/ 	.byte	0x04, 0x12
        /*0122*/ 	.short	(.L_50 - .L_49)
	.align		4
.L_49:
        /*0124*/ 	.word	index@(_Z31ProjTransFanFlatDisCUDA2dKernelPfPKfS1_iiiiffffffff)
        /*0128*/ 	.word	0x00000020


	//----- nvinfo : EIATTR_MIN_STACK_SIZE
	.align		4
.L_50:
        /*012c*/ 	.byte	0x04, 0x12
        /*012e*/ 	.short	(.L_52 - .L_51)
	.align		4
.L_51:
        /*0130*/ 	.word	index@(_Z26ProjFanFlatDisCUDA2dKernelPfyPKfiiiiffffffff)
        /*0134*/ 	.word	0x00000020
.L_52:


//--------------------- .nv.compat                --------------------------
	.section	.nv.compat,"",@"SHT_CUDA_COMPAT_INFO"
	.align	4
        /*0000*/ 	.byte	0x02, 0x09, 0x00, 0x00, 0x02, 0x02, 0x02, 0x00, 0x02, 0x05, 0x05, 0x00, 0x03, 0x07, 0x01, 0x01
        /*0010*/ 	.byte	0x02, 0x03, 0x00, 0x00, 0x02, 0x06, 0x01, 0x00, 0x04, 0x0b, 0x08, 0x00, 0x01, 0x00, 0x00, 0x00
        /*0020*/ 	.byte	0x00, 0x00, 0x00, 0x00


//--------------------- .nv.info._Z35BackProjTransFanFlatDisCUDA2dKernelILb1EEvPfyPKfiiiiffffffff --------------------------
	.section	.nv.info._Z35BackProjTransFanFlatDisCUDA2dKernelILb1EEvPfyPKfiiiiffffffff,"",@"SHT_CUDA_INFO"
	.sectionflags	@""
	.align	4


	//----- nvinfo : EIATTR_CUDA_API_VERSION
	.align		4
        /*0000*/ 	.byte	0x04, 0x37
        /*0002*/ 	.short	(.L_54 - .L_53)
.L_53:
        /*0004*/ 	.word	0x00000082


	//----- nvinfo : EIATTR_KPARAM_INFO
	.align		4
.L_54:
        /*0008*/ 	.byte	0x04, 0x17
        /*000a*/ 	.short	(.L_56 - .L_55)
.L_55:
        /*000c*/ 	.word	0x00000000
        /*0010*/ 	.short	0x000e
        /*0012*/ 	.short	0x0044
        /*0014*/ 	.byte	0x00, 0xf0, 0x11, 0x00


	//----- nvinfo : EIATTR_KPARAM_INFO
	.align		4
.L_56:
        /*0018*/ 	.byte	0x04, 0x17
        /*001a*/ 	.short	(.L_58 - .L_57)
.L_57:
        /*001c*/ 	.word	0x00000000
        /*0020*/ 	.short	0x000d
        /*0022*/ 	.short	0x0040
        /*0024*/ 	.byte	0x00, 0xf0, 0x11, 0x00


	//----- nvinfo : EIATTR_KPARAM_INFO
	.align		4
.L_58:
        /*0028*/ 	.byte	0x04, 0x17
        /*002a*/ 	.short	(.L_60 - .L_59)
.L_59:
        /*002c*/ 	.word	0x00000000
        /*0030*/ 	.short	0x000c
        /*0032*/ 	.short	0x003c
        /*0034*/ 	.byte	0x00, 0xf0, 0x11, 0x00


	//----- nvinfo : EIATTR_KPARAM_INFO
	.align		4
.L_60:
        /*0038*/ 	.byte	0x04, 0x17
        /*003a*/ 	.short	(.L_62 - .L_61)
.L_61:
        /*003c*/ 	.word	0x00000000
        /*0040*/ 	.short	0x000b
        /*0042*/ 	.short	0x0038
        /*0044*/ 	.byte	0x00, 0xf0, 0x11, 0x00


	//----- nvinfo : EIATTR_KPARAM_INFO
	.align		4
.L_62:
        /*0048*/ 	.byte	0x04, 0x17
        /*004a*/ 	.short	(.L_64 - .L_63)
.L_63:
        /*004c*/ 	.word	0x00000000
        /*0050*/ 	.short	0x000a
        /*0052*/ 	.short	0x0034
        /*0054*/ 	.byte	0x00, 0xf0, 0x11, 0x00


	//----- nvinfo : EIATTR_KPARAM_INFO
	.align		4
.L_64:
        /*0058*/ 	.byte	0x04, 0x17
        /*005a*/ 	.short	(.L_66 - .L_65)
.L_65:
        /*005c*/ 	.word	0x00000000
        /*0060*/ 	.short	0x0009
        /*0062*/ 	.short	0x0030
        /*0064*/ 	.byte	0x00, 0xf0, 0x11, 0x00


	//----- nvinfo : EIATTR_KPARAM_INFO
	.align		4
.L_66:
        /*0068*/ 	.byte	0x04, 0x17
        /*006a*/ 	.short	(.L_68 - .L_67)
.L_67:
        /*006c*/ 	.word	0x00000000
        /*0070*/ 	.short	0x0008
        /*0072*/ 	.short	0x002c
        /*0074*/ 	.byte	0x00, 0xf0, 0x11, 0x00


	//----- nvinfo : EIATTR_KPARAM_INFO
	.align		4
.L_68:
        /*0078*/ 	.byte	0x04, 0x17
        /*007a*/ 	.short	(.L_70 - .L_69)
.L_69:
        /*007c*/ 	.word	0x00000000
        /*0080*/ 	.short	0x0007
        /*0082*/ 	.short	0x0028
        /*0084*/ 	.byte	0x00, 0xf0, 0x11, 0x00


	//----- nvinfo : EIATTR_KPARAM_INFO
	.align		4
.L_70:
        /*0088*/ 	.byte	0x04, 0x17
        /*008a*/ 	.short	(.L_72 - .L_71)
.L_71:
        /*008c*/ 	.word	0x00000000
        /*0090*/ 	.short	0x0006
        /*0092*/ 	.short	0x0024
        /*0094*/ 	.byte	0x00, 0xf0, 0x11, 0x00


	//----- nvinfo : EIATTR_KPARAM_INFO
	.align		4
.L_72:
        /*0098*/ 	.byte	0x04, 0x17
        /*009a*/ 	.short	(.L_74 - .L_73)
.L_73:
        /*009c*/ 	.word	0x00000000
        /*00a0*/ 	.short	0x0005
        /*00a2*/ 	.short	0x0020
        /*00a4*/ 	.byte	0x00, 0xf0, 0x11, 0x00


	//----- nvinfo : EIATTR_KPARAM_INFO
	.align		4
.L_74:
        /*00a8*/ 	.byte	0x04, 0x17
        /*00aa*/ 	.short	(.L_76 - .L_75)
.L_75:
        /*00ac*/ 	.word	0x00000000
        /*00b0*/ 	.short	0x0004
        /*00b2*/ 	.short	0x001c
        /*00b4*/ 	.byte	0x00, 0xf0, 0x11, 0x00


	//----- nvinfo : EIATTR_KPARAM_INFO
	.align		4
.L_76:
        /*00b8*/ 	.byte	0x04, 0x17
        /*00ba*/ 	.short	(.L_78 - .L_77)
.L_77:
        /*00bc*/ 	.word	0x00000000
        /*00c0*/ 	.short	0x0003
        /*00c2*/ 	.short	0x0018
        /*00c4*/ 	.byte	0x00, 0xf0, 0x11, 0x00


	//----- nvinfo : EIATTR_KPARAM_INFO
	.align		4
.L_78:
        /*00c8*/ 	.byte	0x04, 0x17
        /*00ca*/ 	.short	(.L_80 - .L_79)
.L_79:
        /*00cc*/ 	.word	0x00000000
        /*00d0*/ 	.short	0x0002
        /*00d2*/ 	.short	0x0010
        /*00d4*/ 	.byte	0x00, 0xf5, 0x21, 0x00


	//----- nvinfo : EIATTR_KPARAM_INFO
	.align		4
.L_80:
        /*00d8*/ 	.byte	0x04, 0x17
        /*00da*/ 	.short	(.L_82 - .L_81)
.L_81:
        /*00dc*/ 	.word	0x00000000
        /*00e0*/ 	.short	0x0001
        /*00e2*/ 	.short	0x0008
        /*00e4*/ 	.byte	0x00, 0xf0, 0x21, 0x00


	//----- nvinfo : EIATTR_KPARAM_INFO
	.align		4
.L_82:
        /*00e8*/ 	.byte	0x04, 0x17
        /*00ea*/ 	.short	(.L_84 - .L_83)
.L_83:
        /*00ec*/ 	.word	0x00000000
        /*00f0*/ 	.short	0x0000
        /*00f2*/ 	.short	0x0000
        /*00f4*/ 	.byte	0x00, 0xf5, 0x21, 0x00


	//----- nvinfo : EIATTR_SPARSE_MMA_MASK
	.align		4
.L_84:
        /*00f8*/ 	.byte	0x03, 0x50
        /*00fa*/ 	.short	0x0000


	//----- nvinfo : EIATTR_MAXREG_COUNT
	.align		4
        /*00fc*/ 	.byte	0x03, 0x1b
        /*00fe*/ 	.short	0x00ff


	//----- nvinfo : EIATTR_NUM_BARRIERS
	.align		4
        /*0100*/ 	.byte	0x02, 0x4c
        /*0102*/ 	.byte	0x01
	.zero		1


	//----- nvinfo : EIATTR_MERCURY_ISA_VERSION
	.align		4
        /*0104*/ 	.byte	0x03, 0x5f
        /*0106*/ 	.short	0x0101


	//----- nvinfo : EIATTR_VRC_CTA_INIT_COUNT
	.align		4
        /*0108*/ 	.byte	0x02, 0x4a
	.zero		1
	.zero		1


	//----- nvinfo : EIATTR_EXIT_INSTR_OFFSETS
	.align		4
        /*010c*/ 	.byte	0x04, 0x1c
        /*010e*/ 	.short	(.L_86 - .L_85)


	//   ....[0]....
.L_85:
        /*0110*/ 	.word	0x00002840


	//   ....[1]....
        /*0114*/ 	.word	0x00002920


	//   ....[2]....
        /*0118*/ 	.word	0x000044f0


	//   ....[3]....
        /*011c*/ 	.word	0x000045c0


	//----- nvinfo : EIATTR_CRS_STACK_SIZE
	.align		4
.L_86:
        /*0120*/ 	.byte	0x04, 0x1e
        /*0122*/ 	.short	(.L_88 - .L_87)
.L_87:
        /*0124*/ 	.word	0x00000000


	//----- nvinfo : EIATTR_CBANK_PARAM_SIZE
	.align		4
.L_88:
        /*0128*/ 	.byte	0x03, 0x19
        /*012a*/ 	.short	0x0048


	//----- nvinfo : EIATTR_PARAM_CBANK
	.align		4
        /*012c*/ 	.byte	0x04, 0x0a
        /*012e*/ 	.short	(.L_90 - .L_89)
	.align		4
.L_89:
        /*0130*/ 	.word	index@(.nv.constant0._Z35BackProjTransFanFlatDisCUDA2dKernelILb1EEvPfyPKfiiiiffffffff)
        /*0134*/ 	.short	0x0380
        /*0136*/ 	.short	0x0048


	//----- nvinfo : EIATTR_SW_WAR
	.align		4
.L_90:
        /*0138*/ 	.byte	0x04, 0x36
        /*013a*/ 	.short	(.L_92 - .L_91)
.L_91:
        /*013c*/ 	.word	0x00000008
.L_92:


//--------------------- .nv.info._Z30BackProjFanFlatDisCUDA2dKernelILb1EEvPfPKfS2_iiiiffffffff --------------------------
	.section	.nv.info._Z30BackProjFanFlatDisCUDA2dKernelILb1EEvPfPKfS2_iiiiffffffff,"",@"SHT_CUDA_INFO"
	.sectionflags	@""
	.align	4


	//----- nvinfo : EIATTR_CUDA_API_VERSION
	.align		4
        /*0000*/ 	.byte	0x04, 0x37
        /*0002*/ 	.short	(.L_94 - .L_93)
.L_93:
        /*0004*/ 	.word	0x00000082


	//----- nvinfo : EIATTR_KPARAM_INFO
	.align		4
.L_94:
        /*0008*/ 	.byte	0x04, 0x17
        /*000a*/ 	.short	(.L_96 - .L_95)
.L_95:
        /*000c*/ 	.word	0x00000000
        /*0010*/ 	.short	0x000e
        /*0012*/ 	.short	0x0044
        /*0014*/ 	.byte	0x00, 0xf0, 0x11, 0x00


	//----- nvinfo : EIATTR_KPARAM_INFO
	.align		4
.L_96:
        /*0018*/ 	.byte	0x04, 0x17
        /*001a*/ 	.short	(.L_98 - .L_97)
.L_97:
        /*001c*/ 	.word	0x00000000
        /*0020*/ 	.short	0x000d
        /*0022*/ 	.short	0x0040
        /*0024*/ 	.byte	0x00, 0xf0, 0x11, 0x00


	//----- nvinfo : EIATTR_KPARAM_INFO
	.align		4
.L_98:
        /*0028*/ 	.byte	0x04, 0x17
        /*002a*/ 	.short	(.L_100 - .L_99)
.L_99:
        /*002c*/ 	.word	0x00000000
        /*0030*/ 	.short	0x000c
        /*0032*/ 	.short	0x003c
        /*0034*/ 	.byte	0x00, 0xf0, 0x11, 0x00


	//----- nvinfo : EIATTR_KPARAM_INFO
	.align		4
.L_100:
        /*0038*/ 	.byte	0x04, 0x17
        /*003a*/ 	.short	(.L_102 - .L_101)
.L_101:
        /*003c*/ 	.word	0x00000000
        /*0040*/ 	.short	0x000b
        /*0042*/ 	.short	0x0038
        /*0044*/ 	.byte	0x00, 0xf0, 0x11, 0x00


	//----- nvinfo : EIATTR_KPARAM_INFO
	.align		4
.L_102:
        /*0048*/ 	.byte	0x04, 0x17
        /*004a*/ 	.short	(.L_104 - .L_103)
.L_103:
        /*004c*/ 	.word	0x00000000
        /*0050*/ 	.short	0x000a
        /*0052*/ 	.short	0x0034
        /*0054*/ 	.byte	0x00, 0xf0, 0x11, 0x00


	//----- nvinfo : EIATTR_KPARAM_INFO
	.align		4
.L_104:
        /*0058*/ 	.byte	0x04, 0x17
        /*005a*/ 	.short	(.L_106 - .L_105)
.L_105:
        /*005c*/ 	.word	0x00000000
        /*0060*/ 	.short	0x0009
        /*0062*/ 	.short	0x0030
        /*0064*/ 	.byte	0x00, 0xf0, 0x11, 0x00


	//----- nvinfo : EIATTR_KPARAM_INFO
	.align		4
.L_106:
        /*0068*/ 	.byte	0x04, 0x17
        /*006a*/ 	.short	(.L_108 - .L_107)
.L_107:
        /*006c*/ 	.word	0x00000000
        /*0070*/ 	.short	0x0008
        /*0072*/ 	.short	0x002c
        /*0074*/ 	.byte	0x00, 0xf0, 0x11, 0x00


	//----- nvinfo : EIATTR_KPARAM_INFO
	.align		4
.L_108:
        /*0078*/ 	.byte	0x04, 0x17
        /*007a*/ 	.short	(.L_110 - .L_109)
.L_109:
        /*007c*/ 	.word	0x00000000
        /*0080*/ 	.short	0x0007
        /*0082*/ 	.short	0x0028
        /*0084*/ 	.byte	0x00, 0xf0, 0x11, 0x00


	//----- nvinfo : EIATTR_KPARAM_INFO
	.align		4
.L_110:
        /*0088*/ 	.byte	0x04, 0x17
        /*008a*/ 	.short	(.L_112 - .L_111)
.L_111:
        /*008c*/ 	.word	0x00000000
        /*0090*/ 	.short	0x0006
        /*0092*/ 	.short	0x0024
        /*0094*/ 	.byte	0x00, 0xf0, 0x11, 0x00


	//----- nvinfo : EIATTR_KPARAM_INFO
	.align		4
.L_112:
        /*0098*/ 	.byte	0x04, 0x17
        /*009a*/ 	.short	(.L_114 - .L_113)
.L_113:
        /*009c*/ 	.word	0x00000000
        /*00a0*/ 	.short	0x0005
        /*00a2*/ 	.short	0x0020
        /*00a4*/ 	.byte	0x00, 0xf0, 0x11, 0x00


	//----- nvinfo : EIATTR_KPARAM_INFO
	.align		4
.L_114:
        /*00a8*/ 	.byte	0x04, 0x17
        /*00aa*/ 	.short	(.L_116 - .L_115)
.L_115:
        /*00ac*/ 	.word	0x00000000
        /*00b0*/ 	.short	0x0004
        /*00b2*/ 	.short	0x001c
        /*00b4*/ 	.byte	0x00, 0xf0, 0x11, 0x00


	//----- nvinfo : EIATTR_KPARAM_INFO
	.align		4
.L_116:
        /*00b8*/ 	.byte	0x04, 0x17
        /*00ba*/ 	.short	(.L_118 - .L_117)
.L_117:
        /*00bc*/ 	.word	0x00000000
        /*00c0*/ 	.short	0x0003
        /*00c2*/ 	.short	0x0018
        /*00c4*/ 	.byte	0x00, 0xf0, 0x11, 0x00


	//----- nvinfo : EIATTR_KPARAM_INFO
	.align		4
.L_118:
        /*00c8*/ 	.byte	0x04, 0x17
        /*00ca*/ 	.short	(.L_120 - .L_119)
.L_119:
        /*00cc*/ 	.word	0x00000000
        /*00d0*/ 	.short	0x0002
        /*00d2*/ 	.short	0x0010
        /*00d4*/ 	.byte	0x00, 0xf5, 0x21, 0x00


	//----- nvinfo : EIATTR_KPARAM_INFO
	.align		4
.L_120:
        /*00d8*/ 	.byte	0x04, 0x17
        /*00da*/ 	.short	(.L_122 - .L_121)
.L_121:
        /*00dc*/ 	.word	0x00000000
        /*00e0*/ 	.short	0x0001
        /*00e2*/ 	.short	0x0008
        /*00e4*/ 	.byte	0x00, 0xf5, 0x21, 0x00


	//----- nvinfo : EIATTR_KPARAM_INFO
	.align		4
.L_122:
        /*00e8*/ 	.byte	0x04, 0x17
        /*00ea*/ 	.short	(.L_124 - .L_123)
.L_123:
        /*00ec*/ 	.word	0x00000000
        /*00f0*/ 	.short	0x0000
        /*00f2*/ 	.short	0x0000
        /*00f4*/ 	.byte	0x00, 0xf5, 0x21, 0x00


	//----- nvinfo : EIATTR_SPARSE_MMA_MASK
	.align		4
.L_124:
        /*00f8*/ 	.byte	0x03, 0x50
        /*00fa*/ 	.short	0x0000


	//----- nvinfo : EIATTR_MAXREG_COUNT
	.align		4
        /*00fc*/ 	.byte	0x03, 0x1b
        /*00fe*/ 	.short	0x00ff


	//----- nvinfo : EIATTR_NUM_BARRIERS
	.align		4
        /*0100*/ 	.byte	0x02, 0x4c
        /*0102*/ 	.byte	0x01
	.zero		1


	//----- nvinfo : EIATTR_MERCURY_ISA_VERSION
	.align		4
        /*0104*/ 	.byte	0x03, 0x5f
        /*0106*/ 	.short	0x0101


	//----- nvinfo : EIATTR_VRC_CTA_INIT_COUNT
	.align		4
        /*0108*/ 	.byte	0x02, 0x4a
	.zero		1
	.zero		1


	//----- nvinfo : EIATTR_EXIT_INSTR_OFFSETS
	.align		4
        /*010c*/ 	.byte	0x04, 0x1c
        /*010e*/ 	.short	(.L_126 - .L_125)


	//   ....[0]....
.L_125:
        /*0110*/ 	.word	0x00001430


	//   ....[1]....
        /*0114*/ 	.word	0x00002960


	//   ....[2]....
        /*0118*/ 	.word	0x000030b0


	//   ....[3]....
        /*011c*/ 	.word	0x00004620


	//----- nvinfo : EIATTR_CRS_STACK_SIZE
	.align		4
.L_126:
        /*0120*/ 	.byte	0x04, 0x1e
        /*0122*/ 	.short	(.L_128 - .L_127)
.L_127:
        /*0124*/ 	.word	0x00000000


	//----- nvinfo : EIATTR_CBANK_PARAM_SIZE
	.align		4
.L_128:
        /*0128*/ 	.byte	0x03, 0x19
        /*012a*/ 	.short	0x0048


	//----- nvinfo : EIATTR_PARAM_CBANK
	.align		4
        /*012c*/ 	.byte	0x04, 0x0a
        /*012e*/ 	.short	(.L_130 - .L_129)
	.align		4
.L_129:
        /*0130*/ 	.word	index@(.nv.constant0._Z30BackProjFanFlatDisCUDA2dKernelILb1EEvPfPKfS2_iiiiffffffff)
        /*0134*/ 	.short	0x0380
        /*0136*/ 	.short	0x0048


	//----- nvinfo : EIATTR_SW_WAR
	.align		4
.L_130:
        /*0138*/ 	.byte	0x04, 0x36
        /*013a*/ 	.short	(.L_132 - .L_131)
.L_131:
        /*013c*/ 	.word	0x00000008
.L_132:


//--------------------- .nv.info._Z35BackProjTransFanFlatDisCUDA2dKernelILb0EEvPfyPKfiiiiffffffff --------------------------
	.section	.nv.info._Z35BackProjTransFanFlatDisCUDA2dKernelILb0EEvPfyPKfiiiiffffffff,"",@"SHT_CUDA_INFO"
	.sectionflags	@""
	.align	4


	//----- nvinfo : EIATTR_CUDA_API_VERSION
	.align		4
        /*0000*/ 	.byte	0x04, 0x37
        /*0002*/ 	.short	(.L_134 - .L_133)
.L_133:
        /*0004*/ 	.word	0x00000082


	//----- nvinfo : EIATTR_KPARAM_INFO
	.align		4
.L_134:
        /*0008*/ 	.byte	0x04, 0x17
        /*000a*/ 	.short	(.L_136 - .L_135)
.L_135:
        /*000c*/ 	.word	0x00000000
        /*0010*/ 	.short	0x000e
        /*0012*/ 	.short	0x0044
        /*0014*/ 	.byte	0x00, 0xf0, 0x11, 0x00


	//----- nvinfo : EIATTR_KPARAM_INFO
	.align		4
.L_136:
        /*0018*/ 	.byte	0x04, 0x17
        /*001a*/ 	.short	(.L_138 - .L_137)
.L_137:
        /*001c*/ 	.word	0x00000000
        /*0020*/ 	.short	0x000d
        /*0022*/ 	.short	0x0040
        /*0024*/ 	.byte	0x00, 0xf0, 0x11, 0x00


	//----- nvinfo : EIATTR_KPARAM_INFO
	.align		4
.L_138:
        /*0028*/ 	.byte	0x04, 0x17
        /*002a*/ 	.short	(.L_140 - .L_139)
.L_139:
        /*002c*/ 	.word	0x00000000
        /*0030*/ 	.short	0x000c
        /*0032*/ 	.short	0x003c
        /*0034*/ 	.byte	0x00, 0xf0, 0x11, 0x00


	//----- nvinfo : EIATTR_KPARAM_INFO
	.align		4
.L_140:
        /*0038*/ 	.byte	0x04, 0x17
        /*003a*/ 	.short	(.L_142 - .L_141)
.L_141:
        /*003c*/ 	.word	0x00000000
        /*0040*/ 	.short	0x000b
        /*0042*/ 	.short	0x0038
        /*0044*/ 	.byte	0x00, 0xf0, 0x11, 0x00


	//----- nvinfo : EIATTR_KPARAM_INFO
	.align		4
.L_142:
        /*0048*/ 	.byte	0x04, 0x17
        /*004a*/ 	.short	(.L_144 - .L_143)
.L_143:
        /*004c*/ 	.word	0x00000000
        /*0050*/ 	.short	0x000a
        /*0052*/ 	.short	0x0034
        /*0054*/ 	.byte	0x00, 0xf0, 0x11, 0x00


	//----- nvinfo : EIATTR_KPARAM_INFO
	.align		4
.L_144:
        /*0058*/ 	.byte	0x04, 0x17
        /*005a*/ 	.short	(.L_146 - .L_145)
.L_145:
        /*005c*/ 	.word	0x00000000
        /*0060*/ 	.short	0x0009
        /*0062*/ 	.short	0x0030
        /*0064*/ 	.byte	0x00, 0xf0, 0x11, 0x00


	//----- nvinfo : EIATTR_KPARAM_INFO
	.align		4
.L_146:
        /*0068*/ 	.byte	0x04, 0x17
        /*006a*/ 	.short	(.L_148 - .L_147)
.L_147:
        /*006c*/ 	.word	0x00000000
        /*0070*/ 	.short	0x0008
        /*0072*/ 	.short	0x002c
        /*0074*/ 	.byte	0x00, 0xf0, 0x11, 0x00


	//----- nvinfo : EIATTR_KPARAM_INFO
	.align		4
.L_148:
        /*0078*/ 	.byte	0x04, 0x17
        /*007a*/ 	.short	(.L_150 - .L_149)
.L_149:
        /*007c*/ 	.word	0x00000000
        /*0080*/ 	.short	0x0007
        /*0082*/ 	.short	0x0028
        /*0084*/ 	.byte	0x00, 0xf0, 0x11, 0x00


	//----- nvinfo : EIATTR_KPARAM_INFO
	.align		4
.L_150:
        /*0088*/ 	.byte	0x04, 0x17
        /*008a*/ 	.short	(.L_152 - .L_151)
.L_151:
        /*008c*/ 	.word	0x00000000
        /*0090*/ 	.short	0x0006
        /*0092*/ 	.short	0x0024
        /*0094*/ 	.byte	0x00, 0xf0, 0x11, 0x00


	//----- nvinfo : EIATTR_KPARAM_INFO
	.align		4
.L_152:
        /*0098*/ 	.byte	0x04, 0x17
        /*009a*/ 	.short	(.L_154 - .L_153)
.L_153:
        /*009c*/ 	.word	0x00000000
        /*00a0*/ 	.short	0x0005
        /*00a2*/ 	.short	0x0020
        /*00a4*/ 	.byte	0x00, 0xf0, 0x11, 0x00


	//----- nvinfo : EIATTR_KPARAM_INFO
	.align		4
.L_154:
        /*00a8*/ 	.byte	0x04, 0x17
        /*00aa*/ 	.short	(.L_156 - .L_155)
.L_155:
        /*00ac*/ 	.word	0x00000000
        /*00b0*/ 	.short	0x0004
        /*00b2*/ 	.short	0x001c
        /*00b4*/ 	.byte	0x00, 0xf0, 0x11, 0x00


	//----- nvinfo : EIATTR_KPARAM_INFO
	.align		4
.L_156:
        /*00b8*/ 	.byte	0x04, 0x17
        /*00ba*/ 	.short	(.L_158 - .L_157)
.L_157:
        /*00bc*/ 	.word	0x00000000
        /*00c0*/ 	.short	0x0003
        /*00c2*/ 	.short	0x0018
        /*00c4*/ 	.byte	0x00, 0xf0, 0x11, 0x00


	//----- nvinfo : EIATTR_KPARAM_INFO
	.align		4
.L_158:
        /*00c8*/ 	.byte	0x04, 0x17
        /*00ca*/ 	.short	(.L_160 - .L_159)
.L_159:
        /*00cc*/ 	.word	0x00000000
        /*00d0*/ 	.short	0x0002
        /*00d2*/ 	.short	0x0010
        /*00d4*/ 	.byte	0x00, 0xf5, 0x21, 0x00


	//----- nvinfo : EIATTR_KPARAM_INFO
	.align		4
.L_160:
        /*00d8*/ 	.byte	0x04, 0x17
        /*00da*/ 	.short	(.L_162 - .L_161)
.L_161:
        /*00dc*/ 	.word	0x00000000
        /*00e0*/ 	.short	0x0001
        /*00e2*/ 	.short	0x0008
        /*00e4*/ 	.byte	0x00, 0xf0, 0x21, 0x00


	//----- nvinfo : EIATTR_KPARAM_INFO
	.align		4
.L_162:
        /*00e8*/ 	.byte	0x04, 0x17
        /*00ea*/ 	.short	(.L_164 - .L_163)
.L_163:
        /*00ec*/ 	.word	0x00000000
        /*00f0*/ 	.short	0x0000
        /*00f2*/ 	.short	0x0000
        /*00f4*/ 	.byte	0x00, 0xf5, 0x21, 0x00


	//----- nvinfo : EIATTR_SPARSE_MMA_MASK
	.align		4
.L_164:
        /*00f8*/ 	.byte	0x03, 0x50
        /*00fa*/ 	.short	0x0000


	//----- nvinfo : EIATTR_MAXREG_COUNT
	.align		4
        /*00fc*/ 	.byte	0x03, 0x1b
        /*00fe*/ 	.short	0x00ff


	//----- nvinfo : EIATTR_NUM_BARRIERS
	.align		4
        /*0100*/ 	.byte	0x02, 0x4c
        /*0102*/ 	.byte	0x01
	.zero		1


	//----- nvinfo : EIATTR_MERCURY_ISA_VERSION
	.align		4
        /*0104*/ 	.byte	0x03, 0x5f
        /*0106*/ 	.short	0x0101


	//----- nvinfo : EIATTR_INT_WARP_WIDE_INSTR_OFFSETS
	.align		4
        /*0108*/ 	.byte	0x04, 0x31
        /*010a*/ 	.short	(.L_166 - .L_165)


	//   ....[0]....
.L_165:
        /*010c*/ 	.word	0x00001e00


	//   ....[1]....
        /*0110*/ 	.word	0x00003600


	//----- nvinfo : EIATTR_VRC_CTA_INIT_COUNT
	.align		4
.L_166:
        /*0114*/ 	.byte	0x02, 0x4a
	.zero		1
	.zero		1


	//----- nvinfo : EIATTR_EXIT_INSTR_OFFSETS
	.align		4
        /*0118*/ 	.byte	0x04, 0x1c
        /*011a*/ 	.short	(.L_168 - .L_167)


	//   ....[0]....
.L_167:
        /*011c*/ 	.word	0x000023f0


	//   ....[1]....
        /*0120*/ 	.word	0x000024d0


	//   ....[2]....
        /*0124*/ 	.word	0x00003c40


	//   ....[3]....
        /*0128*/ 	.word	0x00003d10


	//----- nvinfo : EIATTR_CRS_STACK_SIZE
	.align		4
.L_168:
        /*012c*/ 	.byte	0x04, 0x1e
        /*012e*/ 	.short	(.L_170 - .L_169)
.L_169:
        /*0130*/ 	.word	0x00000000


	//----- nvinfo : EIATTR_CBANK_PARAM_SIZE
	.align		4
.L_170:
        /*0134*/ 	.byte	0x03, 0x19
        /*0136*/ 	.short	0x0048


	//----- nvinfo : EIATTR_PARAM_CBANK
	.align		4
        /*0138*/ 	.byte	0x04, 0x0a
        /*013a*/ 	.short	(.L_172 - .L_171)
	.align		4
.L_171:
        /*013c*/ 	.word	index@(.nv.constant0._Z35BackProjTransFanFlatDisCUDA2dKernelILb0EEvPfyPKfiiiiffffffff)
        /*0140*/ 	.short	0x0380
        /*0142*/ 	.short	0x0048


	//----- nvinfo : EIATTR_SW_WAR
	.align		4
.L_172:
        /*0144*/ 	.byte	0x04, 0x36
        /*0146*/ 	.short	(.L_174 - .L_173)
.L_173:
        /*0148*/ 	.word	0x00000008
.L_174:


//--------------------- .nv.info._Z30BackProjFanFlatDisCUDA2dKernelILb0EEvPfPKfS2_iiiiffffffff --------------------------
	.section	.nv.info._Z30BackProjFanFlatDisCUDA2dKernelILb0EEvPfPKfS2_iiiiffffffff,"",@"SHT_CUDA_INFO"
	.sectionflags	@""
	.align	4


	//----- nvinfo : EIATTR_CUDA_API_VERSION
	.align		4
        /*0000*/ 	.byte	0x04, 0x37
        /*0002*/ 	.short	(.L_176 - .L_175)
.L_175:
        /*0004*/ 	.word	0x00000082


	//----- nvinfo : EIATTR_KPARAM_INFO
	.align		4
.L_176:
        /*0008*/ 	.byte	0x04, 0x17
        /*000a*/ 	.short	(.L_178 - .L_177)
.L_177:
        /*000c*/ 	.word	0x00000000
        /*0010*/ 	.short	0x000e
        /*0012*/ 	.short	0x0044
        /*0014*/ 	.byte	0x00, 0xf0, 0x11, 0x00


	//----- nvinfo : EIATTR_KPARAM_INFO
	.align		4
.L_178:
        /*0018*/ 	.byte	0x04, 0x17
        /*001a*/ 	.short	(.L_180 - .L_179)
.L_179:
        /*001c*/ 	.word	0x00000000
        /*0020*/ 	.short	0x000d
        /*0022*/ 	.short	0x0040
        /*0024*/ 	.byte	0x00, 0xf0, 0x11, 0x00


	//----- nvinfo : EIATTR_KPARAM_INFO
	.align		4
.L_180:
        /*0028*/ 	.byte	0x04, 0x17
        /*002a*/ 	.short	(.L_182 - .L_181)
.L_181:
        /*002c*/ 	.word	0x00000000
        /*0030*/ 	.short	0x000c
        /*0032*/ 	.short	0x003c
        /*0034*/ 	.byte	0x00, 0xf0, 0x11, 0x00


	//----- nvinfo : EIATTR_KPARAM_INFO
	.align		4
.L_182:
        /*0038*/ 	.byte	0x04, 0x17
        /*003a*/ 	.short	(.L_184 - .L_183)
.L_183:
        /*003c*/ 	.word	0x00000000
        /*0040*/ 	.short	0x000b
        /*0042*/ 	.short	0x0038
        /*0044*/ 	.byte	0x00, 0xf0, 0x11, 0x00


	//----- nvinfo : EIATTR_KPARAM_INFO
	.align		4
.L_184:
        /*0048*/ 	.byte	0x04, 0x17
        /*004a*/ 	.short	(.L_186 - .L_185)
.L_185:
        /*004c*/ 	.word	0x00000000
        /*0050*/ 	.short	0x000a
        /*0052*/ 	.short	0x0034
        /*0054*/ 	.byte	0x00, 0xf0, 0x11, 0x00


	//----- nvinfo : EIATTR_KPARAM_INFO
	.align		4
.L_186:
        /*0058*/ 	.byte	0x04, 0x17
        /*005a*/ 	.short	(.L_188 - .L_187)
.L_187:
        /*005c*/ 	.word	0x00000000
        /*0060*/ 	.short	0x0009
        /*0062*/ 	.short	0x0030
        /*0064*/ 	.byte	0x00, 0xf0, 0x11, 0x00


	//----- nvinfo : EIATTR_KPARAM_INFO
	.align		4
.L_188:
        /*0068*/ 	.byte	0x04, 0x17
        /*006a*/ 	.short	(.L_190 - .L_189)
.L_189:
        /*006c*/ 	.word	0x00000000
        /*0070*/ 	.short	0x0008
        /*0072*/ 	.short	0x002c
        /*0074*/ 	.byte	0x00, 0xf0, 0x11, 0x00


	//----- nvinfo : EIATTR_KPARAM_INFO
	.align		4
.L_190:
        /*0078*/ 	.byte	0x04, 0x17
        /*007a*/ 	.short	(.L_192 - .L_191)
.L_191:
        /*007c*/ 	.word	0x00000000
        /*0080*/ 	.short	0x0007
        /*0082*/ 	.short	0x0028
        /*0084*/ 	.byte	0x00, 0xf0, 0x11, 0x00


	//----- nvinfo : EIATTR_KPARAM_INFO
	.align		4
.L_192:
        /*0088*/ 	.byte	0x04, 0x17
        /*008a*/ 	.short	(.L_194 - .L_193)
.L_193:
        /*008c*/ 	.word	0x00000000
        /*0090*/ 	.short	0x0006
        /*0092*/ 	.short	0x0024
        /*0094*/ 	.byte	0x00, 0xf0, 0x11, 0x00


	//----- nvinfo : EIATTR_KPARAM_INFO
	.align		4
.L_194:
        /*0098*/ 	.byte	0x04, 0x17
        /*009a*/ 	.short	(.L_196 - .L_195)
.L_195:
        /*009c*/ 	.word	0x00000000
        /*00a0*/ 	.short	0x0005
        /*00a2*/ 	.short	0x0020
        /*00a4*/ 	.byte	0x00, 0xf0, 0x11, 0x00


	//----- nvinfo : EIATTR_KPARAM_INFO
	.align		4
.L_196:
        /*00a8*/ 	.byte	0x04, 0x17
        /*00aa*/ 	.short	(.L_198 - .L_197)
.L_197:
        /*00ac*/ 	.word	0x00000000
        /*00b0*/ 	.short	0x0004
        /*00b2*/ 	.short	0x001c
        /*00b4*/ 	.byte	0x00, 0xf0, 0x11, 0x00


	//----- nvinfo : EIATTR_KPARAM_INFO
	.align		4
.L_198:
        /*00b8*/ 	.byte	0x04, 0x17
        /*00ba*/ 	.short	(.L_200 - .L_199)
.L_199:
        /*00bc*/ 	.word	0x00000000
        /*00c0*/ 	.short	0x0003
        /*00c2*/ 	.short	0x0018
        /*00c4*/ 	.byte	0x00, 0xf0, 0x11, 0x00


	//----- nvinfo : EIATTR_KPARAM_INFO
	.align		4
.L_200:
        /*00c8*/ 	.byte	0x04, 0x17
        /*00ca*/ 	.short	(.L_202 - .L_201)
.L_201:
        /*00cc*/ 	.word	0x00000000
        /*00d0*/ 	.short	0x0002
        /*00d2*/ 	.short	0x0010
        /*00d4*/ 	.byte	0x00, 0xf5, 0x21, 0x00


	//----- nvinfo : EIATTR_KPARAM_INFO
	.align		4
.L_202:
        /*00d8*/ 	.byte	0x04, 0x17
        /*00da*/ 	.short	(.L_204 - .L_203)
.L_203:
        /*00dc*/ 	.word	0x00000000
        /*00e0*/ 	.short	0x0001
        /*00e2*/ 	.short	0x0008
        /*00e4*/ 	.byte	0x00, 0xf5, 0x21, 0x00


	//----- nvinfo : EIATTR_KPARAM_INFO
	.align		4
.L_204:
        /*00e8*/ 	.byte	0x04, 0x17
        /*00ea*/ 	.short	(.L_206 - .L_205)
.L_205:
        /*00ec*/ 	.word	0x00000000
        /*00f0*/ 	.short	0x0000
        /*00f2*/ 	.short	0x0000
        /*00f4*/ 	.byte	0x00, 0xf5, 0x21, 0x00


	//----- nvinfo : EIATTR_SPARSE_MMA_MASK
	.align		4
.L_206:
        /*00f8*/ 	.byte	0x03, 0x50
        /*00fa*/ 	.short	0x0000


	//----- nvinfo : EIATTR_MAXREG_COUNT
	.align		4
        /*00fc*/ 	.byte	0x03, 0x1b
        /*00fe*/ 	.short	0x00ff


	//----- nvinfo : EIATTR_NUM_BARRIERS
	.align		4
        /*0100*/ 	.byte	0x02, 0x4c
        /*0102*/ 	.byte	0x01
	.zero		1


	//----- nvinfo : EIATTR_MERCURY_ISA_VERSION
	.align		4
        /*0104*/ 	.byte	0x03, 0x5f
        /*0106*/ 	.short	0x0101


	//----- nvinfo : EIATTR_VRC_CTA_INIT_COUNT
	.align		4
        /*0108*/ 	.byte	0x02, 0x4a
	.zero		1
	.zero		1


	//----- nvinfo : EIATTR_EXIT_INSTR_OFFSETS
	.align		4
        /*010c*/ 	.byte	0x04, 0x1c
        /*010e*/ 	.short	(.L_208 - .L_207)


	//   ....[0]....
.L_207:
        /*0110*/ 	.word	0x00001430


	//   ....[1]....
        /*0114*/ 	.word	0x00002430


	//   ....[2]....
        /*0118*/ 	.word	0x00002b80


	//   ....[3]....
        /*011c*/ 	.word	0x00003bb0


	//----- nvinfo : EIATTR_CRS_STACK_SIZE
	.align		4
.L_208:
        /*0120*/ 	.byte	0x04, 0x1e
        /*0122*/ 	.short	(.L_210 - .L_209)
.L_209:
        /*0124*/ 	.word	0x00000000


	//----- nvinfo : EIATTR_CBANK_PARAM_SIZE
	.align		4
.L_210:
        /*0128*/ 	.byte	0x03, 0x19
        /*012a*/ 	.short	0x0048


	//----- nvinfo : EIATTR_PARAM_CBANK
	.align		4
        /*012c*/ 	.byte	0x04, 0x0a
        /*012e*/ 	.short	(.L_212 - .L_211)
	.align		4
.L_211:
        /*0130*/ 	.word	index@(.nv.constant0._Z30BackProjFanFlatDisCUDA2dKernelILb0EEvPfPKfS2_iiiiffffffff)
        /*0134*/ 	.short	0x0380
        /*0136*/ 	.short	0x0048


	//----- nvinfo : EIATTR_SW_WAR
	.align		4
.L_212:
        /*0138*/ 	.byte	0x04, 0x36
        /*013a*/ 	.short	(.L_214 - .L_213)
.L_213:
        /*013c*/ 	.word	0x00000008
.L_214:


//--------------------- .nv.info._Z31ProjTransFanFlatDisCUDA2dKernelPfPKfS1_iiiiffffffff --------------------------
	.section	.nv.info._Z31ProjTransFanFlatDisCUDA2dKernelPfPKfS1_iiiiffffffff,"",@"SHT_CUDA_INFO"
	.sectionflags	@""
	.align	4


	//----- nvinfo : EIATTR_CUDA_API_VERSION
	.align		4
        /*0000*/ 	.byte	0x04, 0x37
        /*0002*/ 	.short	(.L_216 - .L_215)
.L_215:
        /*0004*/ 	.word	0x00000082


	//----- nvinfo : EIATTR_KPARAM_INFO
	.align		4
.L_216:
        /*0008*/ 	.byte	0x04, 0x17
        /*000a*/ 	.short	(.L_218 - .L_217)
.L_217:
        /*000c*/ 	.word	0x00000000
        /*0010*/ 	.short	0x000e
        /*0012*/ 	.short	0x0044
        /*0014*/ 	.byte	0x00, 0xf0, 0x11, 0x00


	//----- nvinfo : EIATTR_KPARAM_INFO
	.align		4
.L_218:
        /*0018*/ 	.byte	0x04, 0x17
        /*001a*/ 	.short	(.L_220 - .L_219)
.L_219:
        /*001c*/ 	.word	0x00000000
        /*0020*/ 	.short	0x000d
        /*0022*/ 	.short	0x0040
        /*0024*/ 	.byte	0x00, 0xf0, 0x11, 0x00


	//----- nvinfo : EIATTR_KPARAM_INFO
	.align		4
.L_220:
        /*0028*/ 	.byte	0x04, 0x17
        /*002a*/ 	.short	(.L_222 - .L_221)
.L_221:
        /*002c*/ 	.word	0x00000000
        /*0030*/ 	.short	0x000c
        /*0032*/ 	.short	0x003c
        /*0034*/ 	.byte	0x00, 0xf0, 0x11, 0x00


	//----- nvinfo : EIATTR_KPARAM_INFO
	.align		4
.L_222:
        /*0038*/ 	.byte	0x04, 0x17
        /*003a*/ 	.short	(.L_224 - .L_223)
.L_223:
        /*003c*/ 	.word	0x00000000
        /*0040*/ 	.short	0x000b
        /*0042*/ 	.short	0x0038
        /*0044*/ 	.byte	0x00, 0xf0, 0x11, 0x00


	//----- nvinfo : EIATTR_KPARAM_INFO
	.align		4
.L_224:
        /*0048*/ 	.byte	0x04, 0x17
        /*004a*/ 	.short	(.L_226 - .L_225)
.L_225:
        /*004c*/ 	.word	0x00000000
        /*0050*/ 	.short	0x000a
        /*0052*/ 	.short	0x0034
        /*0054*/ 	.byte	0x00, 0xf0, 0x11, 0x00


	//----- nvinfo : EIATTR_KPARAM_INFO
	.align		4
.L_226:
        /*0058*/ 	.byte	0x04, 0x17
        /*005a*/ 	.short	(.L_228 - .L_227)
.L_227:
        /*005c*/ 	.word	0x00000000
        /*0060*/ 	.short	0x0009
        /*0062*/ 	.short	0x0030
        /*0064*/ 	.byte	0x00, 0xf0, 0x11, 0x00


	//----- nvinfo : EIATTR_KPARAM_INFO
	.align		4
.L_228:
        /*0068*/ 	.byte	0x04, 0x17
        /*006a*/ 	.short	(.L_230 - .L_229)
.L_229:
        /*006c*/ 	.word	0x00000000
        /*0070*/ 	.short	0x0008
        /*0072*/ 	.short	0x002c
        /*0074*/ 	.byte	0x00, 0xf0, 0x11, 0x00


	//----- nvinfo : EIATTR_KPARAM_INFO
	.align		4
.L_230:
        /*0078*/ 	.byte	0x04, 0x17
        /*007a*/ 	.short	(.L_232 - .L_231)
.L_231:
        /*007c*/ 	.word	0x00000000
        /*0080*/ 	.short	0x0007
        /*0082*/ 	.short	0x0028
        /*0084*/ 	.byte	0x00, 0xf0, 0x11, 0x00


	//----- nvinfo : EIATTR_KPARAM_INFO
	.align		4
.L_232:
        /*0088*/ 	.byte	0x04, 0x17
        /*008a*/ 	.short	(.L_234 - .L_233)
.L_233:
        /*008c*/ 	.word	0x00000000
        /*0090*/ 	.short	0x0006
        /*0092*/ 	.short	0x0024
        /*0094*/ 	.byte	0x00, 0xf0, 0x11, 0x00


	//----- nvinfo : EIATTR_KPARAM_INFO
	.align		4
.L_234:
        /*0098*/ 	.byte	0x04, 0x17
        /*009a*/ 	.short	(.L_236 - .L_235)
.L_235:
        /*009c*/ 	.word	0x00000000
        /*00a0*/ 	.short	0x0005
        /*00a2*/ 	.short	0x0020
        /*00a4*/ 	.byte	0x00, 0xf0, 0x11, 0x00


	//----- nvinfo : EIATTR_KPARAM_INFO
	.align		4
.L_236:
        /*00a8*/ 	.byte	0x04, 0x17
        /*00aa*/ 	.short	(.L_238 - .L_237)
.L_237:
        /*00ac*/ 	.word	0x00000000
        /*00b0*/ 	.short	0x0004
        /*00b2*/ 	.short	0x001c
        /*00b4*/ 	.byte	0x00, 0xf0, 0x11, 0x00


	//----- nvinfo : EIATTR_KPARAM_INFO
	.align		4
.L_238:
        /*00b8*/ 	.byte	0x04, 0x17
        /*00ba*/ 	.short	(.L_240 - .L_239)
.L_239:
        /*00bc*/ 	.word	0x00000000
        /*00c0*/ 	.short	0x0003
        /*00c2*/ 	.short	0x0018
        /*00c4*/ 	.byte	0x00, 0xf0, 0x11, 0x00


	//----- nvinfo : EIATTR_KPARAM_INFO
	.align		4
.L_240:
        /*00c8*/ 	.byte	0x04, 0x17
        /*00ca*/ 	.short	(.L_242 - .L_241)
.L_241:
        /*00cc*/ 	.word	0x00000000
        /*00d0*/ 	.short	0x0002
        /*00d2*/ 	.short	0x0010
        /*00d4*/ 	.byte	0x00, 0xf5, 0x21, 0x00


	//----- nvinfo : EIATTR_KPARAM_INFO
	.align		4
.L_242:
        /*00d8*/ 	.byte	0x04, 0x17
        /*00da*/ 	.short	(.L_244 - .L_243)
.L_243:
        /*00dc*/ 	.word	0x00000000
        /*00e0*/ 	.short	0x0001
        /*00e2*/ 	.short	0x0008
        /*00e4*/ 	.byte	0x00, 0xf5, 0x21, 0x00


	//----- nvinfo : EIATTR_KPARAM_INFO
	.align		4
.L_244:
        /*00e8*/ 	.byte	0x04, 0x17
        /*00ea*/ 	.short	(.L_246 - .L_245)
.L_245:
        /*00ec*/ 	.word	0x00000000
        /*00f0*/ 	.short	0x0000
        /*00f2*/ 	.short	0x0000
        /*00f4*/ 	.byte	0x00, 0xf5, 0x21, 0x00


	//----- nvinfo : EIATTR_SPARSE_MMA_MASK
	.align		4
.L_246:
        /*00f8*/ 	.byte	0x03, 0x50
        /*00fa*/ 	.short	0x0000


	//----- nvinfo : EIATTR_MAXREG_COUNT
	.align		4
        /*00fc*/ 	.byte	0x03, 0x1b
        /*00fe*/ 	.short	0x00ff


	//----- nvinfo : EIATTR_NUM_BARRIERS
	.align		4
        /*0100*/ 	.byte	0x02, 0x4c
        /*0102*/ 	.byte	0x01
	.zero		1


	//----- nvinfo : EIATTR_MERCURY_ISA_VERSION
	.align		4
        /*0104*/ 	.byte	0x03, 0x5f
        /*0106*/ 	.short	0x0101


	//----- nvinfo : EIATTR_VRC_CTA_INIT_COUNT
	.align		4
        /*0108*/ 	.byte	0x02, 0x4a
	.zero		1
	.zero		1


	//----- nvinfo : EIATTR_EXIT_INSTR_OFFSETS
	.align		4
        /*010c*/ 	.byte	0x04, 0x1c
        /*010e*/ 	.short	(.L_248 - .L_247)


	//   ....[0]....
.L_247:
        /*0110*/ 	.word	0x000017d0


	//   ....[1]....
        /*0114*/ 	.word	0x00002660


	//   ....[2]....
        /*0118*/ 	.word	0x000031a0


	//   ....[3]....
        /*011c*/ 	.word	0x00004010


	//----- nvinfo : EIATTR_CRS_STACK_SIZE
	.align		4
.L_248:
        /*0120*/ 	.byte	0x04, 0x1e
        /*0122*/ 	.short	(.L_250 - .L_249)
.L_249:
        /*0124*/ 	.word	0x00000000


	//----- nvinfo : EIATTR_CBANK_PARAM_SIZE
	.align		4
.L_250:
        /*0128*/ 	.byte	0x03, 0x19
        /*012a*/ 	.short	0x0048


	//----- nvinfo : EIATTR_PARAM_CBANK
	.align		4
        /*012c*/ 	.byte	0x04, 0x0a
        /*012e*/ 	.short	(.L_252 - .L_251)
	.align		4
.L_251:
        /*0130*/ 	.word	index@(.nv.constant0._Z31ProjTransFanFlatDisCUDA2dKernelPfPKfS1_iiiiffffffff)
        /*0134*/ 	.short	0x0380
        /*0136*/ 	.short	0x0048


	//----- nvinfo : EIATTR_SW_WAR
	.align		4
.L_252:
        /*0138*/ 	.byte	0x04, 0x36
        /*013a*/ 	.short	(.L_254 - .L_253)
.L_253:
        /*013c*/ 	.word	0x00000008
.L_254:


//--------------------- .nv.info._Z26ProjFanFlatDisCUDA2dKernelPfyPKfiiiiffffffff --------------------------
	.section	.nv.info._Z26ProjFanFlatDisCUDA2dKernelPfyPKfiiiiffffffff,"",@"SHT_CUDA_INFO"
	.sectionflags	@""
	.align	4


	//----- nvinfo : EIATTR_CUDA_API_VERSION
	.align		4
        /*0000*/ 	.byte	0x04, 0x37
        /*0002*/ 	.short	(.L_256 - .L_255)
.L_255:
        /*0004*/ 	.word	0x00000082


	//----- nvinfo : EIATTR_KPARAM_INFO
	.align		4
.L_256:
        /*0008*/ 	.byte	0x04, 0x17
        /*000a*/ 	.short	(.L_258 - .L_257)
.L_257:
        /*000c*/ 	.word	0x00000000
        /*0010*/ 	.short	0x000e
        /*0012*/ 	.short	0x0044
        /*0014*/ 	.byte	0x00, 0xf0, 0x11, 0x00


	//----- nvinfo : EIATTR_KPARAM_INFO
	.align		4
.L_258:
        /*0018*/ 	.byte	0x04, 0x17
        /*001a*/ 	.short	(.L_260 - .L_259)
.L_259:
        /*001c*/ 	.word	0x00000000
        /*0020*/ 	.short	0x000d
        /*0022*/ 	.short	0x0040
        /*0024*/ 	.byte	0x00, 0xf0, 0x11, 0x00


	//----- nvinfo : EIATTR_KPARAM_INFO
	.align		4
.L_260:
        /*0028*/ 	.byte	0x04, 0x17
        /*002a*/ 	.short	(.L_262 - .L_261)
.L_261:
        /*002c*/ 	.word	0x00000000
        /*0030*/ 	.short	0x000c
        /*0032*/ 	.short	0x003c
        /*0034*/ 	.byte	0x00, 0xf0, 0x11, 0x00


	//----- nvinfo : EIATTR_KPARAM_INFO
	.align		4
.L_262:
        /*0038*/ 	.byte	0x04, 0x17
        /*003a*/ 	.short	(.L_264 - .L_263)
.L_263:
        /*003c*/ 	.word	0x00000000
        /*0040*/ 	.short	0x000b
        /*0042*/ 	.short	0x0038
        /*0044*/ 	.byte	0x00, 0xf0, 0x11, 0x00


	//----- nvinfo : EIATTR_KPARAM_INFO
	.align		4
.L_264:
        /*0048*/ 	.byte	0x04, 0x17
        /*004a*/ 	.short	(.L_266 - .L_265)
.L_265:
        /*004c*/ 	.word	0x00000000
        /*0050*/ 	.short	0x000a
        /*0052*/ 	.short	0x0034
        /*0054*/ 	.byte	0x00, 0xf0, 0x11, 0x00


	//----- nvinfo : EIATTR_KPARAM_INFO
	.align		4
.L_266:
        /*0058*/ 	.byte	0x04, 0x17
        /*005a*/ 	.short	(.L_268 - .L_267)
.L_267:
        /*005c*/ 	.word	0x00000000
        /*0060*/ 	.short	0x0009
        /*0062*/ 	.short	0x0030
        /*0064*/ 	.byte	0x00, 0xf0, 0x11, 0x00


	//----- nvinfo : EIATTR_KPARAM_INFO
	.align		4
.L_268:
        /*0068*/ 	.byte	0x04, 0x17
        /*006a*/ 	.short	(.L_270 - .L_269)
.L_269:
        /*006c*/ 	.word	0x00000000
        /*0070*/ 	.short	0x0008
        /*0072*/ 	.short	0x002c
        /*0074*/ 	.byte	0x00, 0xf0, 0x11, 0x00


	//----- nvinfo : EIATTR_KPARAM_INFO
	.align		4
.L_270:
        /*0078*/ 	.byte	0x04, 0x17
        /*007a*/ 	.short	(.L_272 - .L_271)
.L_271:
        /*007c*/ 	.word	0x00000000
        /*0080*/ 	.short	0x0007
        /*0082*/ 	.short	0x0028
        /*0084*/ 	.byte	0x00, 0xf0, 0x11, 0x00


	//----- nvinfo : EIATTR_KPARAM_INFO
	.align		4
.L_272:
        /*0088*/ 	.byte	0x04, 0x17
        /*008a*/ 	.short	(.L_274 - .L_273)
.L_273:
        /*008c*/ 	.word	0x00000000
        /*0090*/ 	.short	0x0006
        /*0092*/ 	.short	0x0024
        /*0094*/ 	.byte	0x00, 0xf0, 0x11, 0x00


	//----- nvinfo : EIATTR_KPARAM_INFO
	.align		4
.L_274:
        /*0098*/ 	.byte	0x04, 0x17
        /*009a*/ 	.short	(.L_276 - .L_275)
.L_275:
        /*009c*/ 	.word	0x00000000
        /*00a0*/ 	.short	0x0005
        /*00a2*/ 	.short	0x0020
        /*00a4*/ 	.byte	0x00, 0xf0, 0x11, 0x00


	//----- nvinfo : EIATTR_KPARAM_INFO
	.align		4
.L_276:
        /*00a8*/ 	.byte	0x04, 0x17
        /*00aa*/ 	.short	(.L_278 - .L_277)
.L_277:
        /*00ac*/ 	.word	0x00000000
        /*00b0*/ 	.short	0x0004
        /*00b2*/ 	.short	0x001c
        /*00b4*/ 	.byte	0x00, 0xf0, 0x11, 0x00


	//----- nvinfo : EIATTR_KPARAM_INFO
	.align		4
.L_278:
        /*00b8*/ 	.byte	0x04, 0x17
        /*00ba*/ 	.short	(.L_280 - .L_279)
.L_279:
        /*00bc*/ 	.word	0x00000000
        /*00c0*/ 	.short	0x0003
        /*00c2*/ 	.short	0x0018
        /*00c4*/ 	.byte	0x00, 0xf0, 0x11, 0x00


	//----- nvinfo : EIATTR_KPARAM_INFO
	.align		4
.L_280:
        /*00c8*/ 	.byte	0x04, 0x17
        /*00ca*/ 	.short	(.L_282 - .L_281)
.L_281:
        /*00cc*/ 	.word	0x00000000
        /*00d0*/ 	.short	0x0002
        /*00d2*/ 	.short	0x0010
        /*00d4*/ 	.byte	0x00, 0xf5, 0x21, 0x00


	//----- nvinfo : EIATTR_KPARAM_INFO
	.align		4
.L_282:
        /*00d8*/ 	.byte	0x04, 0x17
        /*00da*/ 	.short	(.L_284 - .L_283)
.L_283:
        /*00dc*/ 	.word	0x00000000
        /*00e0*/ 	.short	0x0001
        /*00e2*/ 	.short	0x0008
        /*00e4*/ 	.byte	0x00, 0xf0, 0x21, 0x00


	//----- nvinfo : EIATTR_KPARAM_INFO
	.align		4
.L_284:
        /*00e8*/ 	.byte	0x04, 0x17
        /*00ea*/ 	.short	(.L_286 - .L_285)
.L_285:
        /*00ec*/ 	.word	0x00000000
        /*00f0*/ 	.short	0x0000
        /*00f2*/ 	.short	0x0000
        /*00f4*/ 	.byte	0x00, 0xf5, 0x21, 0x00


	//----- nvinfo : EIATTR_SPARSE_MMA_MASK
	.align		4
.L_286:
        /*00f8*/ 	.byte	0x03, 0x50
        /*00fa*/ 	.short	0x0000


	//----- nvinfo : EIATTR_MAXREG_COUNT
	.align		4
        /*00fc*/ 	.byte	0x03, 0x1b
        /*00fe*/ 	.short	0x00ff


	//----- nvinfo : EIATTR_NUM_BARRIERS
	.align		4
        /*0100*/ 	.byte	0x02, 0x4c
        /*0102*/ 	.byte	0x01
	.zero		1


	//----- nvinfo : EIATTR_MERCURY_ISA_VERSION
	.align		4
        /*0104*/ 	.byte	0x03, 0x5f
        /*0106*/ 	.short	0x0101


	//----- nvinfo : EIATTR_INT_WARP_WIDE_INSTR_OFFSETS
	.align		4
        /*0108*/ 	.byte	0x04, 0x31
        /*010a*/ 	.short	(.L_288 - .L_287)


	//   ....[0]....
.L_287:
        /*010c*/ 	.word	0x00001eb0


	//   ....[1]....
        /*0110*/ 	.word	0x000038c0


	//----- nvinfo : EIATTR_VRC_CTA_INIT_COUNT
	.align		4
.L_288:
        /*0114*/ 	.byte	0x02, 0x4a
	.zero		1
	.zero		1


	//----- nvinfo : EIATTR_EXIT_INSTR_OFFSETS
	.align		4
        /*0118*/ 	.byte	0x04, 0x1c
        /*011a*/ 	.short	(.L_290 - .L_289)


	//   ....[0]....
.L_289:
        /*011c*/ 	.word	0x000022f0


	//   ....[1]....
        /*0120*/ 	.word	0x000026e0


	//   ....[2]....
        /*0124*/ 	.word	0x00003d50


	//   ....[3]....
        /*0128*/ 	.word	0x00004140


	//----- nvinfo : EIATTR_CRS_STACK_SIZE
	.align		4
.L_290:
        /*012c*/ 	.byte	0x04, 0x1e
        /*012e*/ 	.short	(.L_292 - .L_291)
.L_291:
        /*0130*/ 	.word	0x00000000


	//----- nvinfo : EIATTR_CBANK_PARAM_SIZE
	.align		4
.L_292:
        /*0134*/ 	.byte	0x03, 0x19
        /*0136*/ 	.short	0x0048


	//----- nvinfo : EIATTR_PARAM_CBANK
	.align		4
        /*0138*/ 	.byte	0x04, 0x0a
        /*013a*/ 	.short	(.L_294 - .L_293)
	.align		4
.L_293:
        /*013c*/ 	.word	index@(.nv.constant0._Z26ProjFanFlatDisCUDA2dKernelPfyPKfiiiiffffffff)
        /*0140*/ 	.short	0x0380
        /*0142*/ 	.short	0x0048


	//----- nvinfo : EIATTR_SW_WAR
	.align		4
.L_294:
        /*0144*/ 	.byte	0x04, 0x36
        /*0146*/ 	.short	(.L_296 - .L_295)
.L_295:
        /*0148*/ 	.word	0x00000008
.L_296:


//--------------------- .nv.callgraph             --------------------------
	.section	.nv.callgraph,"",@"SHT_CUDA_CALLGRAPH"
	.align	4
	.sectionentsize	8
	.align		4
        /*0000*/ 	.word	0x00000000
	.align		4
        /*0004*/ 	.word	0xffffffff
	.align		4
        /*0008*/ 	.word	0x00000000
	.align		4
        /*000c*/ 	.word	0xfffffffe
	.align		4
        /*0010*/ 	.word	0x00000000
	.align		4
        /*0014*/ 	.word	0xfffffffd
	.align		4
        /*0018*/ 	.word	0x00000000
	.align		4
        /*001c*/ 	.word	0xfffffffc


//--------------------- .nv.constant4             --------------------------
	.section	.nv.constant4,"a",@progbits
	.align	8
	.align		8
.nv.constant4:
        /*0000*/ 	.dword	__cudart_i2opi_f


//--------------------- .text._Z35BackProjTransFanFlatDisCUDA2dKernelILb1EEvPfyPKfiiiiffffffff --------------------------
	.section	.text._Z35BackProjTransFanFlatDisCUDA2dKernelILb1EEvPfyPKfiiiiffffffff,"ax",@progbits
	.align	128
        .global         _Z35BackProjTransFanFlatDisCUDA2dKernelILb1EEvPfyPKfiiiiffffffff
        .type           _Z35BackProjTransFanFlatDisCUDA2dKernelILb1EEvPfyPKfiiiiffffffff,@function
        .size           _Z35BackProjTransFanFlatDisCUDA2dKernelILb1EEvPfyPKfiiiiffffffff,(.L_x_626 - _Z35BackProjTransFanFlatDisCUDA2dKernelILb1EEvPfyPKfiiiiffffffff)
        .other          _Z35BackProjTransFanFlatDisCUDA2dKernelILb1EEvPfyPKfiiiiffffffff,@"STO_CUDA_ENTRY STV_DEFAULT"
_Z35BackProjTransFanFlatDisCUDA2dKernelILb1EEvPfyPKfiiiiffffffff:
.text._Z35BackProjTransFanFlatDisCUDA2dKernelILb1EEvPfyPKfiiiiffffffff:
[----:B------:R-:W0:Y:S01]  /*0000*/  LDC R1, c[0x0][0x37c] ;  /* 0x0000df00ff017b82 */ /* 0x000e220000000800 */
[----:B------:R-:W1:Y:S07]  /*0010*/  S2R R3, SR_CTAID.Y ;  /* 0x0000000000037919 */ /* 0x000e6e0000002600 */
[----:B------:R-:W1:Y:S01]  /*0020*/  LDC.64 R6, c[0x0][0x390] ;  /* 0x0000e400ff067b82 */ /* 0x000e620000000a00 */
[----:B------:R-:W2:Y:S01]  /*0030*/  LDCU.64 UR8, c[0x0][0x358] ;  /* 0x00006b00ff0877ac */ /* 0x000ea20008000a00 */
[----:B0-----:R-:W-:-:S06]  /*0040*/  IADD3 R1, PT, PT, R1, -0x20, RZ ;  /* 0xffffffe001017810 */ /* 0x001fcc0007ffe0ff */
[----:B------:R-:W0:Y:S01]  /*0050*/  S2UR UR5, SR_CTAID.Z ;  /* 0x00000000000579c3 */ /* 0x000e220000002700 */
[----:B------:R-:W0:Y:S01]  /*0060*/  LDCU UR10, c[0x0][0x360] ;  /* 0x00006c00ff0a77ac */ /* 0x000e220008000800 */
[----:B------:R-:W3:Y:S01]  /*0070*/  S2R R4, SR_TID.X ;  /* 0x0000000000047919 */ /* 0x000ee20000002100 */
[----:B------:R-:W4:Y:S01]  /*0080*/  LDCU UR7, c[0x0][0x3a4] ;  /* 0x00007480ff0777ac */ /* 0x000f220008000800 */
[----:B-1----:R-:W-:-:S05]  /*0090*/  IMAD.WIDE.U32 R6, R3, 0x4, R6 ;  /* 0x0000000403067825 */ /* 0x002fca00078e0006 */
[----:B--2---:R-:W2:Y:S01]  /*00a0*/  LDG.E.CONSTANT R13, desc[UR8][R6.64] ;  /* 0x00000008060d7981 */ /* 0x004ea2000c1e9900 */
[----:B0-----:R-:W-:Y:S01]  /*00b0*/  UIMAD UR5, UR5, UR10, URZ ;  /* 0x0000000a050572a4 */ /* 0x001fe2000f8e02ff */
[----:B------:R-:W0:Y:S03]  /*00c0*/  S2UR UR11, SR_CTAID.X ;  /* 0x00000000000b79c3 */ /* 0x000e260000002500 */
[----:B------:R-:W-:Y:S02]  /*00d0*/  UIADD3 UR4, UPT, UPT, UR5, UR10, URZ ;  /* 0x0000000a05047290 */ /* 0x000fe4000fffe0ff */
[----:B----4-:R-:W-:Y:S02]  /*00e0*/  UIADD3 UR6, UPT, UPT, -UR5, UR7, URZ ;  /* 0x0000000705067290 */ /* 0x010fe4000fffe1ff */
[----:B------:R-:W-:-:S04]  /*00f0*/  UISETP.GT.U32.AND UP0, UPT, UR4, UR7, UPT ;  /* 0x000000070400728c */ /* 0x000fc8000bf04070 */
[----:B------:R-:W-:Y:S01]  /*0100*/  USEL UR6, UR6, UR10, UP0 ;  /* 0x0000000a06067287 */ /* 0x000fe20008000000 */
[C---:B--2---:R-:W-:Y:S01]  /*0110*/  FMUL R0, R13.reuse, 0.63661974668502807617 ;  /* 0x3f22f9830d007820 */ /* 0x044fe20000400000 */
[----:B------:R-:W-:-:S03]  /*0120*/  FSETP.GE.AND P0, PT, |R13|, 105615, PT ;  /* 0x47ce47800d00780b */ /* 0x000fc60003f06200 */
[----:B------:R-:W1:Y:S02]  /*0130*/  F2I.NTZ R2, R0 ;  /* 0x0000000000027305 */ /* 0x000e640000203100 */
[-C--:B-1----:R-:W-:Y:S02]  /*0140*/  I2FP.F32.S32 R10, R2.reuse ;  /* 0x00000002000a7245 */ /* 0x082fe40000201400 */
[----:B------:R-:W-:-:S03]  /*0150*/  MOV R12, R2 ;  /* 0x00000002000c7202 */ /* 0x000fc60000000f00 */
[----:B------:R-:W-:-:S04]  /*0160*/  FFMA R5, R10, -1.5707962512969970703, R13 ;  /* 0xbfc90fda0a057823 */ /* 0x000fc8000000000d */
[----:B------:R-:W-:-:S04]  /*0170*/  FFMA R5, R10, -7.5497894158615963534e-08, R5 ;  /* 0xb3a221680a057823 */ /* 0x000fc80000000005 */
[----:B------:R-:W-:Y:S01]  /*0180*/  FFMA R10, R10, -5.3903029534742383927e-15, R5 ;  /* 0xa7c234c50a0a7823 */ /* 0x000fe20000000005 */
[----:B---3--:R-:W-:-:S03]  /*0190*/  IADD3 R5, PT, PT, R4, UR5, RZ ;  /* 0x0000000504057c10 */ /* 0x008fc6000fffe0ff */
[----:B------:R-:W-:Y:S01]  /*01a0*/  IMAD.MOV.U32 R0, RZ, RZ, R10 ;  /* 0x000000ffff007224 */ /* 0x000fe200078e000a */
[----:B0-----:R-:W-:Y:S06]  /*01b0*/  @!P0 BRA `(.L_x_0) ;  /* 0x0000000000dc8947 */ /* 0x001fec0003800000 */
[----:B------:R-:W-:-:S13]  /*01c0*/  FSETP.NEU.AND P1, PT, |R13|, +INF , PT ;  /* 0x7f8000000d00780b */ /* 0x000fda0003f2d200 */
[----:B------:R-:W-:Y:S01]  /*01d0*/  @!P1 FMUL R0, RZ, R13 ;  /* 0x0000000dff009220 */ /* 0x000fe20000400000 */
[----:B------:R-:W-:Y:S01]  /*01e0*/  @!P1 MOV R2, RZ ;  /* 0x000000ff00029202 */ /* 0x000fe20000000f00 */
[----:B------:R-:W-:Y:S06]  /*01f0*/  @!P1 BRA `(.L_x_0) ;  /* 0x0000000000cc9947 */ /* 0x000fec0003800000 */
[----:B------:R-:W-:Y:S01]  /*0200*/  SHF.L.U32 R2, R13, 0x8, RZ ;  /* 0x000000080d027819 */ /* 0x000fe200000006ff */
[----:B------:R-:W-:Y:S02]  /*0210*/  HFMA2 R6, -RZ, RZ, 0, 0 ;  /* 0x00000000ff067431 */ /* 0x000fe400000001ff */
[----:B------:R-:W-:Y:S01]  /*0220*/  IMAD.MOV.U32 R11, RZ, RZ, RZ ;  /* 0x000000ffff0b7224 */ /* 0x000fe200078e00ff */
[----:B------:R-:W-:Y:S01]  /*0230*/  MOV R0, R1 ;  /* 0x0000000100007202 */ /* 0x000fe20000000f00 */
[----:B------:R-:W0:Y:S01]  /*0240*/  LDCU.64 UR12, c[0x4][URZ] ;  /* 0x01000000ff0c77ac */ /* 0x000e220008000a00 */
[----:B------:R-:W-:Y:S01]  /*0250*/  LOP3.LUT R2, R2, 0x80000000, RZ, 0xfc, !PT ;  /* 0x8000000002027812 */ /* 0x000fe200078efcff */
[----:B------:R-:W-:-:S06]  /*0260*/  UMOV UR4, URZ ;  /* 0x000000ff00047c82 */ /* 0x000fcc0008000000 */
.L_x_1:
[----:B0-----:R-:W-:Y:S02]  /*0270*/  MOV R14, UR12 ;  /* 0x0000000c000e7c02 */ /* 0x001fe40008000f00 */
[----:B------:R-:W-:-:S05]  /*0280*/  MOV R15, UR13 ;  /* 0x0000000d000f7c02 */ /* 0x000fca0008000f00 */
[----:B------:R-:W2:Y:S01]  /*0290*/  LDG.E.CONSTANT R9, desc[UR8][R14.64] ;  /* 0x000000080e097981 */ /* 0x000ea2000c1e9900 */
[----:B------:R-:W-:Y:S02]  /*02a0*/  UIADD3 UR12, UP0, UPT, UR12, 0x4, URZ ;  /* 0x000000040c0c7890 */ /* 0x000fe4000ff1e0ff */
[----:B------:R-:W-:Y:S02]  /*02b0*/  UIADD3 UR4, UPT, UPT, UR4, 0x1, URZ ;  /* 0x0000000104047890 */ /* 0x000fe4000fffe0ff */
[----:B------:R-:W-:Y:S02]  /*02c0*/  UIADD3.X UR13, UPT, UPT, URZ, UR13, URZ, UP0, !UPT ;  /* 0x0000000dff0d7290 */ /* 0x000fe400087fe4ff */
[----:B------:R-:W-:Y:S01]  /*02d0*/  UISETP.NE.AND UP0, UPT, UR4, 0x6, UPT ;  /* 0x000000060400788c */ /* 0x000fe2000bf05270 */
[----:B--2---:R-:W-:-:S03]  /*02e0*/  IMAD.WIDE.U32 R8, R9, R2, RZ ;  /* 0x0000000209087225 */ /* 0x004fc600078e00ff */
[----:B------:R-:W-:-:S05]  /*02f0*/  IADD3 R7, P1, PT, R8, R6, RZ ;  /* 0x0000000608077210 */ /* 0x000fca0007f3e0ff */
[----:B------:R0:W-:Y:S01]  /*0300*/  STL [R0], R7 ;  /* 0x0000000700007387 */ /* 0x0001e20000100800 */
[----:B------:R-:W-:Y:S01]  /*0310*/  IMAD.X R6, R9, 0x1, R11, P1 ;  /* 0x0000000109067824 */ /* 0x000fe200008e060b */
[----:B0-----:R-:W-:Y:S01]  /*0320*/  IADD3 R0, PT, PT, R0, 0x4, RZ ;  /* 0x0000000400007810 */ /* 0x001fe20007ffe0ff */
[----:B------:R-:W-:Y:S06]  /*0330*/  BRA.U UP0, `(.L_x_1) ;  /* 0xfffffffd00cc7547 */ /* 0x000fec000b83ffff */
[----:B------:R-:W-:Y:S01]  /*0340*/  SHF.R.U32.HI R8, RZ, 0x17, R13 ;  /* 0x00000017ff087819 */ /* 0x000fe2000001160d */
[----:B------:R0:W-:Y:S03]  /*0350*/  STL [R1+0x18], R6 ;  /* 0x0000180601007387 */ /* 0x0001e60000100800 */
[C---:B------:R-:W-:Y:S02]  /*0360*/  LOP3.LUT R0, R8.reuse, 0xe0, RZ, 0xc0, !PT ;  /* 0x000000e008007812 */ /* 0x040fe400078ec0ff */
[----:B------:R-:W-:Y:S02]  /*0370*/  LOP3.LUT P1, RZ, R8, 0x1f, RZ, 0xc0, !PT ;  /* 0x0000001f08ff7812 */ /* 0x000fe4000782c0ff */
[----:B------:R-:W-:-:S04]  /*0380*/  IADD3 R0, PT, PT, R0, -0x80, RZ ;  /* 0xffffff8000007810 */ /* 0x000fc80007ffe0ff */
[----:B------:R-:W-:-:S05]  /*0390*/  SHF.R.U32.HI R0, RZ, 0x5, R0 ;  /* 0x00000005ff007819 */ /* 0x000fca0000011600 */
[----:B------:R-:W-:-:S05]  /*03a0*/  IMAD R11, R0, -0x4, R1 ;  /* 0xfffffffc000b7824 */ /* 0x000fca00078e0201 */
[----:B------:R-:W2:Y:S04]  /*03b0*/  LDL R7, [R11+0x18] ;  /* 0x000018000b077983 */ /* 0x000ea80000100800 */
[----:B------:R-:W2:Y:S04]  /*03c0*/  LDL R2, [R11+0x14] ;  /* 0x000014000b027983 */ /* 0x000ea80000100800 */
[----:B------:R-:W3:Y:S01]  /*03d0*/  @P1 LDL R9, [R11+0x10] ;  /* 0x000010000b091983 */ /* 0x000ee20000100800 */
[----:B------:R-:W-:Y:S01]  /*03e0*/  LOP3.LUT R0, R8, 0x1f, RZ, 0xc0, !PT ;  /* 0x0000001f08007812 */ /* 0x000fe200078ec0ff */
[----:B------:R-:W-:Y:S01]  /*03f0*/  UMOV UR12, 0x54442d19 ;  /* 0x54442d19000c7882 */ /* 0x000fe20000000000 */
[----:B------:R-:W-:-:S02]  /*0400*/  UMOV UR13, 0x3bf921fb ;  /* 0x3bf921fb000d7882 */ /* 0x000fc40000000000 */
[-C--:B--2---:R-:W-:Y:S02]  /*0410*/  @P1 SHF.L.W.U32.HI R7, R2, R0.reuse, R7 ;  /* 0x0000000002071219 */ /* 0x084fe40000010e07 */
[----:B---3--:R-:W-:Y:S02]  /*0420*/  @P1 SHF.L.W.U32.HI R2, R9, R0, R2 ;  /* 0x0000000009021219 */ /* 0x008fe40000010e02 */
[----:B------:R-:W-:Y:S02]  /*0430*/  ISETP.GE.AND P1, PT, R13, RZ, PT ;  /* 0x000000ff0d00720c */ /* 0x000fe40003f26270 */
[C---:B------:R-:W-:Y:S02]  /*0440*/  SHF.L.W.U32.HI R0, R2.reuse, 0x2, R7 ;  /* 0x0000000202007819 */ /* 0x040fe40000010e07 */
[----:B------:R-:W-:Y:S02]  /*0450*/  SHF.L.U32 R2, R2, 0x2, RZ ;  /* 0x0000000202027819 */ /* 0x000fe400000006ff */
[----:B------:R-:W-:-:S02]  /*0460*/  SHF.R.S32.HI R9, RZ, 0x1f, R0 ;  /* 0x0000001fff097819 */ /* 0x000fc40000011400 */
[----:B------:R-:W-:Y:S02]  /*0470*/  SHF.R.U32.HI R7, RZ, 0x1e, R7 ;  /* 0x0000001eff077819 */ /* 0x000fe40000011607 */
[C---:B------:R-:W-:Y:S02]  /*0480*/  LOP3.LUT R8, R9.reuse, R2, RZ, 0x3c, !PT ;  /* 0x0000000209087212 */ /* 0x040fe400078e3cff */
[----:B------:R-:W-:Y:S02]  /*0490*/  LOP3.LUT R9, R9, R0, RZ, 0x3c, !PT ;  /* 0x0000000009097212 */ /* 0x000fe400078e3cff */
[C---:B------:R-:W-:Y:S02]  /*04a0*/  LEA.HI R2, R0.reuse, R7, RZ, 0x1 ;  /* 0x0000000700027211 */ /* 0x040fe400078f08ff */
[----:B0-----:R-:W-:Y:S02]  /*04b0*/  LOP3.LUT R6, R0, R13, RZ, 0x3c, !PT ;  /* 0x0000000d00067212 */ /* 0x001fe400078e3cff */
[----:B------:R-:W0:Y:S01]  /*04c0*/  I2F.F64.S64 R8, R8 ;  /* 0x0000000800087312 */ /* 0x000e220000301c00 */
[----:B------:R-:W-:Y:S01]  /*04d0*/  IMAD.MOV R0, RZ, RZ, -R2 ;  /* 0x000000ffff007224 */ /* 0x000fe200078e0a02 */
[----:B------:R-:W-:-:S04]  /*04e0*/  ISETP.GE.AND P2, PT, R6, RZ, PT ;  /* 0x000000ff0600720c */ /* 0x000fc80003f46270 */
[----:B------:R-:W-:Y:S01]  /*04f0*/  @!P1 MOV R2, R0 ;  /* 0x0000000000029202 */ /* 0x000fe20000000f00 */
[----:B0-----:R-:W-:-:S10]  /*0500*/  DMUL R14, R8, UR12 ;  /* 0x0000000c080e7c28 */ /* 0x001fd40008000000 */
[----:B------:R-:W0:Y:S02]  /*0510*/  F2F.F32.F64 R14, R14 ;  /* 0x0000000e000e7310 */ /* 0x000e240000301000 */
[----:B0-----:R-:W-:-:S07]  /*0520*/  FSEL R0, -R14, R14, !P2 ;  /* 0x0000000e0e007208 */ /* 0x001fce0005000100 */
.L_x_0:
[----:B------:R-:W-:Y:S01]  /*0530*/  MOV R9, 0x37cbac00 ;  /* 0x37cbac0000097802 */ /* 0x000fe20000000f00 */
[----:B------:R-:W-:Y:S01]  /*0540*/  FMUL R6, R0, R0 ;  /* 0x0000000000067220 */ /* 0x000fe20000400000 */
[----:B------:R-:W-:Y:S02]  /*0550*/  LOP3.LUT R8, R2, 0x1, RZ, 0xc0, !PT ;  /* 0x0000000102087812 */ /* 0x000fe400078ec0ff */
[----:B------:R-:W-:Y:S01]  /*0560*/  MOV R11, 0x3d2aaabb ;  /* 0x3d2aaabb000b7802 */ /* 0x000fe20000000f00 */
[----:B------:R-:W-:Y:S01]  /*0570*/  FFMA R7, R6, R9, -0.0013887860113754868507 ;  /* 0xbab607ed06077423 */ /* 0x000fe20000000009 */
[----:B------:R-:W-:Y:S01]  /*0580*/  ISETP.NE.U32.AND P1, PT, R8, 0x1, PT ;  /* 0x000000010800780c */ /* 0x000fe20003f25070 */
[----:B------:R-:W-:-:S03]  /*0590*/  IMAD.MOV.U32 R8, RZ, RZ, 0x3effffff ;  /* 0x3effffffff087424 */ /* 0x000fc600078e00ff */
[----:B------:R-:W-:Y:S02]  /*05a0*/  FSEL R7, R7, -0.00019574658654164522886, !P1 ;  /* 0xb94d415307077808 */ /* 0x000fe40004800000 */
[----:B------:R-:W-:Y:S02]  /*05b0*/  FSEL R11, R11, 0.0083327032625675201416, !P1 ;  /* 0x3c0885e40b0b7808 */ /* 0x000fe40004800000 */
[----:B------:R-:W-:Y:S02]  /*05c0*/  FSEL R0, R0, 1, P1 ;  /* 0x3f80000000007808 */ /* 0x000fe40000800000 */
[----:B------:R-:W-:Y:S01]  /*05d0*/  FSEL R8, -R8, -0.16666662693023681641, !P1 ;  /* 0xbe2aaaa808087808 */ /* 0x000fe20004800100 */
[----:B------:R-:W-:Y:S01]  /*05e0*/  FFMA R11, R6, R7, R11 ;  /* 0x00000007060b7223 */ /* 0x000fe2000000000b */
[----:B------:R-:W-:Y:S01]  /*05f0*/  LOP3.LUT P1, RZ, R2, 0x2, RZ, 0xc0, !PT ;  /* 0x0000000202ff7812 */ /* 0x000fe2000782c0ff */
[C---:B------:R-:W-:Y:S02]  /*0600*/  FFMA R7, R6.reuse, R0, RZ ;  /* 0x0000000006077223 */ /* 0x040fe400000000ff */
[----:B------:R-:W-:-:S04]  /*0610*/  FFMA R8, R6, R11, R8 ;  /* 0x0000000b06087223 */ /* 0x000fc80000000008 */
[----:B------:R-:W-:-:S05]  /*0620*/  FFMA R7, R7, R8, R0 ;  /* 0x0000000807077223 */ /* 0x000fca0000000000 */
[----:B------:R-:W-:-:S13]  /*0630*/  R2UR UR12, R7 ;  /* 0x00000000070c72ca */ /* 0x000fda00000e0000 */
[----:B------:R-:W-:-:S05]  /*0640*/  @P1 FADD R0, RZ, -UR12 ;  /* 0x8000000cff001e21 */ /* 0x000fca0008000000 */
[----:B------:R-:W-:Y:S01]  /*0650*/  @P1 R2UR UR12, R0 ;  /* 0x00000000000c12ca */ /* 0x000fe200000e0000 */
[----:B------:R-:W-:-:S14]  /*0660*/  @!P0 BRA `(.L_x_2) ;  /* 0x0000000000dc8947 */ /* 0x000fdc0003800000 */
        /* <DEDUP_REMOVED lines=11> */
.L_x_3:
        /* <DEDUP_REMOVED lines=25> */
[----:B------:R-:W-:Y:S01]  /*08b0*/  UMOV UR15, 0x3bf921fb ;  /* 0x3bf921fb000f7882 */ /* 0x000fe20000000000 */
[----:B------:R-:W-:-:S02]  /*08c0*/  ISETP.GE.AND P1, PT, R13, RZ, PT ;  /* 0x000000ff0d00720c */ /* 0x000fc40003f26270 */
[-C--:B--2---:R-:W-:Y:S02]  /*08d0*/  @P0 SHF.L.W.U32.HI R0, R7, R6.reuse, R0 ;  /* 0x0000000607000219 */ /* 0x084fe40000010e00 */
[----:B---3--:R-:W-:Y:S02]  /*08e0*/  @P0 SHF.L.W.U32.HI R7, R2, R6, R7 ;  /* 0x0000000602070219 */ /* 0x008fe40000010e07 */
[--C-:B------:R-:W-:Y:S02]  /*08f0*/  SHF.R.U32.HI R15, RZ, 0x1e, R0.reuse ;  /* 0x0000001eff0f7819 */ /* 0x100fe40000011600 */
[C---:B------:R-:W-:Y:S02]  /*0900*/  SHF.L.W.U32.HI R2, R7.reuse, 0x2, R0 ;  /* 0x0000000207027819 */ /* 0x040fe40000010e00 */
[----:B------:R-:W-:Y:S02]  /*0910*/  SHF.L.U32 R7, R7, 0x2, RZ ;  /* 0x0000000207077819 */ /* 0x000fe400000006ff */
[----:B------:R-:W-:-:S02]  /*0920*/  SHF.R.S32.HI R6, RZ, 0x1f, R2 ;  /* 0x0000001fff067819 */ /* 0x000fc40000011402 */
[----:B------:R-:W-:Y:S02]  /*0930*/  LEA.HI R12, R2, R15, RZ, 0x1 ;  /* 0x0000000f020c7211 */ /* 0x000fe400078f08ff */
[C---:B------:R-:W-:Y:S02]  /*0940*/  LOP3.LUT R10, R6.reuse, R7, RZ, 0x3c, !PT ;  /* 0x00000007060a7212 */ /* 0x040fe400078e3cff */
[----:B------:R-:W-:Y:S01]  /*0950*/  LOP3.LUT R11, R6, R2, RZ, 0x3c, !PT ;  /* 0x00000002060b7212 */ /* 0x000fe200078e3cff */
[----:B------:R-:W-:Y:S01]  /*0960*/  IMAD.MOV R0, RZ, RZ, -R12 ;  /* 0x000000ffff007224 */ /* 0x000fe200078e0a0c */
[----:B------:R-:W-:-:S04]  /*0970*/  LOP3.LUT R13, R2, R13, RZ, 0x3c, !PT ;  /* 0x0000000d020d7212 */ /* 0x000fc800078e3cff */
[----:B------:R-:W1:Y:S01]  /*0980*/  I2F.F64.S64 R10, R10 ;  /* 0x0000000a000a7312 */ /* 0x000e620000301c00 */
[----:B------:R-:W-:Y:S02]  /*0990*/  ISETP.GE.AND P0, PT, R13, RZ, PT ;  /* 0x000000ff0d00720c */ /* 0x000fe40003f06270 */
[----:B------:R-:W-:Y:S01]  /*09a0*/  @!P1 MOV R12, R0 ;  /* 0x00000000000c9202 */ /* 0x000fe20000000f00 */
[----:B-1----:R-:W-:-:S10]  /*09b0*/  DMUL R6, R10, UR14 ;  /* 0x0000000e0a067c28 */ /* 0x002fd40008000000 */
[----:B------:R-:W1:Y:S02]  /*09c0*/  F2F.F32.F64 R6, R6 ;  /* 0x0000000600067310 */ /* 0x000e640000301000 */
[----:B01----:R-:W-:-:S07]  /*09d0*/  FSEL R10, -R6, R6, !P0 ;  /* 0x00000006060a7208 */ /* 0x003fce0004000100 */
.L_x_2:
[----:B------:R-:W-:Y:S01]  /*09e0*/  FMUL R2, R10, R10 ;  /* 0x0000000a0a027220 */ /* 0x000fe20000400000 */
[----:B------:R-:W-:Y:S01]  /*09f0*/  LOP3.LUT R0, R12, 0x1, RZ, 0xc0, !PT ;  /* 0x000000010c007812 */ /* 0x000fe200078ec0ff */
[----:B------:R-:W0:Y:S01]  /*0a00*/  LDC R8, c[0x0][0x3b8] ;  /* 0x0000ee00ff087b82 */ /* 0x000e220000000800 */
[----:B------:R-:W-:Y:S01]  /*0a10*/  MOV R7, 0x3c0885e4 ;  /* 0x3c0885e400077802 */ /* 0x000fe20000000f00 */
[----:B------:R-:W-:Y:S01]  /*0a20*/  FFMA R9, R2, R9, -0.0013887860113754868507 ;  /* 0xbab607ed02097423 */ /* 0x000fe20000000009 */
[----:B------:R-:W-:Y:S01]  /*0a30*/  ISETP.NE.U32.AND P0, PT, R0, 0x1, PT ;  /* 0x000000010000780c */ /* 0x000fe20003f05070 */
[----:B------:R-:W-:Y:S01]  /*0a40*/  VIADD R12, R12, 0x1 ;  /* 0x000000010c0c7836 */ /* 0x000fe20000000000 */
[----:B------:R-:W-:Y:S01]  /*0a50*/  MOV R6, 0x3e2aaaa8 ;  /* 0x3e2aaaa800067802 */ /* 0x000fe20000000f00 */
[----:B------:R-:W1:Y:S01]  /*0a60*/  LDCU UR4, c[0x0][0x3b4] ;  /* 0x00007680ff0477ac */ /* 0x000e620008000800 */
[----:B------:R-:W-:Y:S02]  /*0a70*/  FSEL R9, R9, -0.00019574658654164522886, P0 ;  /* 0xb94d415309097808 */ /* 0x000fe40000000000 */
[----:B------:R-:W-:-:S02]  /*0a80*/  FSEL R7, R7, 0.041666727513074874878, !P0 ;  /* 0x3d2aaabb07077808 */ /* 0x000fc40004000000 */
[----:B------:R-:W-:Y:S02]  /*0a90*/  FSEL R0, R10, 1, !P0 ;  /* 0x3f8000000a007808 */ /* 0x000fe40004000000 */
[----:B------:R-:W-:Y:S01]  /*0aa0*/  FSEL R6, -R6, -0.4999999701976776123, !P0 ;  /* 0xbeffffff06067808 */ /* 0x000fe20004000100 */
[----:B------:R-:W-:Y:S01]  /*0ab0*/  FFMA R9, R2, R9, R7 ;  /* 0x0000000902097223 */ /* 0x000fe20000000007 */
[----:B------:R-:W-:Y:S01]  /*0ac0*/  LOP3.LUT P0, RZ, R12, 0x2, RZ, 0xc0, !PT ;  /* 0x000000020cff7812 */ /* 0x000fe2000780c0ff */
[C---:B------:R-:W-:Y:S02]  /*0ad0*/  FFMA R7, R2.reuse, R0, RZ ;  /* 0x0000000002077223 */ /* 0x040fe400000000ff */
[----:B------:R-:W-:-:S04]  /*0ae0*/  FFMA R6, R2, R9, R6 ;  /* 0x0000000902067223 */ /* 0x000fc80000000006 */
[----:B------:R-:W-:Y:S02]  /*0af0*/  FFMA R6, R7, R6, R0 ;  /* 0x0000000607067223 */ /* 0x000fe40000000000 */
[----:B0-----:R-:W0:Y:S01]  /*0b00*/  MUFU.RCP R0, R8 ;  /* 0x0000000800007308 */ /* 0x001e220000001000 */
[----:B-1----:R-:W-:Y:S02]  /*0b10*/  MOV R9, UR4 ;  /* 0x0000000400097c02 */ /* 0x002fe40008000f00 */
[----:B------:R-:W-:-:S13]  /*0b20*/  R2UR UR15, R6 ;  /* 0x00000000060f72ca */ /* 0x000fda00000e0000 */
[----:B------:R-:W-:Y:S01]  /*0b30*/  @P0 FADD R2, RZ, -UR15 ;  /* 0x8000000fff020e21 */ /* 0x000fe20008000000 */
[----:B0-----:R-:W-:-:S04]  /*0b40*/  FFMA R7, R0, -R8, 1 ;  /* 0x3f80000000077423 */ /* 0x001fc80000000808 */
[----:B------:R-:W-:Y:S01]  /*0b50*/  @P0 R2UR UR15, R2 ;  /* 0x00000000020f02ca */ /* 0x000fe200000e0000 */
[----:B------:R-:W0:Y:S01]  /*0b60*/  FCHK P0, R9, R8 ;  /* 0x0000000809007302 */ /* 0x000e220000000000 */
[----:B------:R-:W-:Y:S01]  /*0b70*/  MOV R2, UR4 ;  /* 0x0000000400027c02 */ /* 0x000fe20008000f00 */
[----:B------:R-:W-:-:S04]  /*0b80*/  FFMA R0, R0, R7, R0 ;  /* 0x0000000700007223 */ /* 0x000fc80000000000 */
[----:B------:R-:W-:Y:S01]  /*0b90*/  FMUL R6, R2, -UR12 ;  /* 0x8000000c02067c20 */ /* 0x000fe20008400000 */
[----:B------:R-:W-:-:S04]  /*0ba0*/  FFMA R7, R0, UR4, RZ ;  /* 0x0000000400077c23 */ /* 0x000fc800080000ff */
[----:B------:R-:W-:Y:S01]  /*0bb0*/  R2UR UR14, R6 ;  /* 0x00000000060e72ca */ /* 0x000fe200000e0000 */
[----:B------:R-:W-:-:S05]  /*0bc0*/  FMUL R2, R2, UR15 ;  /* 0x0000000f02027c20 */ /* 0x000fca0008400000 */
[----:B------:R-:W-:Y:S01]  /*0bd0*/  R2UR UR13, R2 ;  /* 0x00000000020d72ca */ /* 0x000fe200000e0000 */
[----:B------:R-:W-:-:S04]  /*0be0*/  FFMA R2, R7, -R8, UR4 ;  /* 0x0000000407027e23 */ /* 0x000fc80008000808 */
[----:B------:R-:W-:Y:S01]  /*0bf0*/  FFMA R2, R0, R2, R7 ;  /* 0x0000000200027223 */ /* 0x000fe20000000007 */
[----:B0-----:R-:W-:Y:S09]  /*0c00*/  @!P0 BRA `(.L_x_4) ;  /* 0x0000000000188947 */ /* 0x001ff20003800000 */
[----:B------:R-:W0:Y:S01]  /*0c10*/  LDCU UR4, c[0x0][0x3b4] ;  /* 0x00007680ff0477ac */ /* 0x000e220008000800 */
[----:B------:R-:W-:Y:S01]  /*0c20*/  MOV R36, 0xc70 ;  /* 0x00000c7000247802 */ /* 0x000fe20000000f00 */
[----:B------:R-:W1:Y:S01]  /*0c30*/  LDCU UR7, c[0x0][0x3b8] ;  /* 0x00007700ff0777ac */ /* 0x000e620008000800 */
[----:B0-----:R-:W-:Y:S01]  /*0c40*/  MOV R39, UR4 ;  /* 0x0000000400277c02 */ /* 0x001fe20008000f00 */
[----:B-1----:R-:W-:-:S07]  /*0c50*/  IMAD.U32 R37, RZ, RZ, UR7 ;  /* 0x00000007ff257e24 */ /* 0x002fce000f8e00ff */
[----:B------:R-:W-:Y:S05]  /*0c60*/  CALL.REL.NOINC `($__internal_0_$__cuda_sm3x_div_rn_noftz_f32_slowpath) ;  /* 0x0000003800587944 */ /* 0x000fea0003c00000 */
.L_x_4:
[----:B------:R-:W-:Y:S01]  /*0c70*/  MOV R0, UR15 ;  /* 0x0000000f00007c02 */ /* 0x000fe20008000f00 */
[----:B------:R-:W0:Y:S01]  /*0c80*/  LDCU UR4, c[0x0][0x3b0] ;  /* 0x00007600ff0477ac */ /* 0x000e220008000800 */
[----:B------:R-:W1:Y:S03]  /*0c90*/  LDCU UR7, c[0x0][0x3c4] ;  /* 0x00007880ff0777ac */ /* 0x000e660008000800 */
[----:B------:R-:W-:-:S05]  /*0ca0*/  FMUL R0, R0, UR15 ;  /* 0x0000000f00007c20 */ /* 0x000fca0008400000 */
[----:B------:R-:W-:Y:S01]  /*0cb0*/  FSETP.GT.AND P0, PT, R0, 0.5, PT ;  /* 0x3f0000000000780b */ /* 0x000fe20003f04000 */
[C---:B0-----:R-:W-:Y:S01]  /*0cc0*/  FMUL R6, R2.reuse, UR4 ;  /* 0x0000000402067c20 */ /* 0x041fe20008400000 */
[----:B-1----:R-:W-:-:S11]  /*0cd0*/  FMUL R2, R2, UR7 ;  /* 0x0000000702027c20 */ /* 0x002fd60008400000 */
[----:B------:R-:W-:Y:S05]  /*0ce0*/  @!P0 BRA `(.L_x_5) ;  /* 0x0000001c00108947 */ /* 0x000fea0003800000 */
[----:B------:R-:W0:Y:S01]  /*0cf0*/  S2UR UR7, SR_CgaCtaId ;  /* 0x00000000000779c3 */ /* 0x000e220000008800 */
[----:B------:R-:W-:Y:S01]  /*0d00*/  UMOV UR4, 0x400 ;  /* 0x0000040000047882 */ /* 0x000fe20000000000 */
[----:B------:R-:W-:Y:S01]  /*0d10*/  FSETP.LE.AND P0, PT, RZ, UR15, PT ;  /* 0x0000000fff007c0b */ /* 0x000fe2000bf03000 */
[----:B0-----:R-:W-:-:S06]  /*0d20*/  ULEA UR4, UR7, UR4, 0x18 ;  /* 0x0000000407047291 */ /* 0x001fcc000f8ec0ff */
[----:B------:R-:W-:-:S05]  /*0d30*/  LEA R25, R4, UR4, 0x2 ;  /* 0x0000000404197c11 */ /* 0x000fca000f8e10ff */
[----:B------:R0:W-:Y:S01]  /*0d40*/  STS [R25], RZ ;  /* 0x000000ff19007388 */ /* 0x0001e20000000800 */
[----:B------:R-:W-:Y:S05]  /*0d50*/  @!P0 BRA `(.L_x_6) ;  /* 0x0000000000488947 */ /* 0x000fea0003800000 */
[----:B------:R-:W1:Y:S01]  /*0d60*/  LDCU UR4, c[0x0][0x3a4] ;  /* 0x00007480ff0477ac */ /* 0x000e620008000800 */
[----:B------:R-:W-:Y:S01]  /*0d70*/  IADD3 R0, PT, PT, R5, 0x1, RZ ;  /* 0x0000000105007810 */ /* 0x000fe20007ffe0ff */
[----:B------:R-:W-:Y:S08]  /*0d80*/  I2F.F64.U32 R8, UR5 ;  /* 0x0000000500087d12 */ /* 0x000ff00008201800 */
[----:B------:R-:W-:Y:S08]  /*0d90*/  I2F.F64.U32 R18, R0 ;  /* 0x0000000000127312 */ /* 0x000ff00000201800 */
[----:B-1----:R-:W1:Y:S08]  /*0da0*/  I2F.F64 R10, UR4 ;  /* 0x00000004000a7d12 */ /* 0x002e700008201c00 */
[----:B------:R-:W-:Y:S01]  /*0db0*/  F2F.F64.F32 R14, R2 ;  /* 0x00000002000e7310 */ /* 0x000fe20000201800 */
[----:B-1----:R-:W-:-:S07]  /*0dc0*/  DFMA R8, R10, -0.5, R8 ;  /* 0xbfe000000a08782b */ /* 0x002fce0000000008 */
[----:B------:R-:W1:Y:S01]  /*0dd0*/  F2F.F64.F32 R12, R6 ;  /* 0x00000006000c7310 */ /* 0x000e620000201800 */
[----:B------:R-:W-:-:S07]  /*0de0*/  DFMA R18, R10, -0.5, R18 ;  /* 0xbfe000000a12782b */ /* 0x000fce0000000012 */
[----:B------:R-:W2:Y:S01]  /*0df0*/  F2F.F64.F32 R16, UR15 ;  /* 0x0000000f00107d10 */ /* 0x000ea20008201800 */
[----:B-1----:R-:W-:-:S07]  /*0e00*/  DFMA R8, R8, R12, R14 ;  /* 0x0000000c0808722b */ /* 0x002fce000000000e */
[----:B------:R-:W1:Y:S01]  /*0e10*/  F2F.F64.F32 R10, UR12 ;  /* 0x0000000c000a7d10 */ /* 0x000e620008201800 */
[----:B------:R-:W-:Y:S02]  /*0e20*/  DFMA R18, R12, R18, R14 ;  /* 0x000000120c12722b */ /* 0x000fe4000000000e */
[----:B--2---:R-:W-:-:S06]  /*0e30*/  DMUL R12, R8, R16 ;  /* 0x00000010080c7228 */ /* 0x004fcc0000000000 */
[----:B------:R-:W-:Y:S02]  /*0e40*/  DMUL R16, R16, R18 ;  /* 0x0000001210107228 */ /* 0x000fe40000000000 */
[----:B-1----:R-:W-:Y:S02]  /*0e50*/  DMUL R8, R8, R10 ;  /* 0x0000000a08087228 */ /* 0x002fe40000000000 */
[----:B------:R-:W-:Y:S01]  /*0e60*/  DMUL R10, R10, R18 ;  /* 0x000000120a0a7228 */ /* 0x000fe20000000000 */
[----:B------:R-:W-:Y:S10]  /*0e70*/  BRA `(.L_x_7) ;  /* 0x0000000000447947 */ /* 0x000ff40003800000 */
.L_x_6:
[----:B------:R-:W1:Y:S01]  /*0e80*/  LDCU UR4, c[0x0][0x3a4] ;  /* 0x00007480ff0477ac */ /* 0x000e620008000800 */
[----:B------:R-:W-:Y:S08]  /*0e90*/  I2F.F64.U32 R8, R5 ;  /* 0x0000000500087312 */ /* 0x000ff00000201800 */
[----:B------:R-:W-:Y:S08]  /*0ea0*/  I2F.F64.U32 R14, UR5 ;  /* 0x00000005000e7d12 */ /* 0x000ff00008201800 */
[----:B------:R-:W-:Y:S08]  /*0eb0*/  F2F.F64.F32 R18, R2 ;  /* 0x0000000200127310 */ /* 0x000ff00000201800 */
[----:B-1----:R-:W1:Y:S08]  /*0ec0*/  I2F.F64 R12, UR4 ;  /* 0x00000004000c7d12 */ /* 0x002e700008201c00 */
[----:B------:R-:W2:Y:S01]  /*0ed0*/  F2F.F64.F32 R16, R6 ;  /* 0x0000000600107310 */ /* 0x000ea20000201800 */
[----:B-1----:R-:W-:-:S07]  /*0ee0*/  DFMA R10, R12, 0.5, -R8 ;  /* 0x3fe000000c0a782b */ /* 0x002fce0000000808 */
[----:B------:R-:W1:Y:S01]  /*0ef0*/  F2F.F64.F32 R20, UR15 ;  /* 0x0000000f00147d10 */ /* 0x000e620008201800 */
[----:B------:R-:W-:Y:S02]  /*0f00*/  DFMA R8, R12, 0.5, -R14 ;  /* 0x3fe000000c08782b */ /* 0x000fe4000000080e */
[----:B------:R-:W-:-:S05]  /*0f10*/  DADD R10, R10, -1 ;  /* 0xbff000000a0a7429 */ /* 0x000fca0000000000 */
[----:B------:R-:W3:Y:S01]  /*0f20*/  F2F.F64.F32 R14, UR12 ;  /* 0x0000000c000e7d10 */ /* 0x000ee20008201800 */
[C-C-:B--2---:R-:W-:Y:S02]  /*0f30*/  DFMA R8, R16.reuse, R8, R18.reuse ;  /* 0x000000081008722b */ /* 0x144fe40000000012 */
[----:B------:R-:W-:-:S06]  /*0f40*/  DFMA R10, R16, R10, R18 ;  /* 0x0000000a100a722b */ /* 0x000fcc0000000012 */
[C---:B-1----:R-:W-:Y:S02]  /*0f50*/  DMUL R12, R20.reuse, R8 ;  /* 0x00000008140c7228 */ /* 0x042fe40000000000 */
[----:B------:R-:W-:Y:S02]  /*0f60*/  DMUL R16, R20, R10 ;  /* 0x0000000a14107228 */ /* 0x000fe40000000000 */
[C---:B---3--:R-:W-:Y:S02]  /*0f70*/  DMUL R8, R14.reuse, R8 ;  /* 0x000000080e087228 */ /* 0x048fe40000000000 */
[----:B------:R-:W-:-:S11]  /*0f80*/  DMUL R10, R14, R10 ;  /* 0x0000000a0e0a7228 */ /* 0x000fd60000000000 */
.L_x_7:
[----:B------:R-:W1:Y:S01]  /*0f90*/  F2F.F32.F64 R10, R10 ;  /* 0x0000000a000a7310 */ /* 0x000e620000301000 */
[----:B------:R-:W-:Y:S07]  /*0fa0*/  BSSY.RECONVERGENT B2, `(.L_x_8) ;  /* 0x0000011000027945 */ /* 0x000fee0003800200 */
[----:B------:R-:W2:Y:S01]  /*0fb0*/  F2F.F32.F64 R16, R16 ;  /* 0x0000001000107310 */ /* 0x000ea20000301000 */
[----:B-1----:R-:W-:-:S07]  /*0fc0*/  FADD R37, R10, -UR13 ;  /* 0x8000000d0a257e21 */ /* 0x002fce0008000000 */
[----:B------:R1:W3:Y:S01]  /*0fd0*/  F2F.F32.F64 R0, R8 ;  /* 0x0000000800007310 */ /* 0x0002e20000301000 */
[----:B--2---:R-:W-:-:S07]  /*0fe0*/  FMUL R39, R16, UR13 ;  /* 0x0000000d10277c20 */ /* 0x004fce0008400000 */
[----:B------:R-:W2:Y:S01]  /*0ff0*/  MUFU.RCP R2, R37 ;  /* 0x0000002500027308 */ /* 0x000ea20000001000 */
[----:B------:R-:W-:-:S07]  /*1000*/  FFMA R39, R10, UR14, -R39 ;  /* 0x0000000e0a277c23 */ /* 0x000fce0008000827 */
[----:B------:R-:W4:Y:S08]  /*1010*/  FCHK P0, R39, R37 ;  /* 0x0000002527007302 */ /* 0x000f300000000000 */
[----:B------:R1:W0:Y:S01]  /*1020*/  F2F.F32.F64 R12, R12 ;  /* 0x0000000c000c7310 */ /* 0x0002220000301000 */
[----:B--2---:R-:W-:-:S04]  /*1030*/  FFMA R7, -R37, R2, 1 ;  /* 0x3f80000025077423 */ /* 0x004fc80000000102 */
[----:B------:R-:W-:-:S04]  /*1040*/  FFMA R2, R2, R7, R2 ;  /* 0x0000000702027223 */ /* 0x000fc80000000002 */
[----:B------:R-:W-:-:S04]  /*1050*/  FFMA R7, R39, R2, RZ ;  /* 0x0000000227077223 */ /* 0x000fc800000000ff */
[----:B------:R-:W-:-:S04]  /*1060*/  FFMA R10, -R37, R7, R39 ;  /* 0x00000007250a7223 */ /* 0x000fc80000000127 */
[----:B------:R-:W-:Y:S01]  /*1070*/  FFMA R2, R2, R10, R7 ;  /* 0x0000000a02027223 */ /* 0x000fe20000000007 */
[----:B01-34-:R-:W-:Y:S06]  /*1080*/  @!P0 BRA `(.L_x_9) ;  /* 0x0000000000088947 */ /* 0x01bfec0003800000 */
[----:B------:R-:W-:-:S07]  /*1090*/  MOV R36, 0x10b0 ;  /* 0x000010b000247802 */ /* 0x000fce0000000f00 */
[----:B------:R-:W-:Y:S05]  /*10a0*/  CALL.REL.NOINC `($__internal_0_$__cuda_sm3x_div_rn_noftz_f32_slowpath) ;  /* 0x0000003400487944 */ /* 0x000fea0003c00000 */
.L_x_9:
[----:B------:R-:W-:Y:S05]  /*10b0*/  BSYNC.RECONVERGENT B2 ;  /* 0x0000000000027941 */ /* 0x000fea0003800200 */
.L_x_8:
[----:B------:R-:W-:Y:S01]  /*10c0*/  ISETP.NE.AND P0, PT, R4, RZ, PT ;  /* 0x000000ff0400720c */ /* 0x000fe20003f05270 */
[----:B------:R-:W-:Y:S01]  /*10d0*/  BSSY.RECONVERGENT B2, `(.L_x_10) ;  /* 0x0000016000027945 */ /* 0x000fe20003800200 */
[----:B------:R-:W-:-:S11]  /*10e0*/  MOV R24, R2 ;  /* 0x0000000200187202 */ /* 0x000fd60000000f00 */
[----:B------:R-:W-:Y:S05]  /*10f0*/  @P0 BRA `(.L_x_11) ;  /* 0x00000000004c0947 */ /* 0x000fea0003800000 */
[----:B------:R-:W-:Y:S01]  /*1100*/  FADD R37, R0, -UR13 ;  /* 0x8000000d00257e21 */ /* 0x000fe20008000000 */
[----:B------:R-:W-:Y:S01]  /*1110*/  FMUL R39, R12, UR13 ;  /* 0x0000000d0c277c20 */ /* 0x000fe20008400000 */
[----:B------:R-:W-:Y:S02]  /*1120*/  BSSY.RECONVERGENT B3, `(.L_x_12) ;  /* 0x000000c000037945 */ /* 0x000fe40003800200 */
[----:B------:R-:W0:Y:S01]  /*1130*/  MUFU.RCP R2, R37 ;  /* 0x0000002500027308 */ /* 0x000e220000001000 */
[----:B------:R-:W-:-:S07]  /*1140*/  FFMA R39, R0, UR14, -R39 ;  /* 0x0000000e00277c23 */ /* 0x000fce0008000827 */
[----:B------:R-:W1:Y:S01]  /*1150*/  FCHK P0, R39, R37 ;  /* 0x0000002527007302 */ /* 0x000e620000000000 */
[----:B0-----:R-:W-:-:S04]  /*1160*/  FFMA R7, -R37, R2, 1 ;  /* 0x3f80000025077423 */ /* 0x001fc80000000102 */
[----:B------:R-:W-:-:S04]  /*1170*/  FFMA R2, R2, R7, R2 ;  /* 0x0000000702027223 */ /* 0x000fc80000000002 */
[----:B------:R-:W-:-:S04]  /*1180*/  FFMA R7, R39, R2, RZ ;  /* 0x0000000227077223 */ /* 0x000fc800000000ff */
[----:B------:R-:W-:-:S04]  /*1190*/  FFMA R0, -R37, R7, R39 ;  /* 0x0000000725007223 */ /* 0x000fc80000000127 */
[----:B------:R-:W-:Y:S01]  /*11a0*/  FFMA R2, R2, R0, R7 ;  /* 0x0000000002027223 */ /* 0x000fe20000000007 */
[----:B-1----:R-:W-:Y:S06]  /*11b0*/  @!P0 BRA `(.L_x_13) ;  /* 0x0000000000088947 */ /* 0x002fec0003800000 */
[----:B------:R-:W-:-:S07]  /*11c0*/  MOV R36, 0x11e0 ;  /* 0x000011e000247802 */ /* 0x000fce0000000f00 */
[----:B------:R-:W-:Y:S05]  /*11d0*/  CALL.REL.NOINC `($__internal_0_$__cuda_sm3x_div_rn_noftz_f32_slowpath) ;  /* 0x0000003000fc7944 */ /* 0x000fea0003c00000 */
.L_x_13:
[----:B------:R-:W-:Y:S05]  /*11e0*/  BSYNC.RECONVERGENT B3 ;  /* 0x0000000000037941 */ /* 0x000fea0003800200 */
.L_x_12:
[----:B------:R-:W0:Y:S01]  /*11f0*/  S2UR UR5, SR_CgaCtaId ;  /* 0x00000000000579c3 */ /* 0x000e220000008800 */
[----:B------:R-:W-:Y:S02]  /*1200*/  UMOV UR4, 0x400 ;  /* 0x0000040000047882 */ /* 0x000fe40000000000 */
[----:B0-----:R-:W-:-:S09]  /*1210*/  ULEA UR4, UR5, UR4, 0x18 ;  /* 0x0000000405047291 */ /* 0x001fd2000f8ec0ff */
[----:B------:R0:W-:Y:S03]  /*1220*/  STS [UR4+0x400], R2 ;  /* 0x00040002ff007988 */ /* 0x0001e60008000804 */
.L_x_11:
[----:B------:R-:W-:Y:S05]  /*1230*/  BSYNC.RECONVERGENT B2 ;  /* 0x0000000000027941 */ /* 0x000fea0003800200 */
.L_x_10:
[----:B------:R-:W1:Y:S01]  /*1240*/  LDCU UR4, c[0x0][0x3a8] ;  /* 0x00007500ff0477ac */ /* 0x000e620008000800 */
[----:B------:R-:W2:Y:S01]  /*1250*/  S2UR UR5, SR_CgaCtaId ;  /* 0x00000000000579c3 */ /* 0x000ea20000008800 */
[----:B------:R-:W3:Y:S01]  /*1260*/  LDCU.64 UR16, c[0x0][0x398] ;  /* 0x00007300ff1077ac */ /* 0x000ee20008000a00 */
[----:B------:R-:W4:Y:S01]  /*1270*/  LDCU UR18, c[0x0][0x3bc] ;  /* 0x00007780ff1277ac */ /* 0x000f220008000800 */
[----:B-1----:R-:W-:Y:S01]  /*1280*/  F2F.F64.F32 R32, UR4 ;  /* 0x0000000400207d10 */ /* 0x002fe20008201800 */
[----:B------:R-:W-:Y:S02]  /*1290*/  UMOV UR4, 0x400 ;  /* 0x0000040000047882 */ /* 0x000fe40000000000 */
[----:B------:R-:W-:Y:S02]  /*12a0*/  UIADD3 UR4, UPT, UPT, UR4, 0x400, URZ ;  /* 0x0000040004047890 */ /* 0x000fe4000fffe0ff */
[----:B---3--:R-:W-:Y:S02]  /*12b0*/  UIADD3 UR7, UPT, UPT, -UR16, URZ, URZ ;  /* 0x000000ff10077290 */ /* 0x008fe4000fffe1ff */
[----:B--2---:R-:W-:Y:S01]  /*12c0*/  ULEA UR4, UR5, UR4, 0x18 ;  /* 0x0000000405047291 */ /* 0x004fe2000f8ec0ff */
[----:B------:R-:W1:Y:S01]  /*12d0*/  I2F.F64 R14, UR16 ;  /* 0x00000010000e7d12 */ /* 0x000e620008201c00 */
[----:B------:R-:W-:-:S04]  /*12e0*/  UISETP.NE.AND UP0, UPT, UR17, URZ, UPT ;  /* 0x000000ff1100728c */ /* 0x000fc8000bf05270 */
[----:B------:R-:W-:-:S03]  /*12f0*/  LEA R7, R4, UR4, 0x2 ;  /* 0x0000000404077c11 */ /* 0x000fc6000f8e10ff */
[----:B------:R-:W2:Y:S02]  /*1300*/  I2F.F64 R8, UR7 ;  /* 0x0000000700087d12 */ /* 0x000ea40008201c00 */
[----:B------:R3:W-:Y:S01]  /*1310*/  STS [R7+0x4], R24 ;  /* 0x0000041807007388 */ /* 0x0007e20000000800 */
[----:B-1----:R-:W-:-:S05]  /*1320*/  DMUL R14, R14, 0.5 ;  /* 0x3fe000000e0e7828 */ /* 0x002fca0000000000 */
[----:B----4-:R-:W1:Y:S01]  /*1330*/  F2F.F64.F32 R10, UR18 ;  /* 0x00000012000a7d10 */ /* 0x010e620008201800 */
[----:B--2---:R-:W-:Y:S02]  /*1340*/  DMUL R8, R8, 0.5 ;  /* 0x3fe0000008087828 */ /* 0x004fe40000000000 */
[----:B-1----:R-:W-:-:S06]  /*1350*/  DFMA R14, R32, R14, R10 ;  /* 0x0000000e200e722b */ /* 0x002fcc000000000a */
[----:B------:R-:W-:Y:S01]  /*1360*/  DFMA R8, R8, R32, R10 ;  /* 0x000000200808722b */ /* 0x000fe2000000000a */
[----:B------:R-:W-:Y:S06]  /*1370*/  BAR.SYNC.DEFER_BLOCKING 0x0 ;  /* 0x0000000000007b1d */ /* 0x000fec0000010000 */
[----:B---3--:R-:W-:Y:S05]  /*1380*/  BRA.U !UP0, `(.L_x_14) ;  /* 0x00000015081c7547 */ /* 0x008fea000b800000 */
[----:B------:R-:W1:Y:S01]  /*1390*/  F2F.F32.F64 R8, R8 ;  /* 0x0000000800087310 */ /* 0x000e620000301000 */
[----:B------:R-:W2:Y:S01]  /*13a0*/  LDC R22, c[0x0][0x3b4] ;  /* 0x0000ed00ff167b82 */ /* 0x000ea20000000800 */
[----:B------:R-:W-:Y:S01]  /*13b0*/  I2FP.F32.S32 R23, UR16 ;  /* 0x0000001000177c45 */ /* 0x000fe20008201400 */
[----:B------:R-:W-:Y:S01]  /*13c0*/  IMAD.MOV.U32 R21, RZ, RZ, RZ ;  /* 0x000000ffff157224 */ /* 0x000fe200078e00ff */
[----:B------:R-:W-:Y:S02]  /*13d0*/  MOV R11, RZ ;  /* 0x000000ff000b7202 */ /* 0x000fe40000000f00 */
[----:B------:R-:W-:Y:S02]  /*13e0*/  I2FP.F32.U32 R10, UR11 ;  /* 0x0000000b000a7c45 */ /* 0x000fe40008201000 */
[----:B------:R-:W3:Y:S01]  /*13f0*/  F2F.F32.F64 R0, R14 ;  /* 0x0000000e00007310 */ /* 0x000ee20000301000 */
[----:B-1----:R-:W-:-:S07]  /*1400*/  FMUL R7, R8, UR13 ;  /* 0x0000000d08077c20 */ /* 0x002fce0008400000 */
[----:B------:R-:W1:Y:S01]  /*1410*/  I2F.F64 R30, UR17 ;  /* 0x00000011001e7d12 */ /* 0x000e620008201c00 */
[----:B---3--:R-:W-:-:S07]  /*1420*/  FMUL R0, R0, UR13 ;  /* 0x0000000d00007c20 */ /* 0x008fce0008400000 */
[----:B------:R3:W0:Y:S02]  /*1430*/  F2F.F64.F32 R26, R8 ;  /* 0x00000008001a7310 */ /* 0x0006240000201800 */
[----:B0123--:R-:W-:-:S07]  /*1440*/  FMUL R22, R22, R22 ;  /* 0x0000001616167220 */ /* 0x00ffce0000400000 */
.L_x_55:
[----:B------:R-:W-:Y:S05]  /*1450*/  YIELD ;  /* 0x0000000000007946 */ /* 0x000fea0003800000 */
[----:B------:R-:W0:Y:S01]  /*1460*/  LDCU UR4, c[0x0][0x39c] ;  /* 0x00007380ff0477ac */ /* 0x000e220008000800 */
[----:B------:R-:W-:Y:S01]  /*1470*/  IADD3 R9, PT, PT, R4, R11, RZ ;  /* 0x0000000b04097210 */ /* 0x000fe20007ffe0ff */
[----:B------:R-:W-:Y:S03]  /*1480*/  BSSY B2, `(.L_x_15) ;  /* 0x0000131000027945 */ /* 0x000fe60003800000 */
[----:B0-----:R-:W-:-:S13]  /*1490*/  ISETP.GE.AND P0, PT, R9, UR4, PT ;  /* 0x0000000409007c0c */ /* 0x001fda000bf06270 */
[----:B-1----:R-:W-:Y:S05]  /*14a0*/  @P0 BRA `(.L_x_16) ;  /* 0x0000001000b80947 */ /* 0x002fea0003800000 */
[----:B------:R-:W0:Y:S01]  /*14b0*/  LDCU UR4, c[0x0][0x3ac] ;  /* 0x00007580ff0477ac */ /* 0x000e220008000800 */
[----:B------:R-:W1:Y:S01]  /*14c0*/  I2F.F64 R14, R9 ;  /* 0x00000009000e7312 */ /* 0x000e620000201c00 */
[----:B------:R-:W-:Y:S01]  /*14d0*/  BSSY.RECONVERGENT B3, `(.L_x_17) ;  /* 0x0000017000037945 */ /* 0x000fe20003800200 */
[----:B------:R-:W2:Y:S01]  /*14e0*/  LDCU UR5, c[0x0][0x3c0] ;  /* 0x00007800ff0577ac */ /* 0x000ea20008000800 */
[----:B-1----:R-:W-:-:S05]  /*14f0*/  DFMA R14, R30, 0.5, -R14 ;  /* 0x3fe000001e0e782b */ /* 0x002fca000000080e */
[----:B0-----:R-:W-:Y:S03]  /*1500*/  F2F.F64.F32 R16, UR4 ;  /* 0x0000000400107d10 */ /* 0x001fe60008201800 */
[----:B------:R-:W-:-:S05]  /*1510*/  DADD R14, R14, -0.5 ;  /* 0xbfe000000e0e7429 */ /* 0x000fca0000000000 */
[----:B--2---:R-:W0:Y:S03]  /*1520*/  F2F.F64.F32 R18, UR5 ;  /* 0x0000000500127d10 */ /* 0x004e260008201800 */
[----:B0-----:R-:W-:-:S06]  /*1530*/  DFMA R16, R14, R16, R18 ;  /* 0x000000100e10722b */ /* 0x001fcc0000000012 */
[----:B------:R-:W0:Y:S02]  /*1540*/  F2F.F32.F64 R11, R16 ;  /* 0x00000010000b7310 */ /* 0x000e240000301000 */
[C---:B0-----:R-:W-:Y:S01]  /*1550*/  FADD R14, R11.reuse, -UR13 ;  /* 0x8000000d0b0e7e21 */ /* 0x041fe20008000000 */
[----:B------:R-:W-:-:S05]  /*1560*/  FMUL R8, R11, UR14 ;  /* 0x0000000e0b087c20 */ /* 0x000fca0008400000 */
[----:B------:R-:W0:Y:S01]  /*1570*/  MUFU.RCP R13, R14 ;  /* 0x0000000e000d7308 */ /* 0x000e220000001000 */
[----:B------:R-:W-:-:S07]  /*1580*/  FADD R39, -R7, R8 ;  /* 0x0000000807277221 */ /* 0x000fce0000000100 */
[----:B------:R-:W1:Y:S01]  /*1590*/  FCHK P0, R39, R14 ;  /* 0x0000000e27007302 */ /* 0x000e620000000000 */
[----:B0-----:R-:W-:-:S04]  /*15a0*/  FFMA R2, -R14, R13, 1 ;  /* 0x3f8000000e027423 */ /* 0x001fc8000000010d */
[----:B------:R-:W-:-:S04]  /*15b0*/  FFMA R2, R13, R2, R13 ;  /* 0x000000020d027223 */ /* 0x000fc8000000000d */
[----:B------:R-:W-:-:S04]  /*15c0*/  FFMA R15, R39, R2, RZ ;  /* 0x00000002270f7223 */ /* 0x000fc800000000ff */
[----:B------:R-:W-:-:S04]  /*15d0*/  FFMA R13, -R14, R15, R39 ;  /* 0x0000000f0e0d7223 */ /* 0x000fc80000000127 */
[----:B------:R-:W-:Y:S01]  /*15e0*/  FFMA R15, R2, R13, R15 ;  /* 0x0000000d020f7223 */ /* 0x000fe2000000000f */
[----:B-1----:R-:W-:Y:S06]  /*15f0*/  @!P0 BRA `(.L_x_18) ;  /* 0x0000000000108947 */ /* 0x002fec0003800000 */
[----:B------:R-:W-:Y:S02]  /*1600*/  MOV R37, R14 ;  /* 0x0000000e00257202 */ /* 0x000fe40000000f00 */
[----:B------:R-:W-:-:S07]  /*1610*/  MOV R36, 0x1630 ;  /* 0x0000163000247802 */ /* 0x000fce0000000f00 */
[----:B------:R-:W-:Y:S05]  /*1620*/  CALL.REL.NOINC `($__internal_0_$__cuda_sm3x_div_rn_noftz_f32_slowpath) ;  /* 0x0000002c00e87944 */ /* 0x000fea0003c00000 */
[----:B------:R-:W-:-:S07]  /*1630*/  MOV R15, R2 ;  /* 0x00000002000f7202 */ /* 0x000fce0000000f00 */
.L_x_18:
[----:B------:R-:W-:Y:S05]  /*1640*/  BSYNC.RECONVERGENT B3 ;  /* 0x0000000000037941 */ /* 0x000fea0003800200 */
.L_x_17:
[----:B------:R-:W0:Y:S01]  /*1650*/  MUFU.RCP R13, R14 ;  /* 0x0000000e000d7308 */ /* 0x000e220000001000 */
[----:B------:R-:W-:Y:S01]  /*1660*/  FADD R39, -R0, R8 ;  /* 0x0000000800277221 */ /* 0x000fe20000000100 */
[----:B------:R-:W-:Y:S06]  /*1670*/  BSSY.RECONVERGENT B3, `(.L_x_19) ;  /* 0x000000b000037945 */ /* 0x000fec0003800200 */
        /* <DEDUP_REMOVED lines=10> */
.L_x_20:
[----:B------:R-:W-:Y:S05]  /*1720*/  BSYNC.RECONVERGENT B3 ;  /* 0x0000000000037941 */ /* 0x000fea0003800200 */
.L_x_19:
[----:B------:R-:W0:Y:S01]  /*1730*/  MUFU.RCP R8, R23 ;  /* 0x0000001700087308 */ /* 0x000e220000001000 */
[----:B------:R-:W-:Y:S01]  /*1740*/  FADD R39, R2, -R15 ;  /* 0x8000000f02277221 */ /* 0x000fe20000000000 */
        /* <DEDUP_REMOVED lines=8> */
[----:B------:R-:W-:Y:S01]  /*17d0*/  IMAD.MOV.U32 R37, RZ, RZ, R23 ;  /* 0x000000ffff257224 */ /* 0x000fe200078e0017 */
[----:B------:R-:W-:-:S07]  /*17e0*/  MOV R36, 0x1800 ;  /* 0x0000180000247802 */ /* 0x000fce0000000f00 */
[----:B------:R-:W-:Y:S05]  /*17f0*/  CALL.REL.NOINC `($__internal_0_$__cuda_sm3x_div_rn_noftz_f32_slowpath) ;  /* 0x0000002c00747944 */ /* 0x000fea0003c00000 */
[----:B------:R-:W-:-:S07]  /*1800*/  MOV R19, R2 ;  /* 0x0000000200137202 */ /* 0x000fce0000000f00 */
.L_x_22:
[----:B------:R-:W-:Y:S05]  /*1810*/  BSYNC.RECONVERGENT B3 ;  /* 0x0000000000037941 */ /* 0x000fea0003800200 */
.L_x_21:
[----:B------:R-:W0:Y:S01]  /*1820*/  S2UR UR5, SR_CgaCtaId ;  /* 0x00000000000579c3 */ /* 0x000e220000008800 */
[----:B------:R-:W-:Y:S01]  /*1830*/  UMOV UR4, 0x400 ;  /* 0x0000040000047882 */ /* 0x000fe20000000000 */
[----:B------:R-:W-:Y:S01]  /*1840*/  BSSY.RECONVERGENT B3, `(.L_x_23) ;  /* 0x0000046000037945 */ /* 0x000fe20003800200 */
[----:B0-----:R-:W-:-:S09]  /*1850*/  ULEA UR4, UR5, UR4, 0x18 ;  /* 0x0000000405047291 */ /* 0x001fd2000f8ec0ff */
[----:B------:R-:W0:Y:S02]  /*1860*/  LDS R20, [UR4+0x400] ;  /* 0x00040004ff147984 */ /* 0x000e240008000800 */
[----:B0-----:R-:W-:-:S04]  /*1870*/  FMNMX R20, R20, R15, !PT ;  /* 0x0000000f14147209 */ /* 0x001fc80007800000 */
[----:B------:R-:W-:-:S13]  /*1880*/  FSETP.NEU.AND P0, PT, R15, R20, PT ;  /* 0x000000140f00720b */ /* 0x000fda0003f0d000 */
[----:B------:R-:W-:Y:S05]  /*1890*/  @P0 BRA `(.L_x_24) ;  /* 0x0000000000c00947 */ /* 0x000fea0003800000 */
[----:B------:R-:W0:Y:S01]  /*18a0*/  MUFU.RCP R2, UR15 ;  /* 0x0000000f00027d08 */ /* 0x000e220008001000 */
[C---:B------:R-:W-:Y:S01]  /*18b0*/  FADD R39, R20.reuse, -UR14 ;  /* 0x8000000e14277e21 */ /* 0x040fe20008000000 */
[----:B------:R-:W-:Y:S01]  /*18c0*/  MOV R13, UR15 ;  /* 0x0000000f000d7c02 */ /* 0x000fe20008000f00 */
[----:B------:R-:W-:Y:S01]  /*18d0*/  BSSY.RECONVERGENT B4, `(.L_x_25) ;  /* 0x000000d000047945 */ /* 0x000fe20003800200 */
[----:B------:R-:W-:Y:S01]  /*18e0*/  FMUL R8, R20, UR13 ;  /* 0x0000000d14087c20 */ /* 0x000fe20008400000 */
[----:B------:R-:W-:-:S04]  /*18f0*/  FMUL R39, R39, UR12 ;  /* 0x0000000c27277c20 */ /* 0x000fc80008400000 */
[----:B------:R-:W1:Y:S01]  /*1900*/  FCHK P0, R39, UR15 ;  /* 0x0000000f27007d02 */ /* 0x000e620008000000 */
[----:B0-----:R-:W-:-:S04]  /*1910*/  FFMA R13, R2, -R13, 1 ;  /* 0x3f800000020d7423 */ /* 0x001fc8000000080d */
[----:B------:R-:W-:-:S04]  /*1920*/  FFMA R2, R2, R13, R2 ;  /* 0x0000000d02027223 */ /* 0x000fc80000000002 */
[----:B------:R-:W-:-:S04]  /*1930*/  FFMA R13, R39, R2, RZ ;  /* 0x00000002270d7223 */ /* 0x000fc800000000ff */
[----:B------:R-:W-:-:S04]  /*1940*/  FFMA R14, R13, -UR15, R39 ;  /* 0x8000000f0d0e7c23 */ /* 0x000fc80008000027 */
[----:B------:R-:W-:Y:S01]  /*1950*/  FFMA R2, R2, R14, R13 ;  /* 0x0000000e02027223 */ /* 0x000fe2000000000d */
[----:B-1----:R-:W-:Y:S06]  /*1960*/  @!P0 BRA `(.L_x_26) ;  /* 0x00000000000c8947 */ /* 0x002fec0003800000 */
[----:B------:R-:W-:Y:S02]  /*1970*/  MOV R37, UR15 ;  /* 0x0000000f00257c02 */ /* 0x000fe40008000f00 */
[----:B------:R-:W-:-:S07]  /*1980*/  MOV R36, 0x19a0 ;  /* 0x000019a000247802 */ /* 0x000fce0000000f00 */
[----:B------:R-:W-:Y:S05]  /*1990*/  CALL.REL.NOINC `($__internal_0_$__cuda_sm3x_div_rn_noftz_f32_slowpath) ;  /* 0x0000002c000c7944 */ /* 0x000fea0003c00000 */
.L_x_26:
[----:B------:R-:W-:Y:S05]  /*19a0*/  BSYNC.RECONVERGENT B4 ;  /* 0x0000000000047941 */ /* 0x000fea0003800200 */
.L_x_25:
[----:B------:R-:W-:Y:S01]  /*19b0*/  FADD R37, R2, UR13 ;  /* 0x0000000d02257e21 */ /* 0x000fe20008000000 */
[----:B------:R-:W-:Y:S03]  /*19c0*/  BSSY.RECONVERGENT B4, `(.L_x_27) ;  /* 0x000000c000047945 */ /* 0x000fe60003800200 */
[----:B------:R-:W0:Y:S08]  /*19d0*/  MUFU.RCP R2, R37 ;  /* 0x0000002500027308 */ /* 0x000e300000001000 */
        /* <DEDUP_REMOVED lines=10> */
.L_x_28:
[----:B------:R-:W-:Y:S05]  /*1a80*/  BSYNC.RECONVERGENT B4 ;  /* 0x0000000000047941 */ /* 0x000fea0003800200 */
.L_x_27:
[----:B------:R-:W-:Y:S01]  /*1a90*/  FMUL R37, R6, |UR15| ;  /* 0x4000000f06257c20 */ /* 0x000fe20008400000 */
[----:B------:R-:W-:Y:S01]  /*1aa0*/  FADD R39, -R12, R2 ;  /* 0x000000020c277221 */ /* 0x000fe20000000100 */
[----:B------:R-:W-:Y:S02]  /*1ab0*/  BSSY.RECONVERGENT B4, `(.L_x_29) ;  /* 0x000000b000047945 */ /* 0x000fe40003800200 */
        /* <DEDUP_REMOVED lines=10> */
.L_x_30:
[----:B------:R-:W-:Y:S05]  /*1b60*/  BSYNC.RECONVERGENT B4 ;  /* 0x0000000000047941 */ /* 0x000fea0003800200 */
.L_x_29:
[----:B------:R2:W3:Y:S01]  /*1b70*/  F2I.FLOOR.NTZ R18, R2 ;  /* 0x0000000200127305 */ /* 0x0004e20000207100 */
[----:B------:R-:W-:Y:S01]  /*1b80*/  IMAD.MOV.U32 R17, RZ, RZ, RZ ;  /* 0x000000ffff117224 */ /* 0x000fe200078e00ff */
[----:B------:R-:W-:Y:S06]  /*1b90*/  BRA `(.L_x_31) ;  /* 0x0000000000407947 */ /* 0x000fec0003800000 */
.L_x_24:
[----:B------:R-:W0:Y:S01]  /*1ba0*/  MUFU.RCP R2, R19 ;  /* 0x0000001300027308 */ /* 0x000e220000001000 */
[----:B------:R-:W-:Y:S01]  /*1bb0*/  FADD R39, R20, -R15 ;  /* 0x8000000f14277221 */ /* 0x000fe20000000000 */
[----:B------:R-:W-:Y:S06]  /*1bc0*/  BSSY.RECONVERGENT B4, `(.L_x_32) ;  /* 0x000000b000047945 */ /* 0x000fec0003800200 */
[----:B------:R-:W1:Y:S01]  /*1bd0*/  FCHK P0, R39, R19 ;  /* 0x0000001327007302 */ /* 0x000e620000000000 */
[----:B0-----:R-:W-:-:S04]  /*1be0*/  FFMA R13, R2, -R19, 1 ;  /* 0x3f800000020d7423 */ /* 0x001fc80000000813 */
[----:B------:R-:W-:-:S04]  /*1bf0*/  FFMA R2, R2, R13, R2 ;  /* 0x0000000d02027223 */ /* 0x000fc80000000002 */
[----:B------:R-:W-:-:S04]  /*1c00*/  FFMA R8, R39, R2, RZ ;  /* 0x0000000227087223 */ /* 0x000fc800000000ff */
[----:B------:R-:W-:-:S04]  /*1c10*/  FFMA R13, R8, -R19, R39 ;  /* 0x80000013080d7223 */ /* 0x000fc80000000027 */
[----:B------:R-:W-:Y:S01]  /*1c20*/  FFMA R2, R2, R13, R8 ;  /* 0x0000000d02027223 */ /* 0x000fe20000000008 */
[----:B-1----:R-:W-:Y:S06]  /*1c30*/  @!P0 BRA `(.L_x_33) ;  /* 0x00000000000c8947 */ /* 0x002fec0003800000 */
[----:B------:R-:W-:Y:S02]  /*1c40*/  MOV R37, R19 ;  /* 0x0000001300257202 */ /* 0x000fe40000000f00 */
[----:B------:R-:W-:-:S07]  /*1c50*/  MOV R36, 0x1c70 ;  /* 0x00001c7000247802 */ /* 0x000fce0000000f00 */
[----:B------:R-:W-:Y:S05]  /*1c60*/  CALL.REL.NOINC `($__internal_0_$__cuda_sm3x_div_rn_noftz_f32_slowpath) ;  /* 0x0000002800587944 */ /* 0x000fea0003c00000 */
.L_x_33:
[----:B------:R-:W-:Y:S05]  /*1c70*/  BSYNC.RECONVERGENT B4 ;  /* 0x0000000000047941 */ /* 0x000fea0003800200 */
.L_x_32:
[----:B------:R0:W1:Y:S01]  /*1c80*/  F2I.FLOOR.NTZ R17, R2 ;  /* 0x0000000200117305 */ /* 0x0000620000207100 */
[----:B------:R-:W-:-:S07]  /*1c90*/  HFMA2 R18, -RZ, RZ, 0, 0 ;  /* 0x00000000ff127431 */ /* 0x000fce00000001ff */
.L_x_31:
[----:B------:R-:W-:Y:S05]  /*1ca0*/  BSYNC.RECONVERGENT B3 ;  /* 0x0000000000037941 */ /* 0x000fea0003800200 */
.L_x_23:
[----:B---3--:R-:W-:Y:S01]  /*1cb0*/  ISETP.GE.AND P0, PT, R18, UR6, PT ;  /* 0x0000000612007c0c */ /* 0x008fe2000bf06270 */
[----:B------:R-:W3:Y:S01]  /*1cc0*/  LDCU UR4, c[0x0][0x398] ;  /* 0x00007300ff0477ac */ /* 0x000ee20008000800 */
[----:B------:R-:W-:Y:S01]  /*1cd0*/  BSSY B3, `(.L_x_34) ;  /* 0x0000093000037945 */ /* 0x000fe20003800000 */
[----:B------:R-:W-:-:S10]  /*1ce0*/  MOV R14, RZ ;  /* 0x000000ff000e7202 */ /* 0x000fd40000000f00 */
[----:B------:R-:W4:Y:S01]  /*1cf0*/  @!P0 S2R R13, SR_CgaCtaId ;  /* 0x00000000000d8919 */ /* 0x000f220000008800 */
[----:B0-2---:R-:W-:-:S04]  /*1d00*/  @!P0 MOV R2, 0x400 ;  /* 0x0000040000028802 */ /* 0x005fc80000000f00 */
[----:B------:R-:W-:-:S04]  /*1d10*/  @!P0 IADD3 R2, PT, PT, R2, 0x400, RZ ;  /* 0x0000040002028810 */ /* 0x000fc80007ffe0ff */
[----:B----4-:R-:W-:Y:S01]  /*1d20*/  @!P0 LEA R13, R13, R2, 0x18 ;  /* 0x000000020d0d8211 */ /* 0x010fe200078ec0ff */
[----:B-1----:R-:W-:-:S03]  /*1d30*/  VIADD R2, R17, 0x1 ;  /* 0x0000000111027836 */ /* 0x002fc60000000000 */
[----:B------:R-:W-:Y:S02]  /*1d40*/  @!P0 LEA R8, R18, R13, 0x2 ;  /* 0x0000000d12088211 */ /* 0x000fe400078e10ff */
[----:B------:R-:W-:-:S03]  /*1d50*/  I2FP.F32.S32 R2, R2 ;  /* 0x0000000200027245 */ /* 0x000fc60000201400 */
[----:B------:R0:W1:Y:S01]  /*1d60*/  @!P0 LDS R24, [R8+0x4] ;  /* 0x0000040008188984 */ /* 0x0000620000000800 */
[----:B---3--:R-:W-:Y:S01]  /*1d70*/  ISETP.GE.OR P0, PT, R17, UR4, P0 ;  /* 0x0000000411007c0c */ /* 0x008fe20008706670 */
[----:B------:R-:W-:-:S12]  /*1d80*/  FFMA R15, R2, R19, R15 ;  /* 0x00000013020f7223 */ /* 0x000fd8000000000f */
[----:B0-----:R-:W-:Y:S05]  /*1d90*/  @P0 BRA `(.L_x_35) ;  /* 0x0000000800180947 */ /* 0x001fea0003800000 */
[----:B------:R-:W0:Y:S01]  /*1da0*/  I2F.F64 R28, R17 ;  /* 0x00000011001c7312 */ /* 0x000e220000201c00 */
[----:B------:R-:W-:Y:S01]  /*1db0*/  FMUL R11, R11, UR13 ;  /* 0x0000000d0b0b7c20 */ /* 0x000fe20008400000 */
[----:B------:R-:W-:Y:S02]  /*1dc0*/  MOV R14, RZ ;  /* 0x000000ff000e7202 */ /* 0x000fe40000000f00 */
[----:B------:R-:W-:Y:S01]  /*1dd0*/  I2FP.F32.S32 R9, R9 ;  /* 0x0000000900097245 */ /* 0x000fe20000201400 */
[----:B0-----:R-:W-:-:S08]  /*1de0*/  DADD R28, R28, 0.5 ;  /* 0x3fe000001c1c7429 */ /* 0x001fd00000000000 */
[----:B------:R-:W-:-:S06]  /*1df0*/  DFMA R28, R32, R28, R26 ;  /* 0x0000001c201c722b */ /* 0x000fcc000000001a */
[----:B------:R0:W2:Y:S05]  /*1e00*/  F2F.F32.F64 R16, R28 ;  /* 0x0000001c00107310 */ /* 0x0000aa0000301000 */
.L_x_51:
[----:B-1----:R-:W-:Y:S01]  /*1e10*/  FSETP.GEU.AND P0, PT, R15, R24, PT ;  /* 0x000000180f00720b */ /* 0x002fe20003f0e000 */
[----:B------:R-:W-:Y:S05]  /*1e20*/  YIELD ;  /* 0x0000000000007946 */ /* 0x000fea0003800000 */
[----:B------:R-:W-:Y:S07]  /*1e30*/  BSSY.RECONVERGENT B4, `(.L_x_36) ;  /* 0x0000078000047945 */ /* 0x000fee0003800200 */
[----:B0-----:R-:W-:Y:S05]  /*1e40*/  @P0 BRA `(.L_x_37) ;  /* 0x0000000000b80947 */ /* 0x001fea0003800000 */
[----:B------:R-:W1:Y:S01]  /*1e50*/  LDCU UR4, c[0x0][0x388] ;  /* 0x00007100ff0477ac */ /* 0x000e620008000800 */
[----:B0-----:R-:W-:Y:S01]  /*1e60*/  HFMA2 R29, -RZ, RZ, -3, 0 ;  /* 0xc2000000ff1d7431 */ /* 0x001fe200000001ff */
[----:B------:R-:W-:Y:S01]  /*1e70*/  I2FP.F32.S32 R8, R17 ;  /* 0x0000001100087245 */ /* 0x000fe20000201400 */
[----:B------:R-:W-:-:S05]  /*1e80*/  UMOV UR5, URZ ;  /* 0x000000ff00057c82 */ /* 0x000fca0008000000 */
[----:B-1----:R-:W5:Y:S01]  /*1e90*/  TEX.LL RZ, R8, R8, R29, UR4, 3D, 0x1 ;  /* 0x48ff041d08087f60 */ /* 0x002f6200089e01ff */
[----:B------:R-:W0:Y:S01]  /*1ea0*/  LDC R34, c[0x0][0x3b4] ;  /* 0x0000ed00ff227b82 */ /* 0x000e220000000800 */
[----:B--2---:R-:W-:Y:S01]  /*1eb0*/  FFMA R39, R16, UR14, R11 ;  /* 0x0000000e10277c23 */ /* 0x004fe2000800000b */
[----:B------:R-:W-:Y:S01]  /*1ec0*/  FADD R41, R15, -R20 ;  /* 0x800000140f297221 */ /* 0x000fe20000000000 */
[----:B------:R-:W-:Y:S01]  /*1ed0*/  BSSY.RECONVERGENT B5, `(.L_x_38) ;  /* 0x000000f000057945 */ /* 0x000fe20003800200 */
[----:B------:R-:W-:Y:S01]  /*1ee0*/  MOV R20, R15 ;  /* 0x0000000f00147202 */ /* 0x000fe20000000f00 */
[----:B0-----:R-:W0:Y:S08]  /*1ef0*/  MUFU.RCP R2, R34 ;  /* 0x0000002200027308 */ /* 0x001e300000001000 */
[----:B------:R-:W1:Y:S01]  /*1f00*/  FCHK P0, R39, R34 ;  /* 0x0000002227007302 */ /* 0x000e620000000000 */
[----:B0-----:R-:W-:-:S04]  /*1f10*/  FFMA R13, R2, -R34, 1 ;  /* 0x3f800000020d7423 */ /* 0x001fc80000000822 */
[----:B------:R-:W-:-:S04]  /*1f20*/  FFMA R2, R2, R13, R2 ;  /* 0x0000000d02027223 */ /* 0x000fc80000000002 */
[----:B------:R-:W-:-:S04]  /*1f30*/  FFMA R13, R39, R2, RZ ;  /* 0x00000002270d7223 */ /* 0x000fc800000000ff */
[----:B------:R-:W-:-:S04]  /*1f40*/  FFMA R28, R13, -R34, R39 ;  /* 0x800000220d1c7223 */ /* 0x000fc80000000027 */
[----:B------:R-:W-:Y:S01]  /*1f50*/  FFMA R2, R2, R28, R13 ;  /* 0x0000001c02027223 */ /* 0x000fe2000000000d */
[----:B-----5:R-:W-:Y:S01]  /*1f60*/  FMUL R41, R41, R8 ;  /* 0x0000000829297220 */ /* 0x020fe20000400000 */
[----:B-1----:R-:W-:Y:S06]  /*1f70*/  @!P0 BRA `(.L_x_39) ;  /* 0x0000000000108947 */ /* 0x002fec0003800000 */
[----:B------:R-:W0:Y:S01]  /*1f80*/  LDCU UR4, c[0x0][0x3b4] ;  /* 0x00007680ff0477ac */ /* 0x000e220008000800 */
[----:B------:R-:W-:Y:S01]  /*1f90*/  MOV R36, 0x1fc0 ;  /* 0x00001fc000247802 */ /* 0x000fe20000000f00 */
[----:B0-----:R-:W-:-:S07]  /*1fa0*/  IMAD.U32 R37, RZ, RZ, UR4 ;  /* 0x00000004ff257e24 */ /* 0x001fce000f8e00ff */
[----:B------:R-:W-:Y:S05]  /*1fb0*/  CALL.REL.NOINC `($__internal_0_$__cuda_sm3x_div_rn_noftz_f32_slowpath) ;  /* 0x0000002400847944 */ /* 0x000fea0003c00000 */
.L_x_39:
[----:B------:R-:W-:Y:S05]  /*1fc0*/  BSYNC.RECONVERGENT B5 ;  /* 0x0000000000057941 */ /* 0x000fea0003800200 */
.L_x_38:
[----:B------:R-:W0:Y:S01]  /*1fd0*/  LDCU UR4, c[0x0][0x3b4] ;  /* 0x00007680ff0477ac */ /* 0x000e220008000800 */
[----:B------:R-:W-:Y:S01]  /*1fe0*/  BSSY.RECONVERGENT B5, `(.L_x_40) ;  /* 0x000000e000057945 */ /* 0x000fe20003800200 */
[----:B0-----:R-:W-:-:S04]  /*1ff0*/  FADD R2, -R2, UR4 ;  /* 0x0000000402027e21 */ /* 0x001fc80008000100 */
[----:B------:R-:W-:-:S04]  /*2000*/  FMUL R37, R2, R2 ;  /* 0x0000000202257220 */ /* 0x000fc80000400000 */
        /* <DEDUP_REMOVED lines=11> */
.L_x_41:
[----:B------:R-:W-:Y:S05]  /*20c0*/  BSYNC.RECONVERGENT B5 ;  /* 0x0000000000057941 */ /* 0x000fea0003800200 */
.L_x_40:
[----:B------:R-:W0:Y:S01]  /*20d0*/  LDCU UR4, c[0x0][0x3a8] ;  /* 0x00007500ff0477ac */ /* 0x000e220008000800 */
[----:B------:R-:W-:Y:S01]  /*20e0*/  FFMA R14, R41, R2, R14 ;  /* 0x00000002290e7223 */ /* 0x000fe2000000000e */
[----:B------:R-:W-:Y:S01]  /*20f0*/  IADD3 R17, PT, PT, R17, 0x1, RZ ;  /* 0x0000000111117810 */ /* 0x000fe20007ffe0ff */
[----:B------:R-:W-:Y:S01]  /*2100*/  FADD R15, R15, R19 ;  /* 0x000000130f0f7221 */ /* 0x000fe20000000000 */
[----:B0-----:R-:W-:Y:S01]  /*2110*/  FADD R16, R16, UR4 ;  /* 0x0000000410107e21 */ /* 0x001fe20008000000 */
[----:B------:R-:W-:Y:S06]  /*2120*/  BRA `(.L_x_42) ;  /* 0x0000000400207947 */ /* 0x000fec0003800000 */
.L_x_37:
        /* <DEDUP_REMOVED lines=19> */
[----:B------:R-:W-:Y:S02]  /*2260*/  MOV R36, 0x2290 ;  /* 0x0000229000247802 */ /* 0x000fe40000000f00 */
[----:B0-----:R-:W-:-:S07]  /*2270*/  MOV R37, UR4 ;  /* 0x0000000400257c02 */ /* 0x001fce0008000f00 */
[----:B------:R-:W-:Y:S05]  /*2280*/  CALL.REL.NOINC `($__internal_0_$__cuda_sm3x_div_rn_noftz_f32_slowpath) ;  /* 0x0000002000d07944 */ /* 0x000fea0003c00000 */
.L_x_44:
[----:B------:R-:W-:Y:S05]  /*2290*/  BSYNC.RECONVERGENT B5 ;  /* 0x0000000000057941 */ /* 0x000fea0003800200 */
.L_x_43:
        /* <DEDUP_REMOVED lines=15> */
.L_x_46:
[----:B------:R-:W-:Y:S05]  /*2390*/  BSYNC.RECONVERGENT B5 ;  /* 0x0000000000057941 */ /* 0x000fea0003800200 */
.L_x_45:
[----:B------:R-:W0:Y:S01]  /*23a0*/  MUFU.RCP R8, R19 ;  /* 0x0000001300087308 */ /* 0x000e220000001000 */
[----:B------:R-:W-:Y:S01]  /*23b0*/  FFMA R39, R41, R2, R14 ;  /* 0x0000000229277223 */ /* 0x000fe2000000000e */
        /* <DEDUP_REMOVED lines=11> */
.L_x_48:
[----:B------:R-:W-:Y:S05]  /*2470*/  BSYNC.RECONVERGENT B5 ;  /* 0x0000000000057941 */ /* 0x000fea0003800200 */
.L_x_47:
[----:B------:R-:W0:Y:S01]  /*2480*/  S2R R35, SR_CgaCtaId ;  /* 0x0000000000237919 */ /* 0x000e220000008800 */
[----:B------:R-:W-:Y:S01]  /*2490*/  MOV R14, 0x400 ;  /* 0x00000400000e7802 */ /* 0x000fe20000000f00 */
[----:B------:R-:W-:Y:S01]  /*24a0*/  BSSY.RECONVERGENT B0, `(.L_x_49) ;  /* 0x0000008000007945 */ /* 0x000fe20003800200 */
[----:B------:R-:W-:Y:S02]  /*24b0*/  MOV R8, R18 ;  /* 0x0000001200087202 */ /* 0x000fe40000000f00 */
[----:B0-----:R-:W-:-:S04]  /*24c0*/  LEA R13, R35, R14, 0x18 ;  /* 0x0000000e230d7211 */ /* 0x001fc800078ec0ff */
[----:B------:R-:W-:-:S07]  /*24d0*/  LEA R13, R18, R13, 0x2 ;  /* 0x0000000d120d7211 */ /* 0x000fce00078e10ff */
.L_x_50:
[----:B------:R-:W0:Y:S02]  /*24e0*/  LDS R28, [R13] ;  /* 0x000000000d1c7984 */ /* 0x000e240000000800 */
[----:B0-----:R-:W-:-:S05]  /*24f0*/  FADD R29, R2, R28 ;  /* 0x0000001c021d7221 */ /* 0x001fca0000000000 */
[----:B------:R-:W0:Y:S02]  /*2500*/  ATOMS.CAST.SPIN P0, [R13], R28, R29 ;  /* 0x0000001c0d00758d */ /* 0x000e24000180001d */
[----:B0-----:R-:W-:Y:S05]  /*2510*/  @!P0 BRA `(.L_x_50) ;  /* 0xfffffffc00f08947 */ /* 0x001fea000383ffff */
[----:B------:R-:W-:Y:S05]  /*2520*/  BSYNC.RECONVERGENT B0 ;  /* 0x0000000000007941 */ /* 0x000fea0003800200 */
.L_x_49:
[----:B------:R-:W-:Y:S02]  /*2530*/  IADD3 R18, PT, PT, R18, 0x1, RZ ;  /* 0x0000000112127810 */ /* 0x000fe40007ffe0ff */
[----:B------:R-:W-:Y:S02]  /*2540*/  MOV R20, R24 ;  /* 0x0000001800147202 */ /* 0x000fe40000000f00 */
[----:B------:R-:W-:-:S13]  /*2550*/  ISETP.GE.AND P0, PT, R18, UR6, PT ;  /* 0x0000000612007c0c */ /* 0x000fda000bf06270 */
[----:B------:R-:W-:-:S05]  /*2560*/  @!P0 VIADD R14, R14, 0x400 ;  /* 0x000004000e0e8836 */ /* 0x000fca0000000000 */
[----:B------:R-:W-:Y:S01]  /*2570*/  @!P0 LEA R35, R35, R14, 0x18 ;  /* 0x0000000e23238211 */ /* 0x000fe200078ec0ff */
[----:B------:R-:W-:-:S03]  /*2580*/  HFMA2 R14, -RZ, RZ, 0, 0 ;  /* 0x00000000ff0e7431 */ /* 0x000fc600000001ff */
[----:B------:R-:W-:-:S05]  /*2590*/  @!P0 LEA R2, R8, R35, 0x2 ;  /* 0x0000002308028211 */ /* 0x000fca00078e10ff */
[----:B------:R0:W1:Y:S02]  /*25a0*/  @!P0 LDS R24, [R2+0x8] ;  /* 0x0000080002188984 */ /* 0x0000640000000800 */
.L_x_42:
[----:B------:R-:W-:Y:S05]  /*25b0*/  BSYNC.RECONVERGENT B4 ;  /* 0x0000000000047941 */ /* 0x000fea0003800200 */
.L_x_36:
[----:B------:R-:W2:Y:S01]  /*25c0*/  LDCU UR4, c[0x0][0x398] ;  /* 0x00007300ff0477ac */ /* 0x000ea20008000800 */
[----:B------:R-:W-:Y:S02]  /*25d0*/  ISETP.GE.AND P0, PT, R18, UR6, PT ;  /* 0x0000000612007c0c */ /* 0x000fe4000bf06270 */
[----:B--2---:R-:W-:-:S13]  /*25e0*/  ISETP.LT.AND P1, PT, R17, UR4, PT ;  /* 0x0000000411007c0c */ /* 0x004fda000bf21270 */
[----:B------:R-:W-:Y:S05]  /*25f0*/  @!P0 BRA P1, `(.L_x_51) ;  /* 0xfffffff800048947 */ /* 0x000fea000083ffff */
.L_x_35:
[----:B------:R-:W-:Y:S05]  /*2600*/  BSYNC B3 ;  /* 0x0000000000037941 */ /* 0x000fea0003800000 */
.L_x_34:
[----:B------:R-:W-:-:S13]  /*2610*/  FSETP.NEU.AND P0, PT, R14, RZ, PT ;  /* 0x000000ff0e00720b */ /* 0x000fda0003f0d000 */
[----:B------:R-:W-:Y:S05]  /*2620*/  @!P0 BRA `(.L_x_16) ;  /* 0x0000000000588947 */ /* 0x000fea0003800000 */
[----:B0-----:R-:W0:Y:S01]  /*2630*/  MUFU.RCP R2, R19 ;  /* 0x0000001300027308 */ /* 0x001e220000001000 */
[----:B------:R-:W-:Y:S07]  /*2640*/  BSSY.RECONVERGENT B3, `(.L_x_52) ;  /* 0x000000c000037945 */ /* 0x000fee0003800200 */
[----:B------:R-:W2:Y:S01]  /*2650*/  FCHK P0, R14, R19 ;  /* 0x000000130e007302 */ /* 0x000ea20000000000 */
[----:B0-----:R-:W-:-:S04]  /*2660*/  FFMA R9, R2, -R19, 1 ;  /* 0x3f80000002097423 */ /* 0x001fc80000000813 */
[----:B------:R-:W-:-:S04]  /*2670*/  FFMA R9, R2, R9, R2 ;  /* 0x0000000902097223 */ /* 0x000fc80000000002 */
[----:B------:R-:W-:-:S04]  /*2680*/  FFMA R11, R9, R14, RZ ;  /* 0x0000000e090b7223 */ /* 0x000fc800000000ff */
[----:B------:R-:W-:-:S04]  /*2690*/  FFMA R2, R11, -R19, R14 ;  /* 0x800000130b027223 */ /* 0x000fc8000000000e */
[----:B------:R-:W-:Y:S01]  /*26a0*/  FFMA R2, R9, R2, R11 ;  /* 0x0000000209027223 */ /* 0x000fe2000000000b */
[----:B--2---:R-:W-:Y:S06]  /*26b0*/  @!P0 BRA `(.L_x_53) ;  /* 0x0000000000108947 */ /* 0x004fec0003800000 */
[----:B------:R-:W-:Y:S01]  /*26c0*/  MOV R39, R14 ;  /* 0x0000000e00277202 */ /* 0x000fe20000000f00 */
[----:B------:R-:W-:Y:S01]  /*26d0*/  IMAD.MOV.U32 R37, RZ, RZ, R19 ;  /* 0x000000ffff257224 */ /* 0x000fe200078e0013 */
[----:B------:R-:W-:-:S07]  /*26e0*/  MOV R36, 0x2700 ;  /* 0x0000270000247802 */ /* 0x000fce0000000f00 */
[----:B-1----:R-:W-:Y:S05]  /*26f0*/  CALL.REL.NOINC `($__internal_0_$__cuda_sm3x_div_rn_noftz_f32_slowpath) ;  /* 0x0000001c00b47944 */ /* 0x002fea0003c00000 */
.L_x_53:
[----:B------:R-:W-:Y:S05]  /*2700*/  BSYNC.RECONVERGENT B3 ;  /* 0x0000000000037941 */ /* 0x000fea0003800200 */
.L_x_52:
[----:B------:R-:W0:Y:S01]  /*2710*/  S2UR UR5, SR_CgaCtaId ;  /* 0x00000000000579c3 */ /* 0x000e220000008800 */
[----:B------:R-:W-:Y:S02]  /*2720*/  UMOV UR4, 0x400 ;  /* 0x0000040000047882 */ /* 0x000fe40000000000 */
[----:B0-----:R-:W-:-:S06]  /*2730*/  ULEA UR4, UR5, UR4, 0x18 ;  /* 0x0000000405047291 */ /* 0x001fcc000f8ec0ff */
[----:B------:R-:W-:-:S07]  /*2740*/  LEA R18, R18, UR4, 0x2 ;  /* 0x0000000412127c11 */ /* 0x000fce000f8e10ff */
.L_x_54:
[----:B------:R-:W0:Y:S02]  /*2750*/  LDS R8, [R18] ;  /* 0x0000000012087984 */ /* 0x000e240000000800 */
[----:B0-----:R-:W-:-:S05]  /*2760*/  FADD R9, R2, R8 ;  /* 0x0000000802097221 */ /* 0x001fca0000000000 */
[----:B------:R-:W0:Y:S02]  /*2770*/  ATOMS.CAST.SPIN P0, [R18], R8, R9 ;  /* 0x000000081200758d */ /* 0x000e240001800009 */
[----:B0-----:R-:W-:Y:S05]  /*2780*/  @!P0 BRA `(.L_x_54) ;  /* 0xfffffffc00f08947 */ /* 0x001fea000383ffff */
.L_x_16:
[----:B------:R-:W-:Y:S05]  /*2790*/  BSYNC B2 ;  /* 0x0000000000027941 */ /* 0x000fea0003800000 */
.L_x_15:
[----:B------:R-:W2:Y:S01]  /*27a0*/  LDCU UR4, c[0x0][0x39c] ;  /* 0x00007380ff0477ac */ /* 0x000ea20008000800 */
[----:B0-----:R-:W-:-:S05]  /*27b0*/  MOV R2, UR10 ;  /* 0x0000000a00027c02 */ /* 0x001fca0008000f00 */
[C---:B------:R-:W-:Y:S01]  /*27c0*/  IMAD R11, R21.reuse, R2, UR10 ;  /* 0x0000000a150b7e24 */ /* 0x040fe2000f8e0202 */
[----:B------:R-:W-:-:S04]  /*27d0*/  IADD3 R21, PT, PT, R21, 0x1, RZ ;  /* 0x0000000115157810 */ /* 0x000fc80007ffe0ff */
[----:B--2---:R-:W-:-:S13]  /*27e0*/  ISETP.GE.U32.AND P0, PT, R11, UR4, PT ;  /* 0x000000040b007c0c */ /* 0x004fda000bf06070 */
[----:B------:R-:W-:Y:S05]  /*27f0*/  @!P0 BRA `(.L_x_55) ;  /* 0xffffffec00148947 */ /* 0x000fea000383ffff */
.L_x_14:
[----:B------:R-:W-:Y:S05]  /*2800*/  WARPSYNC.ALL ;  /* 0x0000000000007948 */ /* 0x000fea0003800000 */
[----:B------:R-:W2:Y:S01]  /*2810*/  LDCU UR4, c[0x0][0x3a4] ;  /* 0x00007480ff0477ac */ /* 0x000ea20008000800 */
[----:B------:R-:W-:Y:S01]  /*2820*/  BAR.SYNC.DEFER_BLOCKING 0x0 ;  /* 0x0000000000007b1d */ /* 0x000fe20000010000 */
[----:B--2---:R-:W-:-:S13]  /*2830*/  ISETP.GE.AND P0, PT, R5, UR4, PT ;  /* 0x0000000405007c0c */ /* 0x004fda000bf06270 */
[----:B------:R-:W-:Y:S05]  /*2840*/  @P0 EXIT ;  /* 0x000000000000094d */ /* 0x000fea0003800000 */
[----:B------:R-:W2:Y:S01]  /*2850*/  LDS R7, [R25] ;  /* 0x0000000019077984 */ /* 0x000ea20000000800 */
[----:B0-----:R-:W0:Y:S01]  /*2860*/  LDC R2, c[0x0][0x3a0] ;  /* 0x0000e800ff027b82 */ /* 0x001e220000000800 */
[----:B------:R-:W-:Y:S02]  /*2870*/  LOP3.LUT R0, RZ, R5, RZ, 0x33, !PT ;  /* 0x00000005ff007212 */ /* 0x000fe400078e33ff */
[----:B------:R-:W-:Y:S02]  /*2880*/  FSETP.LE.AND P0, PT, RZ, UR15, PT ;  /* 0x0000000fff007c0b */ /* 0x000fe4000bf03000 */
[----:B------:R-:W-:-:S03]  /*2890*/  IADD3 R0, PT, PT, R0, UR4, RZ ;  /* 0x0000000400007c10 */ /* 0x000fc6000fffe0ff */
[----:B------:R-:W3:Y:S01]  /*28a0*/  LDC.64 R8, c[0x0][0x380] ;  /* 0x0000e000ff087b82 */ /* 0x000ee20000000a00 */
[----:B------:R-:W-:Y:S01]  /*28b0*/  SEL R0, R5, R0, P0 ;  /* 0x0000000005007207 */ /* 0x000fe20000000000 */
[----:B0-----:R-:W-:-:S04]  /*28c0*/  IMAD R3, R2, UR11, R3 ;  /* 0x0000000b02037c24 */ /* 0x001fc8000f8e0203 */
[----:B------:R-:W-:-:S04]  /*28d0*/  IMAD R3, R3, UR4, R0 ;  /* 0x0000000403037c24 */ /* 0x000fc8000f8e0200 */
[----:B---3--:R-:W-:-:S04]  /*28e0*/  IMAD.WIDE R2, R3, 0x4, R8 ;  /* 0x0000000403027825 */ /* 0x008fc800078e0208 */
[----:B--2---:R-:W-:-:S05]  /*28f0*/  FMUL R7, R6, R7 ;  /* 0x0000000706077220 */ /* 0x004fca0000400000 */
[----:B------:R-:W-:Y:S04]  /*2900*/  STS [R25], R7 ;  /* 0x0000000719007388 */ /* 0x000fe80000000800 */
[----:B------:R-:W-:Y:S01]  /*2910*/  STG.E desc[UR8][R2.64], R7 ;  /* 0x0000000702007986 */ /* 0x000fe2000c101908 */
[----:B------:R-:W-:Y:S05]  /*2920*/  EXIT ;  /* 0x000000000000794d */ /* 0x000fea0003800000 */
.L_x_5:
        /* <DEDUP_REMOVED lines=25> */
.L_x_56:
        /* <DEDUP_REMOVED lines=17> */
.L_x_57:
        /* <DEDUP_REMOVED lines=18> */
.L_x_59:
[----:B------:R-:W-:Y:S05]  /*2cf0*/  BSYNC.RECONVERGENT B2 ;  /* 0x0000000000027941 */ /* 0x000fea0003800200 */
.L_x_58:
[----:B------:R-:W-:Y:S01]  /*2d00*/  ISETP.NE.AND P0, PT, R4, RZ, PT ;  /* 0x000000ff0400720c */ /* 0x000fe20003f05270 */
[----:B------:R-:W-:Y:S01]  /*2d10*/  BSSY.RECONVERGENT B2, `(.L_x_60) ;  /* 0x0000016000027945 */ /* 0x000fe20003800200 */
[----:B------:R-:W-:-:S11]  /*2d20*/  IMAD.MOV.U32 R9, RZ, RZ, R2 ;  /* 0x000000ffff097224 */ /* 0x000fd600078e0002 */
        /* <DEDUP_REMOVED lines=15> */
.L_x_63:
[----:B------:R-:W-:Y:S05]  /*2e20*/  BSYNC.RECONVERGENT B3 ;  /* 0x0000000000037941 */ /* 0x000fea0003800200 */
.L_x_62:
[----:B------:R-:W0:Y:S01]  /*2e30*/  S2UR UR5, SR_CgaCtaId ;  /* 0x00000000000579c3 */ /* 0x000e220000008800 */
[----:B------:R-:W-:Y:S02]  /*2e40*/  UMOV UR4, 0x400 ;  /* 0x0000040000047882 */ /* 0x000fe40000000000 */
[----:B0-----:R-:W-:-:S09]  /*2e50*/  ULEA UR4, UR5, UR4, 0x18 ;  /* 0x0000000405047291 */ /* 0x001fd2000f8ec0ff */
[----:B------:R0:W-:Y:S03]  /*2e60*/  STS [UR4+0x400], R2 ;  /* 0x00040002ff007988 */ /* 0x0001e60008000804 */
.L_x_61:
[----:B------:R-:W-:Y:S05]  /*2e70*/  BSYNC.RECONVERGENT B2 ;  /* 0x0000000000027941 */ /* 0x000fea0003800200 */
.L_x_60:
        /* <DEDUP_REMOVED lines=21> */
[----:B------:R-:W1:Y:S01]  /*2fd0*/  LDCU UR4, c[0x0][0x3bc] ;  /* 0x00007780ff0477ac */ /* 0x000e620008000800 */
[----:B------:R-:W2:Y:S01]  /*2fe0*/  F2F.F32.F64 R12, R12 ;  /* 0x0000000c000c7310 */ /* 0x000ea20000301000 */
[----:B------:R-:W3:Y:S01]  /*2ff0*/  LDC R0, c[0x0][0x3b4] ;  /* 0x0000ed00ff007b82 */ /* 0x000ee20000000800 */
[----:B------:R-:W-:Y:S02]  /*3000*/  I2FP.F32.S32 R10, UR19 ;  /* 0x00000013000a7c45 */ /* 0x000fe40008201400 */
[----:B------:R-:W-:Y:S02]  /*3010*/  MOV R17, RZ ;  /* 0x000000ff00117202 */ /* 0x000fe40000000f00 */
[----:B------:R-:W-:Y:S02]  /*3020*/  MOV R11, RZ ;  /* 0x000000ff000b7202 */ /* 0x000fe40000000f00 */
[----:B------:R-:W4:Y:S01]  /*3030*/  F2F.F32.F64 R15, R26 ;  /* 0x0000001a000f7310 */ /* 0x000f220000301000 */
[----:B------:R-:W-:Y:S01]  /*3040*/  I2FP.F32.U32 R14, UR11 ;  /* 0x0000000b000e7c45 */ /* 0x000fe20008201000 */
[----:B--2---:R-:W-:-:S06]  /*3050*/  FMUL R16, R12, UR14 ;  /* 0x0000000e0c107c20 */ /* 0x004fcc0008400000 */
[----:B------:R-:W2:Y:S01]  /*3060*/  I2F.F64 R22, UR18 ;  /* 0x0000001200167d12 */ /* 0x000ea20008201c00 */
[----:B----4-:R-:W-:-:S07]  /*3070*/  FMUL R15, R15, UR14 ;  /* 0x0000000e0f0f7c20 */ /* 0x010fce0008400000 */
[----:B------:R0:W0:Y:S01]  /*3080*/  F2F.F64.F32 R20, R12 ;  /* 0x0000000c00147310 */ /* 0x0000220000201800 */
[----:B---3--:R-:W-:-:S07]  /*3090*/  FMUL R0, R0, R0 ;  /* 0x0000000000007220 */ /* 0x008fce0000400000 */
[----:B012---:R-:W1:Y:S02]  /*30a0*/  F2F.F64.F32 R18, UR4 ;  /* 0x0000000400127d10 */ /* 0x007e640008201800 */
.L_x_105:
[----:B------:R-:W-:Y:S05]  /*30b0*/  YIELD ;  /* 0x0000000000007946 */ /* 0x000fea0003800000 */
[----:B------:R-:W0:Y:S01]  /*30c0*/  LDCU UR4, c[0x0][0x398] ;  /* 0x00007300ff0477ac */ /* 0x000e220008000800 */
[----:B------:R-:W-:Y:S01]  /*30d0*/  IADD3 R12, PT, PT, R4, R17, RZ ;  /* 0x00000011040c7210 */ /* 0x000fe20007ffe0ff */
[----:B------:R-:W-:Y:S03]  /*30e0*/  BSSY B2, `(.L_x_65) ;  /* 0x0000136000027945 */ /* 0x000fe60003800000 */
[----:B0-----:R-:W-:-:S13]  /*30f0*/  ISETP.GE.AND P0, PT, R12, UR4, PT ;  /* 0x000000040c007c0c */ /* 0x001fda000bf06270 */
[----:B-12---:R-:W-:Y:S05]  /*3100*/  @P0 BRA `(.L_x_66) ;  /* 0x0000001000cc0947 */ /* 0x006fea0003800000 */
[----:B------:R-:W0:Y:S01]  /*3110*/  LDCU UR4, c[0x0][0x3a8] ;  /* 0x00007500ff0477ac */ /* 0x000e220008000800 */
[----:B------:R-:W2:Y:S01]  /*3120*/  I2F.F64 R26, R12 ;  /* 0x0000000c001a7312 */ /* 0x000ea20000201c00 */
[----:B------:R-:W-:Y:S01]  /*3130*/  BSSY.RECONVERGENT B3, `(.L_x_67) ;  /* 0x0000015000037945 */ /* 0x000fe20003800200 */
[----:B--2---:R-:W-:-:S06]  /*3140*/  DFMA R26, R22, -0.5, R26 ;  /* 0xbfe00000161a782b */ /* 0x004fcc000000001a */
[----:B0-----:R-:W1:Y:S02]  /*3150*/  F2F.F64.F32 R28, UR4 ;  /* 0x00000004001c7d10 */ /* 0x001e640008201800 */
[----:B------:R-:W-:-:S08]  /*3160*/  DADD R26, R26, 0.5 ;  /* 0x3fe000001a1a7429 */ /* 0x000fd00000000000 */
[----:B-1----:R-:W-:-:S06]  /*3170*/  DFMA R28, R28, R26, R18 ;  /* 0x0000001a1c1c722b */ /* 0x002fcc0000000012 */
        /* <DEDUP_REMOVED lines=15> */
[----:B------:R-:W-:-:S07]  /*3270*/  IMAD.MOV.U32 R33, RZ, RZ, R2 ;  /* 0x000000ffff217224 */ /* 0x000fce00078e0002 */
.L_x_68:
[----:B------:R-:W-:Y:S05]  /*3280*/  BSYNC.RECONVERGENT B3 ;  /* 0x0000000000037941 */ /* 0x000fea0003800200 */
.L_x_67:
        /* <DEDUP_REMOVED lines=13> */
.L_x_70:
[----:B------:R-:W-:Y:S05]  /*3360*/  BSYNC.RECONVERGENT B3 ;  /* 0x0000000000037941 */ /* 0x000fea0003800200 */
.L_x_69:
        /* <DEDUP_REMOVED lines=14> */
.L_x_72:
[----:B------:R-:W-:Y:S05]  /*3450*/  BSYNC.RECONVERGENT B3 ;  /* 0x0000000000037941 */ /* 0x000fea0003800200 */
.L_x_71:
        /* <DEDUP_REMOVED lines=21> */
[----:B------:R-:W-:Y:S01]  /*35b0*/  IMAD.U32 R37, RZ, RZ, UR12 ;  /* 0x0000000cff257e24 */ /* 0x000fe2000f8e00ff */
[----:B------:R-:W-:-:S07]  /*35c0*/  MOV R36, 0x35e0 ;  /* 0x000035e000247802 */ /* 0x000fce0000000f00 */
[----:B------:R-:W-:Y:S05]  /*35d0*/  CALL.REL.NOINC `($__internal_0_$__cuda_sm3x_div_rn_noftz_f32_slowpath) ;  /* 0x0000000c00fc7944 */ /* 0x000fea0003c00000 */
.L_x_76:
[----:B------:R-:W-:Y:S05]  /*35e0*/  BSYNC.RECONVERGENT B4 ;  /* 0x0000000000047941 */ /* 0x000fea0003800200 */
.L_x_75:
        /* <DEDUP_REMOVED lines=13> */
.L_x_78:
[----:B------:R-:W-:Y:S05]  /*36c0*/  BSYNC.RECONVERGENT B4 ;  /* 0x0000000000047941 */ /* 0x000fea0003800200 */
.L_x_77:
        /* <DEDUP_REMOVED lines=14> */
.L_x_80:
[----:B------:R-:W-:Y:S05]  /*37b0*/  BSYNC.RECONVERGENT B4 ;  /* 0x0000000000047941 */ /* 0x000fea0003800200 */
.L_x_79:
[----:B------:R0:W1:Y:S01]  /*37c0*/  F2I.FLOOR.NTZ R26, R2 ;  /* 0x00000002001a7305 */ /* 0x0000620000207100 */
[----:B------:R-:W-:Y:S01]  /*37d0*/  HFMA2 R27, -RZ, RZ, 0, 0 ;  /* 0x00000000ff1b7431 */ /* 0x000fe200000001ff */
[----:B------:R-:W-:Y:S06]  /*37e0*/  BRA `(.L_x_81) ;  /* 0x0000000000407947 */ /* 0x000fec0003800000 */
.L_x_74:
        /* <DEDUP_REMOVED lines=13> */
.L_x_83:
[----:B------:R-:W-:Y:S05]  /*38c0*/  BSYNC.RECONVERGENT B4 ;  /* 0x0000000000047941 */ /* 0x000fea0003800200 */
.L_x_82:
[----:B------:R2:W3:Y:S01]  /*38d0*/  F2I.FLOOR.NTZ R27, R2 ;  /* 0x00000002001b7305 */ /* 0x0004e20000207100 */
[----:B------:R-:W-:-:S07]  /*38e0*/  IMAD.MOV.U32 R26, RZ, RZ, RZ ;  /* 0x000000ffff1a7224 */ /* 0x000fce00078e00ff */
.L_x_81:
[----:B------:R-:W-:Y:S05]  /*38f0*/  BSYNC.RECONVERGENT B3 ;  /* 0x0000000000037941 */ /* 0x000fea0003800200 */
.L_x_73:
[----:B-1----:R-:W-:Y:S01]  /*3900*/  ISETP.GE.AND P0, PT, R26, UR6, PT ;  /* 0x000000061a007c0c */ /* 0x002fe2000bf06270 */
[----:B------:R-:W1:Y:S01]  /*3910*/  LDCU UR4, c[0x0][0x39c] ;  /* 0x00007380ff0477ac */ /* 0x000e620008000800 */
[----:B------:R-:W-:Y:S01]  /*3920*/  BSSY B3, `(.L_x_84) ;  /* 0x0000099000037945 */ /* 0x000fe20003800000 */
[----:B------:R-:W-:-:S10]  /*3930*/  HFMA2 R34, -RZ, RZ, 0, 0 ;  /* 0x00000000ff227431 */ /* 0x000fd400000001ff */
[----:B------:R-:W4:Y:S01]  /*3940*/  @!P0 S2R R13, SR_CgaCtaId ;  /* 0x00000000000d8919 */ /* 0x000f220000008800 */
[----:B0-2---:R-:W-:-:S04]  /*3950*/  @!P0 MOV R2, 0x400 ;  /* 0x0000040000028802 */ /* 0x005fc80000000f00 */
[----:B------:R-:W-:-:S04]  /*3960*/  @!P0 IADD3 R2, PT, PT, R2, 0x400, RZ ;  /* 0x0000040002028810 */ /* 0x000fc80007ffe0ff */
[----:B----4-:R-:W-:Y:S02]  /*3970*/  @!P0 LEA R13, R13, R2, 0x18 ;  /* 0x000000020d0d8211 */ /* 0x010fe400078ec0ff */
[----:B---3--:R-:W-:Y:S02]  /*3980*/  IADD3 R2, PT, PT, R27, 0x1, RZ ;  /* 0x000000011b027810 */ /* 0x008fe40007ffe0ff */
[----:B------:R-:W-:Y:S02]  /*3990*/  @!P0 LEA R13, R26, R13, 0x2 ;  /* 0x0000000d1a0d8211 */ /* 0x000fe400078e10ff */
[----:B------:R-:W-:-:S03]  /*39a0*/  I2FP.F32.S32 R2, R2 ;  /* 0x0000000200027245 */ /* 0x000fc60000201400 */
[----:B------:R0:W2:Y:S01]  /*39b0*/  @!P0 LDS R9, [R13+0x4] ;  /* 0x000004000d098984 */ /* 0x0000a20000000800 */
[----:B-1----:R-:W-:Y:S01]  /*39c0*/  ISETP.GE.OR P0, PT, R27, UR4, P0 ;  /* 0x000000041b007c0c */ /* 0x002fe20008706670 */
[----:B------:R-:W-:-:S12]  /*39d0*/  FFMA R32, R2, R17, R33 ;  /* 0x0000001102207223 */ /* 0x000fd80000000021 */
[----:B0-----:R-:W-:Y:S05]  /*39e0*/  @P0 BRA `(.L_x_85) ;  /* 0x0000000800300947 */ /* 0x001fea0003800000 */
[----:B------:R-:W0:Y:S01]  /*39f0*/  I2F.F64 R36, R27 ;  /* 0x0000001b00247312 */ /* 0x000e220000201c00 */
[----:B------:R-:W-:Y:S01]  /*3a00*/  FMUL R31, R31, UR14 ;  /* 0x0000000e1f1f7c20 */ /* 0x000fe20008400000 */
[----:B------:R-:W-:Y:S01]  /*3a10*/  IMAD.MOV.U32 R34, RZ, RZ, RZ ;  /* 0x000000ffff227224 */ /* 0x000fe200078e00ff */
[----:B------:R-:W-:Y:S01]  /*3a20*/  I2FP.F32.S32 R12, R12 ;  /* 0x0000000c000c7245 */ /* 0x000fe20000201400 */
[----:B0-----:R-:W-:-:S08]  /*3a30*/  DADD R36, R36, 0.5 ;  /* 0x3fe0000024247429 */ /* 0x001fd00000000000 */
[----:B------:R-:W-:-:S06]  /*3a40*/  DFMA R36, R24, R36, R20 ;  /* 0x000000241824722b */ /* 0x000fcc0000000014 */
[----:B------:R0:W1:Y:S05]  /*3a50*/  F2F.F32.F64 R30, R36 ;  /* 0x00000024001e7310 */ /* 0x00006a0000301000 */
.L_x_101:
[----:B-12---:R-:W-:Y:S01]  /*3a60*/  FSETP.GEU.AND P0, PT, R32, R9, PT ;  /* 0x000000092000720b */ /* 0x006fe20003f0e000 */
[----:B------:R-:W-:Y:S05]  /*3a70*/  YIELD ;  /* 0x0000000000007946 */ /* 0x000fea0003800000 */
[----:B------:R-:W-:Y:S01]  /*3a80*/  BSSY.RECONVERGENT B4, `(.L_x_86) ;  /* 0x000007e000047945 */ /* 0x000fe20003800200 */
[----:B------:R-:W-:-:S06]  /*3a90*/  MOV R33, R26 ;  /* 0x0000001a00217202 */ /* 0x000fcc0000000f00 */
[----:B0-----:R-:W-:Y:S05]  /*3aa0*/  @P0 BRA `(.L_x_87) ;  /* 0x0000000000c40947 */ /* 0x001fea0003800000 */
[----:B------:R-:W2:Y:S01]  /*3ab0*/  LDCU UR4, c[0x0][0x39c] ;  /* 0x00007380ff0477ac */ /* 0x000ea20008000800 */
[----:B------:R-:W-:Y:S01]  /*3ac0*/  LOP3.LUT R2, RZ, R27, RZ, 0x33, !PT ;  /* 0x0000001bff027212 */ /* 0x000fe200078e33ff */
[----:B0-----:R-:W-:Y:S01]  /*3ad0*/  HFMA2 R37, -RZ, RZ, -3, 0 ;  /* 0xc2000000ff257431 */ /* 0x001fe200000001ff */
[----:B------:R-:W-:Y:S02]  /*3ae0*/  UMOV UR5, URZ ;  /* 0x000000ff00057c82 */ /* 0x000fe40008000000 */
[----:B--2---:R-:W-:Y:S01]  /*3af0*/  IADD3 R2, PT, PT, R2, UR4, RZ ;  /* 0x0000000402027c10 */ /* 0x004fe2000fffe0ff */
[----:B------:R-:W0:Y:S03]  /*3b00*/  LDCU UR4, c[0x0][0x388] ;  /* 0x00007100ff0477ac */ /* 0x000e260008000800 */
[----:B------:R-:W-:-:S04]  /*3b10*/  I2FP.F32.S32 R13, R2 ;  /* 0x00000002000d7245 */ /* 0x000fc80000201400 */
[----:B0-----:R-:W5:Y:S01]  /*3b20*/  TEX.LL RZ, R36, R12, R37, UR4, 3D, 0x1 ;  /* 0x48ff04250c247f60 */ /* 0x001f6200089e01ff */
[----:B------:R-:W0:Y:S01]  /*3b30*/  LDC R38, c[0x0][0x3b4] ;  /* 0x0000ed00ff267b82 */ /* 0x000e220000000800 */
[----:B-1----:R-:W-:Y:S01]  /*3b40*/  FFMA R39, R30, UR13, R31 ;  /* 0x0000000d1e277c23 */ /* 0x002fe2000800001f */
        /* <DEDUP_REMOVED lines=16> */
.L_x_89:
[----:B------:R-:W-:Y:S05]  /*3c50*/  BSYNC.RECONVERGENT B5 ;  /* 0x0000000000057941 */ /* 0x000fea0003800200 */
.L_x_88:
        /* <DEDUP_REMOVED lines=15> */
.L_x_91:
[----:B------:R-:W-:Y:S05]  /*3d50*/  BSYNC.RECONVERGENT B5 ;  /* 0x0000000000057941 */ /* 0x000fea0003800200 */
.L_x_90:
[----:B------:R-:W0:Y:S01]  /*3d60*/  LDCU UR4, c[0x0][0x3ac] ;  /* 0x00007580ff0477ac */ /* 0x000e220008000800 */
[----:B------:R-:W-:Y:S01]  /*3d70*/  FFMA R34, R33, R2, R34 ;  /* 0x0000000221227223 */ /* 0x000fe20000000022 */
[----:B------:R-:W-:Y:S01]  /*3d80*/  IADD3 R27, PT, PT, R27, 0x1, RZ ;  /* 0x000000011b1b7810 */ /* 0x000fe20007ffe0ff */
[----:B------:R-:W-:Y:S01]  /*3d90*/  FADD R32, R32, R17 ;  /* 0x0000001120207221 */ /* 0x000fe20000000000 */
[----:B0-----:R-:W-:Y:S01]  /*3da0*/  FADD R30, R30, UR4 ;  /* 0x000000041e1e7e21 */ /* 0x001fe20008000000 */
[----:B------:R-:W-:Y:S06]  /*3db0*/  BRA `(.L_x_92) ;  /* 0x0000000400287947 */ /* 0x000fec0003800000 */
.L_x_87:
[----:B------:R-:W2:Y:S01]  /*3dc0*/  LDCU UR5, c[0x0][0x39c] ;  /* 0x00007380ff0577ac */ /* 0x000ea20008000800 */
[----:B------:R-:W-:Y:S01]  /*3dd0*/  LOP3.LUT R2, RZ, R27, RZ, 0x33, !PT ;  /* 0x0000001bff027212 */ /* 0x000fe200078e33ff */
[----:B0-----:R-:W-:Y:S01]  /*3de0*/  HFMA2 R37, -RZ, RZ, -3, 0 ;  /* 0xc2000000ff257431 */ /* 0x001fe200000001ff */
[----:B------:R-:W0:Y:S02]  /*3df0*/  LDCU UR4, c[0x0][0x388] ;  /* 0x00007100ff0477ac */ /* 0x000e240008000800 */
[----:B--2---:R-:W-:Y:S01]  /*3e00*/  IADD3 R2, PT, PT, R2, UR5, RZ ;  /* 0x0000000502027c10 */ /* 0x004fe2000fffe0ff */
[----:B------:R-:W-:-:S03]  /*3e10*/  UMOV UR5, URZ ;  /* 0x000000ff00057c82 */ /* 0x000fc60008000000 */
[----:B------:R-:W-:-:S04]  /*3e20*/  I2FP.F32.S32 R13, R2 ;  /* 0x00000002000d7245 */ /* 0x000fc80000201400 */
[----:B0-----:R-:W5:Y:S01]  /*3e30*/  TEX.LL RZ, R36, R12, R37, UR4, 3D, 0x1 ;  /* 0x48ff04250c247f60 */ /* 0x001f6200089e01ff */
[----:B------:R-:W0:Y:S01]  /*3e40*/  LDC R38, c[0x0][0x3b4] ;  /* 0x0000ed00ff267b82 */ /* 0x000e220000000800 */
[----:B-1----:R-:W-:Y:S01]  /*3e50*/  FFMA R39, R30, UR13, R31 ;  /* 0x0000000d1e277c23 */ /* 0x002fe2000800001f */
        /* <DEDUP_REMOVED lines=15> */
.L_x_94:
[----:B------:R-:W-:Y:S05]  /*3f50*/  BSYNC.RECONVERGENT B5 ;  /* 0x0000000000057941 */ /* 0x000fea0003800200 */
.L_x_93:
        /* <DEDUP_REMOVED lines=15> */
.L_x_96:
[----:B------:R-:W-:Y:S05]  /*4050*/  BSYNC.RECONVERGENT B5 ;  /* 0x0000000000057941 */ /* 0x000fea0003800200 */
.L_x_95:
        /* <DEDUP_REMOVED lines=13> */
.L_x_98:
[----:B------:R-:W-:Y:S05]  /*4130*/  BSYNC.RECONVERGENT B5 ;  /* 0x0000000000057941 */ /* 0x000fea0003800200 */
.L_x_97:
[----:B------:R-:W0:Y:S01]  /*4140*/  S2R R35, SR_CgaCtaId ;  /* 0x0000000000237919 */ /* 0x000e220000008800 */
[----:B------:R-:W-:Y:S01]  /*4150*/  MOV R34, 0x400 ;  /* 0x0000040000227802 */ /* 0x000fe20000000f00 */
[----:B------:R-:W-:Y:S03]  /*4160*/  BSSY.RECONVERGENT B0, `(.L_x_99) ;  /* 0x0000007000007945 */ /* 0x000fe60003800200 */
[----:B0-----:R-:W-:-:S04]  /*4170*/  LEA R13, R35, R34, 0x18 ;  /* 0x00000022230d7211 */ /* 0x001fc800078ec0ff */
[----:B------:R-:W-:-:S07]  /*4180*/  LEA R13, R26, R13, 0x2 ;  /* 0x0000000d1a0d7211 */ /* 0x000fce00078e10ff */
.L_x_100:
[----:B------:R-:W0:Y:S02]  /*4190*/  LDS R28, [R13] ;  /* 0x000000000d1c7984 */ /* 0x000e240000000800 */
[----:B0-----:R-:W-:-:S05]  /*41a0*/  FADD R29, R2, R28 ;  /* 0x0000001c021d7221 */ /* 0x001fca0000000000 */
[----:B------:R-:W0:Y:S02]  /*41b0*/  ATOMS.CAST.SPIN P0, [R13], R28, R29 ;  /* 0x0000001c0d00758d */ /* 0x000e24000180001d */
[----:B0-----:R-:W-:Y:S05]  /*41c0*/  @!P0 BRA `(.L_x_100) ;  /* 0xfffffffc00f08947 */ /* 0x001fea000383ffff */
[----:B------:R-:W-:Y:S05]  /*41d0*/  BSYNC.RECONVERGENT B0 ;  /* 0x0000000000007941 */ /* 0x000fea0003800200 */
.L_x_99:
        /* <DEDUP_REMOVED lines=8> */
.L_x_92:
[----:B------:R-:W-:Y:S05]  /*4260*/  BSYNC.RECONVERGENT B4 ;  /* 0x0000000000047941 */ /* 0x000fea0003800200 */
.L_x_86:
[----:B------:R-:W2:Y:S01]  /*4270*/  LDCU UR4, c[0x0][0x39c] ;  /* 0x00007380ff0477ac */ /* 0x000ea20008000800 */
[----:B------:R-:W-:Y:S02]  /*4280*/  ISETP.GE.AND P0, PT, R26, UR6, PT ;  /* 0x000000061a007c0c */ /* 0x000fe4000bf06270 */
[----:B--2---:R-:W-:-:S13]  /*4290*/  ISETP.LT.AND P1, PT, R27, UR4, PT ;  /* 0x000000041b007c0c */ /* 0x004fda000bf21270 */
[----:B------:R-:W-:Y:S05]  /*42a0*/  @!P0 BRA P1, `(.L_x_101) ;  /* 0xfffffff400ec8947 */ /* 0x000fea000083ffff */
.L_x_85:
[----:B------:R-:W-:Y:S05]  /*42b0*/  BSYNC B3 ;  /* 0x0000000000037941 */ /* 0x000fea0003800000 */
.L_x_84:
[----:B------:R-:W-:-:S13]  /*42c0*/  FSETP.NEU.AND P0, PT, R34, RZ, PT ;  /* 0x000000ff2200720b */ /* 0x000fda0003f0d000 */
[----:B------:R-:W-:Y:S05]  /*42d0*/  @!P0 BRA `(.L_x_66) ;  /* 0x0000000000588947 */ /* 0x000fea0003800000 */
[----:B0-----:R-:W0:Y:S01]  /*42e0*/  MUFU.RCP R2, R17 ;  /* 0x0000001100027308 */ /* 0x001e220000001000 */
[----:B------:R-:W-:Y:S07]  /*42f0*/  BSSY.RECONVERGENT B3, `(.L_x_102) ;  /* 0x000000c000037945 */ /* 0x000fee0003800200 */
[----:B------:R-:W3:Y:S01]  /*4300*/  FCHK P0, R34, R17 ;  /* 0x0000001122007302 */ /* 0x000ee20000000000 */
[----:B0-----:R-:W-:-:S04]  /*4310*/  FFMA R13, R2, -R17, 1 ;  /* 0x3f800000020d7423 */ /* 0x001fc80000000811 */
[----:B------:R-:W-:-:S04]  /*4320*/  FFMA R13, R2, R13, R2 ;  /* 0x0000000d020d7223 */ /* 0x000fc80000000002 */
[----:B------:R-:W-:-:S04]  /*4330*/  FFMA R27, R13, R34, RZ ;  /* 0x000000220d1b7223 */ /* 0x000fc800000000ff */
[----:B------:R-:W-:-:S04]  /*4340*/  FFMA R2, R27, -R17, R34 ;  /* 0x800000111b027223 */ /* 0x000fc80000000022 */
[----:B------:R-:W-:Y:S01]  /*4350*/  FFMA R2, R13, R2, R27 ;  /* 0x000000020d027223 */ /* 0x000fe2000000001b */
[----:B---3--:R-:W-:Y:S06]  /*4360*/  @!P0 BRA `(.L_x_103) ;  /* 0x0000000000108947 */ /* 0x008fec0003800000 */
[----:B------:R-:W-:Y:S01]  /*4370*/  MOV R39, R34 ;  /* 0x0000002200277202 */ /* 0x000fe20000000f00 */
[----:B------:R-:W-:Y:S01]  /*4380*/  IMAD.MOV.U32 R37, RZ, RZ, R17 ;  /* 0x000000ffff257224 */ /* 0x000fe200078e0011 */
[----:B------:R-:W-:-:S07]  /*4390*/  MOV R36, 0x43b0 ;  /* 0x000043b000247802 */ /* 0x000fce0000000f00 */
[----:B-12---:R-:W-:Y:S05]  /*43a0*/  CALL.REL.NOINC `($__internal_0_$__cuda_sm3x_div_rn_noftz_f32_slowpath) ;  /* 0x0000000000887944 */ /* 0x006fea0003c00000 */
.L_x_103:
[----:B------:R-:W-:Y:S05]  /*43b0*/  BSYNC.RECONVERGENT B3 ;  /* 0x0000000000037941 */ /* 0x000fea0003800200 */
.L_x_102:
[----:B------:R-:W0:Y:S01]  /*43c0*/  S2UR UR5, SR_CgaCtaId ;  /* 0x00000000000579c3 */ /* 0x000e220000008800 */
[----:B------:R-:W-:Y:S02]  /*43d0*/  UMOV UR4, 0x400 ;  /* 0x0000040000047882 */ /* 0x000fe40000000000 */
[----:B0-----:R-:W-:-:S06]  /*43e0*/  ULEA UR4, UR5, UR4, 0x18 ;  /* 0x0000000405047291 */ /* 0x001fcc000f8ec0ff */
[----:B------:R-:W-:-:S07]  /*43f0*/  LEA R26, R26, UR4, 0x2 ;  /* 0x000000041a1a7c11 */ /* 0x000fce000f8e10ff */
.L_x_104:
[----:B------:R-:W0:Y:S02]  /*4400*/  LDS R12, [R26] ;  /* 0x000000001a0c7984 */ /* 0x000e240000000800 */
[----:B0-----:R-:W-:-:S05]  /*4410*/  FADD R13, R2, R12 ;  /* 0x0000000c020d7221 */ /* 0x001fca0000000000 */
[----:B------:R-:W0:Y:S02]  /*4420*/  ATOMS.CAST.SPIN P0, [R26], R12, R13 ;  /* 0x0000000c1a00758d */ /* 0x000e24000180000d */
[----:B0-----:R-:W-:Y:S05]  /*4430*/  @!P0 BRA `(.L_x_104) ;  /* 0xfffffffc00f08947 */ /* 0x001fea000383ffff */
.L_x_66:
[----:B------:R-:W-:Y:S05]  /*4440*/  BSYNC B2 ;  /* 0x0000000000027941 */ /* 0x000fea0003800000 */
.L_x_65:
[----:B------:R-:W3:Y:S01]  /*4450*/  LDCU UR4, c[0x0][0x398] ;  /* 0x00007300ff0477ac */ /* 0x000ee20008000800 */
[----:B0-----:R-:W-:-:S05]  /*4460*/  MOV R2, UR10 ;  /* 0x0000000a00027c02 */ /* 0x001fca0008000f00 */
[C---:B------:R-:W-:Y:S01]  /*4470*/  IMAD R17, R11.reuse, R2, UR10 ;  /* 0x0000000a0b117e24 */ /* 0x040fe2000f8e0202 */
[----:B------:R-:W-:-:S04]  /*4480*/  IADD3 R11, PT, PT, R11, 0x1, RZ ;  /* 0x000000010b0b7810 */ /* 0x000fc80007ffe0ff */
[----:B---3--:R-:W-:-:S13]  /*4490*/  ISETP.GE.U32.AND P0, PT, R17, UR4, PT ;  /* 0x0000000411007c0c */ /* 0x008fda000bf06070 */
[----:B------:R-:W-:Y:S05]  /*44a0*/  @!P0 BRA `(.L_x_105) ;  /* 0xffffffec00008947 */ /* 0x000fea000383ffff */
.L_x_64:
[----:B------:R-:W-:Y:S05]  /*44b0*/  WARPSYNC.ALL ;  /* 0x0000000000007948 */ /* 0x000fea0003800000 */
[----:B------:R-:W3:Y:S01]  /*44c0*/  LDCU UR4, c[0x0][0x3a4] ;  /* 0x00007480ff0477ac */ /* 0x000ee20008000800 */
[----:B------:R-:W-:Y:S01]  /*44d0*/  BAR.SYNC.DEFER_BLOCKING 0x0 ;  /* 0x0000000000007b1d */ /* 0x000fe20000010000 */
[----:B---3--:R-:W-:-:S13]  /*44e0*/  ISETP.GE.AND P0, PT, R5, UR4, PT ;  /* 0x0000000405007c0c */ /* 0x008fda000bf06270 */
[----:B------:R-:W-:Y:S05]  /*44f0*/  @P0 EXIT ;  /* 0x000000000000094d */ /* 0x000fea0003800000 */
[----:B------:R-:W3:Y:S01]  /*4500*/  LDS R11, [R7] ;  /* 0x00000000070b7984 */ /* 0x000ee20000000800 */
[----:B0-----:R-:W0:Y:S01]  /*4510*/  LDC R2, c[0x0][0x3a0] ;  /* 0x0000e800ff027b82 */ /* 0x001e220000000800 */
[----:B------:R-:W-:Y:S02]  /*4520*/  FSETP.LE.AND P0, PT, RZ, UR12, PT ;  /* 0x0000000cff007c0b */ /* 0x000fe4000bf03000 */
[----:B------:R-:W-:-:S05]  /*4530*/  LOP3.LUT R0, RZ, R5, RZ, 0x33, !PT ;  /* 0x00000005ff007212 */ /* 0x000fca00078e33ff */
[----:B-12---:R-:W1:Y:S06]  /*4540*/  LDC.64 R8, c[0x0][0x380] ;  /* 0x0000e000ff087b82 */ /* 0x006e6c0000000a00 */
[----:B------:R-:W-:Y:S01]  /*4550*/  @!P0 IADD3 R5, PT, PT, R0, UR4, RZ ;  /* 0x0000000400058c10 */ /* 0x000fe2000fffe0ff */
[----:B0-----:R-:W-:-:S04]  /*4560*/  IMAD R2, R2, UR11, R3 ;  /* 0x0000000b02027c24 */ /* 0x001fc8000f8e0203 */
[----:B------:R-:W-:-:S04]  /*4570*/  IMAD R3, R2, UR4, R5 ;  /* 0x0000000402037c24 */ /* 0x000fc8000f8e0205 */
[----:B-1----:R-:W-:-:S04]  /*4580*/  IMAD.WIDE R2, R3, 0x4, R8 ;  /* 0x0000000403027825 */ /* 0x002fc800078e0208 */
[----:B---3--:R-:W-:-:S05]  /*4590*/  FMUL R11, R6, R11 ;  /* 0x0000000b060b7220 */ /* 0x008fca0000400000 */
[----:B------:R-:W-:Y:S04]  /*45a0*/  STS [R7], R11 ;  /* 0x0000000b07007388 */ /* 0x000fe80000000800 */
[----:B------:R-:W-:Y:S01]  /*45b0*/  STG.E desc[UR8][R2.64], R11 ;  /* 0x0000000b02007986 */ /* 0x000fe2000c101908 */
[----:B------:R-:W-:Y:S05]  /*45c0*/  EXIT ;  /* 0x000000000000794d */ /* 0x000fea0003800000 */
        .weak           $__internal_0_$__cuda_sm3x_div_rn_noftz_f32_slowpath
        .type           $__internal_0_$__cuda_sm3x_div_rn_noftz_f32_slowpath,@function
        .size           $__internal_0_$__cuda_sm3x_div_rn_noftz_f32_slowpath,(.L_x_626 - $__internal_0_$__cuda_sm3x_div_rn_noftz_f32_slowpath)
$__internal_0_$__cuda_sm3x_div_rn_noftz_f32_slowpath:
[----:B------:R-:W-:Y:S01]  /*45d0*/  SHF.R.U32.HI R13, RZ, 0x17, R37 ;  /* 0x00000017ff0d7819 */ /* 0x000fe20000011625 */
[----:B------:R-:W-:Y:S01]  /*45e0*/  BSSY.RECONVERGENT B0, `(.L_x_106) ;  /* 0x0000062000007945 */ /* 0x000fe20003800200 */
[----:B------:R-:W-:Y:S02]  /*45f0*/  SHF.R.U32.HI R38, RZ, 0x17, R39 ;  /* 0x00000017ff267819 */ /* 0x000fe40000011627 */
[----:B------:R-:W-:Y:S02]  /*4600*/  LOP3.LUT R13, R13, 0xff, RZ, 0xc0, !PT ;  /* 0x000000ff0d0d7812 */ /* 0x000fe400078ec0ff */
[----:B------:R-:W-:Y:S02]  /*4610*/  LOP3.LUT R38, R38, 0xff, RZ, 0xc0, !PT ;  /* 0x000000ff26267812 */ /* 0x000fe400078ec0ff */
[----:B------:R-:W-:-:S03]  /*4620*/  IADD3 R2, PT, PT, R13, -0x1, RZ ;  /* 0xffffffff0d027810 */ /* 0x000fc60007ffe0ff */
[----:B------:R-:W-:Y:S01]  /*4630*/  VIADD R35, R38, 0xffffffff ;  /* 0xffffffff26237836 */ /* 0x000fe20000000000 */
[----:B------:R-:W-:-:S04]  /*4640*/  ISETP.GT.U32.AND P0, PT, R2, 0xfd, PT ;  /* 0x000000fd0200780c */ /* 0x000fc80003f04070 */
[----:B------:R-:W-:-:S13]  /*4650*/  ISETP.GT.U32.OR P0, PT, R35, 0xfd, P0 ;  /* 0x000000fd2300780c */ /* 0x000fda0000704470 */
[----:B------:R-:W-:Y:S01]  /*4660*/  @!P0 MOV R29, RZ ;  /* 0x000000ff001d8202 */ /* 0x000fe20000000f00 */
[----:B------:R-:W-:Y:S06]  /*4670*/  @!P0 BRA `(.L_x_107) ;  /* 0x00000000005c8947 */ /* 0x000fec0003800000 */
[----:B------:R-:W-:Y:S02]  /*4680*/  FSETP.GTU.FTZ.AND P0, PT, |R39|, +INF , PT ;  /* 0x7f8000002700780b */ /* 0x000fe40003f1c200 */
[----:B------:R-:W-:-:S04]  /*4690*/  FSETP.GTU.FTZ.AND P1, PT, |R37|, +INF , PT ;  /* 0x7f8000002500780b */ /* 0x000fc80003f3c200 */
[----:B------:R-:W-:-:S13]  /*46a0*/  PLOP3.LUT P0, PT, P0, P1, PT, 0xf8, 0x8f ;  /* 0x00000000008f781c */ /* 0x000fda0000703f70 */
[----:B------:R-:W-:Y:S05]  /*46b0*/  @P0 BRA `(.L_x_108) ;  /* 0x00000004004c0947 */ /* 0x000fea0003800000 */
[----:B------:R-:W-:-:S13]  /*46c0*/  LOP3.LUT P0, RZ, R37, 0x7fffffff, R39, 0xc8, !PT ;  /* 0x7fffffff25ff7812 */ /* 0x000fda000780c827 */
[----:B------:R-:W-:Y:S05]  /*46d0*/  @!P0 BRA `(.L_x_109) ;  /* 0x00000004003c8947 */ /* 0x000fea0003800000 */
[----:B------:R-:W-:Y:S02]  /*46e0*/  FSETP.NEU.FTZ.AND P2, PT, |R39|, +INF , PT ;  /* 0x7f8000002700780b */ /* 0x000fe40003f5d200 */
[----:B------:R-:W-:Y:S02]  /*46f0*/  FSETP.NEU.FTZ.AND P1, PT, |R37|, +INF , PT ;  /* 0x7f8000002500780b */ /* 0x000fe40003f3d200 */
[----:B------:R-:W-:-:S11]  /*4700*/  FSETP.NEU.FTZ.AND P0, PT, |R39|, +INF , PT ;  /* 0x7f8000002700780b */ /* 0x000fd60003f1d200 */
[----:B------:R-:W-:Y:S05]  /*4710*/  @!P1 BRA !P2, `(.L_x_109) ;  /* 0x00000004002c9947 */ /* 0x000fea0005000000 */
[----:B------:R-:W-:-:S04]  /*4720*/  LOP3.LUT P2, RZ, R39, 0x7fffffff, RZ, 0xc0, !PT ;  /* 0x7fffffff27ff7812 */ /* 0x000fc8000784c0ff */
[----:B------:R-:W-:-:S13]  /*4730*/  PLOP3.LUT P1, PT, P1, P2, PT, 0x2f, 0xf2 ;  /* 0x0000000000f2781c */ /* 0x000fda0000f24577 */
[----:B------:R-:W-:Y:S05]  /*4740*/  @P1 BRA `(.L_x_110) ;  /* 0x0000000400181947 */ /* 0x000fea0003800000 */
[----:B------:R-:W-:-:S04]  /*4750*/  LOP3.LUT P1, RZ, R37, 0x7fffffff, RZ, 0xc0, !PT ;  /* 0x7fffffff25ff7812 */ /* 0x000fc8000782c0ff */
[----:B------:R-:W-:-:S13]  /*4760*/  PLOP3.LUT P0, PT, P0, P1, PT, 0x2f, 0xf2 ;  /* 0x0000000000f2781c */ /* 0x000fda0000702577 */
[----:B------:R-:W-:Y:S05]  /*4770*/  @P0 BRA `(.L_x_111) ;  /* 0x0000000400000947 */ /* 0x000fea0003800000 */
[----:B------:R-:W-:Y:S02]  /*4780*/  ISETP.GE.AND P0, PT, R35, RZ, PT ;  /* 0x000000ff2300720c */ /* 0x000fe40003f06270 */
[----:B------:R-:W-:-:S11]  /*4790*/  ISETP.GE.AND P1, PT, R2, RZ, PT ;  /* 0x000000ff0200720c */ /* 0x000fd60003f26270 */
[----:B------:R-:W-:Y:S01]  /*47a0*/  @P0 MOV R29, RZ ;  /* 0x000000ff001d0202 */ /* 0x000fe20000000f00 */
[----:B------:R-:W-:Y:S01]  /*47b0*/  @!P0 FFMA R39, R39, 1.84467440737095516160e+19, RZ ;  /* 0x5f80000027278823 */ /* 0x000fe200000000ff */
[----:B------:R-:W-:Y:S01]  /*47c0*/  @!P0 MOV R29, 0xffffffc0 ;  /* 0xffffffc0001d8802 */ /* 0x000fe20000000f00 */
[----:B------:R-:W-:-:S03]  /*47d0*/  @!P1 FFMA R37, R37, 1.84467440737095516160e+19, RZ ;  /* 0x5f80000025259823 */ /* 0x000fc600000000ff */
[----:B------:R-:W-:-:S07]  /*47e0*/  @!P1 IADD3 R29, PT, PT, R29, 0x40, RZ ;  /* 0x000000401d1d9810 */ /* 0x000fce0007ffe0ff */
.L_x_107:
[----:B------:R-:W-:Y:S01]  /*47f0*/  LEA R42, R13, 0xc0800000, 0x17 ;  /* 0xc08000000d2a7811 */ /* 0x000fe200078eb8ff */
[----:B------:R-:W-:Y:S01]  /*4800*/  BSSY.RECONVERGENT B1, `(.L_x_112) ;  /* 0x0000036000017945 */ /* 0x000fe20003800200 */
[----:B------:R-:W-:-:S03]  /*4810*/  IADD3 R38, PT, PT, R38, -0x7f, RZ ;  /* 0xffffff8126267810 */ /* 0x000fc60007ffe0ff */
[----:B------:R-:W-:Y:S02]  /*4820*/  IMAD.IADD R42, R37, 0x1, -R42 ;  /* 0x00000001252a7824 */ /* 0x000fe400078e0a2a */
[C---:B------:R-:W-:Y:S01]  /*4830*/  IMAD R2, R38.reuse, -0x800000, R39 ;  /* 0xff80000026027824 */ /* 0x040fe200078e0227 */
[----:B------:R-:W-:Y:S01]  /*4840*/  IADD3 R38, PT, PT, R38, 0x7f, -R13 ;  /* 0x0000007f26267810 */ /* 0x000fe20007ffe80d */
[----:B------:R-:W0:Y:S01]  /*4850*/  MUFU.RCP R40, R42 ;  /* 0x0000002a00287308 */ /* 0x000e220000001000 */
[----:B------:R-:W-:Y:S02]  /*4860*/  FADD.FTZ R35, -R42, -RZ ;  /* 0x800000ff2a237221 */ /* 0x000fe40000010100 */
[----:B------:R-:W-:Y:S02]  /*4870*/  IADD3 R29, PT, PT, R38, R29, RZ ;  /* 0x0000001d261d7210 */ /* 0x000fe40007ffe0ff */
[----:B0-----:R-:W-:-:S04]  /*4880*/  FFMA R37, R40, R35, 1 ;  /* 0x3f80000028257423 */ /* 0x001fc80000000023 */
[----:B------:R-:W-:-:S04]  /*4890*/  FFMA R37, R40, R37, R40 ;  /* 0x0000002528257223 */ /* 0x000fc80000000028 */
[----:B------:R-:W-:-:S04]  /*48a0*/  FFMA R40, R2, R37, RZ ;  /* 0x0000002502287223 */ /* 0x000fc800000000ff */
[----:B------:R-:W-:-:S04]  /*48b0*/  FFMA R39, R35, R40, R2 ;  /* 0x0000002823277223 */ /* 0x000fc80000000002 */
[----:B------:R-:W-:-:S04]  /*48c0*/  FFMA R40, R37, R39, R40 ;  /* 0x0000002725287223 */ /* 0x000fc80000000028 */
[----:B------:R-:W-:-:S04]  /*48d0*/  FFMA R35, R35, R40, R2 ;  /* 0x0000002823237223 */ /* 0x000fc80000000002 */
[----:B------:R-:W-:-:S05]  /*48e0*/  FFMA R2, R37, R35, R40 ;  /* 0x0000002325027223 */ /* 0x000fca0000000028 */
[----:B------:R-:W-:-:S04]  /*48f0*/  SHF.R.U32.HI R13, RZ, 0x17, R2 ;  /* 0x00000017ff0d7819 */ /* 0x000fc80000011602 */
[----:B------:R-:W-:-:S04]  /*4900*/  LOP3.LUT R38, R13, 0xff, RZ, 0xc0, !PT ;  /* 0x000000ff0d267812 */ /* 0x000fc800078ec0ff */
[----:B------:R-:W-:-:S04]  /*4910*/  IADD3 R13, PT, PT, R38, R29, RZ ;  /* 0x0000001d260d7210 */ /* 0x000fc80007ffe0ff */
[----:B------:R-:W-:-:S04]  /*4920*/  IADD3 R38, PT, PT, R13, -0x1, RZ ;  /* 0xffffffff0d267810 */ /* 0x000fc80007ffe0ff */
[----:B------:R-:W-:-:S13]  /*4930*/  ISETP.GE.U32.AND P0, PT, R38, 0xfe, PT ;  /* 0x000000fe2600780c */ /* 0x000fda0003f06070 */
[----:B------:R-:W-:Y:S05]  /*4940*/  @!P0 BRA `(.L_x_113) ;  /* 0x0000000000808947 */ /* 0x000fea0003800000 */
[----:B------:R-:W-:-:S13]  /*4950*/  ISETP.GT.AND P0, PT, R13, 0xfe, PT ;  /* 0x000000fe0d00780c */ /* 0x000fda0003f04270 */
[----:B------:R-:W-:Y:S05]  /*4960*/  @P0 BRA `(.L_x_114) ;  /* 0x00000000006c0947 */ /* 0x000fea0003800000 */
[----:B------:R-:W-:-:S13]  /*4970*/  ISETP.GE.AND P0, PT, R13, 0x1, PT ;  /* 0x000000010d00780c */ /* 0x000fda0003f06270 */
[----:B------:R-:W-:Y:S05]  /*4980*/  @P0 BRA `(.L_x_115) ;  /* 0x0000000000740947 */ /* 0x000fea0003800000 */
[----:B------:R-:W-:Y:S02]  /*4990*/  ISETP.GE.AND P0, PT, R13, -0x18, PT ;  /* 0xffffffe80d00780c */ /* 0x000fe40003f06270 */
[----:B------:R-:W-:-:S11]  /*49a0*/  LOP3.LUT R2, R2, 0x80000000, RZ, 0xc0, !PT ;  /* 0x8000000002027812 */ /* 0x000fd600078ec0ff */
[----:B------:R-:W-:Y:S05]  /*49b0*/  @!P0 BRA `(.L_x_115) ;  /* 0x0000000000688947 */ /* 0x000fea0003800000 */
[CCC-:B------:R-:W-:Y:S01]  /*49c0*/  FFMA.RZ R29, R37.reuse, R35.reuse, R40.reuse ;  /* 0x00000023251d7223 */ /* 0x1c0fe2000000c028 */
[CCC-:B------:R-:W-:Y:S01]  /*49d0*/  FFMA.RP R38, R37.reuse, R35.reuse, R40.reuse ;  /* 0x0000002325267223 */ /* 0x1c0fe20000008028 */
[----:B------:R-:W-:Y:S01]  /*49e0*/  FFMA.RM R35, R37, R35, R40 ;  /* 0x0000002325237223 */ /* 0x000fe20000004028 */
[C---:B------:R-:W-:Y:S01]  /*49f0*/  VIADD R37, R13.reuse, 0x20 ;  /* 0x000000200d257836 */ /* 0x040fe20000000000 */
[----:B------:R-:W-:Y:S02]  /*4a00*/  ISETP.NE.AND P2, PT, R13, RZ, PT ;  /* 0x000000ff0d00720c */ /* 0x000fe40003f45270 */
[----:B------:R-:W-:Y:S02]  /*4a10*/  LOP3.LUT R29, R29, 0x7fffff, RZ, 0xc0, !PT ;  /* 0x007fffff1d1d7812 */ /* 0x000fe400078ec0ff */
[----:B------:R-:W-:Y:S02]  /*4a20*/  ISETP.NE.AND P1, PT, R13, RZ, PT ;  /* 0x000000ff0d00720c */ /* 0x000fe40003f25270 */
[----:B------:R-:W-:-:S02]  /*4a30*/  LOP3.LUT R40, R29, 0x800000, RZ, 0xfc, !PT ;  /* 0x008000001d287812 */ /* 0x000fc400078efcff */
[----:B------:R-:W-:Y:S02]  /*4a40*/  IADD3 R13, PT, PT, -R13, RZ, RZ ;  /* 0x000000ff0d0d7210 */ /* 0x000fe40007ffe1ff */
[----:B------:R-:W-:Y:S02]  /*4a50*/  SHF.L.U32 R37, R40, R37, RZ ;  /* 0x0000002528257219 */ /* 0x000fe400000006ff */
[----:B------:R-:W-:Y:S02]  /*4a60*/  FSETP.NEU.FTZ.AND P0, PT, R38, R35, PT ;  /* 0x000000232600720b */ /* 0x000fe40003f1d000 */
[----:B------:R-:W-:Y:S02]  /*4a70*/  SEL R13, R13, RZ, P2 ;  /* 0x000000ff0d0d7207 */ /* 0x000fe40001000000 */
[----:B------:R-:W-:Y:S02]  /*4a80*/  ISETP.NE.AND P1, PT, R37, RZ, P1 ;  /* 0x000000ff2500720c */ /* 0x000fe40000f25270 */
[----:B------:R-:W-:-:S02]  /*4a90*/  SHF.R.U32.HI R40, RZ, R13, R40 ;  /* 0x0000000dff287219 */ /* 0x000fc40000011628 */
[----:B------:R-:W-:Y:S02]  /*4aa0*/  PLOP3.LUT P0, PT, P0, P1, PT, 0xf8, 0x8f ;  /* 0x00000000008f781c */ /* 0x000fe40000703f70 */
[----:B------:R-:W-:Y:S02]  /*4ab0*/  SHF.R.U32.HI R29, RZ, 0x1, R40 ;  /* 0x00000001ff1d7819 */ /* 0x000fe40000011628 */
[----:B------:R-:W-:-:S04]  /*4ac0*/  SEL R38, RZ, 0x1, !P0 ;  /* 0x00000001ff267807 */ /* 0x000fc80004000000 */
[----:B------:R-:W-:-:S04]  /*4ad0*/  LOP3.LUT R13, R38, 0x1, R29, 0xf8, !PT ;  /* 0x00000001260d7812 */ /* 0x000fc800078ef81d */
[----:B------:R-:W-:-:S04]  /*4ae0*/  LOP3.LUT R40, R13, R40, RZ, 0xc0, !PT ;  /* 0x000000280d287212 */ /* 0x000fc800078ec0ff */
[----:B------:R-:W-:-:S04]  /*4af0*/  IADD3 R29, PT, PT, R29, R40, RZ ;  /* 0x000000281d1d7210 */ /* 0x000fc80007ffe0ff */
[----:B------:R-:W-:Y:S01]  /*4b00*/  LOP3.LUT R2, R29, R2, RZ, 0xfc, !PT ;  /* 0x000000021d027212 */ /* 0x000fe200078efcff */
[----:B------:R-:W-:Y:S06]  /*4b10*/  BRA `(.L_x_115) ;  /* 0x0000000000107947 */ /* 0x000fec0003800000 */
.L_x_114:
[----:B------:R-:W-:-:S04]  /*4b20*/  LOP3.LUT R2, R2, 0x80000000, RZ, 0xc0, !PT ;  /* 0x8000000002027812 */ /* 0x000fc800078ec0ff */
[----:B------:R-:W-:Y:S01]  /*4b30*/  LOP3.LUT R2, R2, 0x7f800000, RZ, 0xfc, !PT ;  /* 0x7f80000002027812 */ /* 0x000fe200078efcff */
[----:B------:R-:W-:Y:S06]  /*4b40*/  BRA `(.L_x_115) ;  /* 0x0000000000047947 */ /* 0x000fec0003800000 */
.L_x_113:
[----:B------:R-:W-:-:S07]  /*4b50*/  LEA R2, R29, R2, 0x17 ;  /* 0x000000021d027211 */ /* 0x000fce00078eb8ff */
.L_x_115:
[----:B------:R-:W-:Y:S05]  /*4b60*/  BSYNC.RECONVERGENT B1 ;  /* 0x0000000000017941 */ /* 0x000fea0003800200 */
.L_x_112:
[----:B------:R-:W-:Y:S05]  /*4b70*/  BRA `(.L_x_116) ;  /* 0x0000000000207947 */ /* 0x000fea0003800000 */
.L_x_111:
[----:B------:R-:W-:-:S04]  /*4b80*/  LOP3.LUT R37, R37, 0x80000000, R39, 0x48, !PT ;  /* 0x8000000025257812 */ /* 0x000fc800078e4827 */
[----:B------:R-:W-:Y:S01]  /*4b90*/  LOP3.LUT R2, R37, 0x7f800000, RZ, 0xfc, !PT ;  /* 0x7f80000025027812 */ /* 0x000fe200078efcff */
[----:B------:R-:W-:Y:S06]  /*4ba0*/  BRA `(.L_x_116) ;  /* 0x0000000000147947 */ /* 0x000fec0003800000 */
.L_x_110:
[----:B------:R-:W-:Y:S01]  /*4bb0*/  LOP3.LUT R2, R37, 0x80000000, R39, 0x48, !PT ;  /* 0x8000000025027812 */ /* 0x000fe200078e4827 */
[----:B------:R-:W-:Y:S06]  /*4bc0*/  BRA `(.L_x_116) ;  /* 0x00000000000c7947 */ /* 0x000fec0003800000 */
.L_x_109:
[----:B------:R-:W0:Y:S01]  /*4bd0*/  MUFU.RSQ R2, -QNAN ;  /* 0xffc0000000027908 */ /* 0x000e220000001400 */
[----:B------:R-:W-:Y:S05]  /*4be0*/  BRA `(.L_x_116) ;  /* 0x0000000000047947 */ /* 0x000fea0003800000 */
.L_x_108:
[----:B------:R-:W-:-:S07]  /*4bf0*/  FADD.FTZ R2, R39, R37 ;  /* 0x0000002527027221 */ /* 0x000fce0000010000 */
.L_x_116:
[----:B------:R-:W-:Y:S05]  /*4c00*/  BSYNC.RECONVERGENT B0 ;  /* 0x0000000000007941 */ /* 0x000fea0003800200 */
.L_x_106:
[----:B------:R-:W-:-:S04]  /*4c10*/  HFMA2 R37, -RZ, RZ, 0, 0 ;  /* 0x00000000ff257431 */ /* 0x000fc800000001ff */
[----:B0-----:R-:W-:Y:S05]  /*4c20*/  RET.REL.NODEC R36 `(_Z35BackProjTransFanFlatDisCUDA2dKernelILb1EEvPfyPKfiiiiffffffff) ;  /* 0xffffffb024f47950 */ /* 0x001fea0003c3ffff */
.L_x_117:
[----:B------:R-:W-:-:S00]  /*4c30*/  BRA `(.L_x_117) ;  /* 0xfffffffc00fc7947 */ /* 0x000fc0000383ffff */
[----:B------:R-:W-:-:S00]  /*4c40*/  NOP ;  /* 0x0000000000007918 */ /* 0x000fc00000000000 */
        /* <DEDUP_REMOVED lines=11> */
.L_x_626:


//--------------------- .text._Z30BackProjFanFlatDisCUDA2dKernelILb1EEvPfPKfS2_iiiiffffffff --------------------------
	.section	.text._Z30BackProjFanFlatDisCUDA2dKernelILb1EEvPfPKfS2_iiiiffffffff,"ax",@progbits
	.align	128
        .global         _Z30BackProjFanFlatDisCUDA2dKernelILb1EEvPfPKfS2_iiiiffffffff
        .type           _Z30BackProjFanFlatDisCUDA2dKernelILb1EEvPfPKfS2_iiiiffffffff,@function
        .size           _Z30BackProjFanFlatDisCUDA2dKernelILb1EEvPfPKfS2_iiiiffffffff,(.L_x_627 - _Z30BackProjFanFlatDisCUDA2dKernelILb1EEvPfPKfS2_iiiiffffffff)
        .other          _Z30BackProjFanFlatDisCUDA2dKernelILb1EEvPfPKfS2_iiiiffffffff,@"STO_CUDA_ENTRY STV_DEFAULT"
_Z30BackProjFanFlatDisCUDA2dKernelILb1EEvPfPKfS2_iiiiffffffff:
.text._Z30BackProjFanFlatDisCUDA2dKernelILb1EEvPfPKfS2_iiiiffffffff:
        /* <DEDUP_REMOVED lines=20> */
[----:B-1----:R-:W-:Y:S01]  /*0140*/  I2FP.F32.S32 R10, R11 ;  /* 0x0000000b000a7245 */ /* 0x002fe20000201400 */
[----:B------:R-:W-:-:S04]  /*0150*/  IMAD.MOV.U32 R12, RZ, RZ, R11 ;  /* 0x000000ffff0c7224 */ /* 0x000fc800078e000b */
[----:B------:R-:W-:-:S04]  /*0160*/  FFMA R5, R10, -1.5707962512969970703, R13 ;  /* 0xbfc90fda0a057823 */ /* 0x000fc8000000000d */
[----:B------:R-:W-:-:S04]  /*0170*/  FFMA R5, R10, -7.5497894158615963534e-08, R5 ;  /* 0xb3a221680a057823 */ /* 0x000fc80000000005 */
[----:B------:R-:W-:Y:S01]  /*0180*/  FFMA R10, R10, -5.3903029534742383927e-15, R5 ;  /* 0xa7c234c50a0a7823 */ /* 0x000fe20000000005 */
[----:B---3--:R-:W-:-:S04]  /*0190*/  IADD3 R5, PT, PT, R27, UR6, RZ ;  /* 0x000000061b057c10 */ /* 0x008fc8000fffe0ff */
[----:B------:R-:W-:Y:S01]  /*01a0*/  MOV R0, R10 ;  /* 0x0000000a00007202 */ /* 0x000fe20000000f00 */
[----:B0-----:R-:W-:Y:S06]  /*01b0*/  @!P0 BRA `(.L_x_118) ;  /* 0x0000000000dc8947 */ /* 0x001fec0003800000 */
[----:B------:R-:W-:-:S13]  /*01c0*/  FSETP.NEU.AND P1, PT, |R13|, +INF , PT ;  /* 0x7f8000000d00780b */ /* 0x000fda0003f2d200 */
[----:B------:R-:W-:Y:S01]  /*01d0*/  @!P1 FMUL R0, RZ, R13 ;  /* 0x0000000dff009220 */ /* 0x000fe20000400000 */
[----:B------:R-:W-:Y:S01]  /*01e0*/  @!P1 MOV R11, RZ ;  /* 0x000000ff000b9202 */ /* 0x000fe20000000f00 */
[----:B------:R-:W-:Y:S06]  /*01f0*/  @!P1 BRA `(.L_x_118) ;  /* 0x0000000000cc9947 */ /* 0x000fec0003800000 */
[----:B------:R-:W-:Y:S02]  /*0200*/  IMAD.SHL.U32 R2, R13, 0x100, RZ ;  /* 0x000001000d027824 */ /* 0x000fe400078e00ff */
[----:B------:R-:W-:Y:S01]  /*0210*/  HFMA2 R6, -RZ, RZ, 0, 0 ;  /* 0x00000000ff067431 */ /* 0x000fe200000001ff */
[----:B------:R-:W-:Y:S01]  /*0220*/  MOV R15, RZ ;  /* 0x000000ff000f7202 */ /* 0x000fe20000000f00 */
[----:B------:R-:W-:Y:S01]  /*0230*/  IMAD.MOV.U32 R0, RZ, RZ, R1 ;  /* 0x000000ffff007224 */ /* 0x000fe200078e0001 */
[----:B------:R-:W0:Y:S01]  /*0240*/  LDCU.64 UR12, c[0x4][URZ] ;  /* 0x01000000ff0c77ac */ /* 0x000e220008000a00 */
[----:B------:R-:W-:Y:S01]  /*0250*/  LOP3.LUT R7, R2, 0x80000000, RZ, 0xfc, !PT ;  /* 0x8000000002077812 */ /* 0x000fe200078efcff */
[----:B------:R-:W-:-:S06]  /*0260*/  UMOV UR4, URZ ;  /* 0x000000ff00047c82 */ /* 0x000fcc0008000000 */
.L_x_119:
        /* <DEDUP_REMOVED lines=29> */
[C-C-:B------:R-:W-:Y:S01]  /*0440*/  SHF.L.W.U32.HI R0, R2.reuse, 0x2, R3.reuse ;  /* 0x0000000202007819 */ /* 0x140fe20000010e03 */
[----:B------:R-:W-:Y:S01]  /*0450*/  IMAD.SHL.U32 R2, R2, 0x4, RZ ;  /* 0x0000000402027824 */ /* 0x000fe200078e00ff */
[----:B------:R-:W-:Y:S02]  /*0460*/  SHF.R.U32.HI R3, RZ, 0x1e, R3 ;  /* 0x0000001eff037819 */ /* 0x000fe40000011603 */
[----:B------:R-:W-:-:S02]  /*0470*/  SHF.R.S32.HI R7, RZ, 0x1f, R0 ;  /* 0x0000001fff077819 */ /* 0x000fc40000011400 */
[C---:B------:R-:W-:Y:S02]  /*0480*/  LEA.HI R11, R0.reuse, R3, RZ, 0x1 ;  /* 0x00000003000b7211 */ /* 0x040fe400078f08ff */
[C---:B------:R-:W-:Y:S02]  /*0490*/  LOP3.LUT R8, R7.reuse, R2, RZ, 0x3c, !PT ;  /* 0x0000000207087212 */ /* 0x040fe400078e3cff */
[----:B------:R-:W-:Y:S02]  /*04a0*/  LOP3.LUT R9, R7, R0, RZ, 0x3c, !PT ;  /* 0x0000000007097212 */ /* 0x000fe400078e3cff */
[----:B------:R-:W-:Y:S02]  /*04b0*/  LOP3.LUT R2, R0, R13, RZ, 0x3c, !PT ;  /* 0x0000000d00027212 */ /* 0x000fe400078e3cff */
[----:B------:R-:W-:Y:S02]  /*04c0*/  IADD3 R0, PT, PT, -R11, RZ, RZ ;  /* 0x000000ff0b007210 */ /* 0x000fe40007ffe1ff */
[----:B------:R-:W0:Y:S01]  /*04d0*/  I2F.F64.S64 R8, R8 ;  /* 0x0000000800087312 */ /* 0x000e220000301c00 */
[----:B------:R-:W-:-:S02]  /*04e0*/  ISETP.GE.AND P2, PT, R2, RZ, PT ;  /* 0x000000ff0200720c */ /* 0x000fc40003f46270 */
[----:B------:R-:W-:Y:S01]  /*04f0*/  @!P1 MOV R11, R0 ;  /* 0x00000000000b9202 */ /* 0x000fe20000000f00 */
[----:B0-----:R-:W-:-:S10]  /*0500*/  DMUL R6, R8, UR12 ;  /* 0x0000000c08067c28 */ /* 0x001fd40008000000 */
[----:B------:R-:W0:Y:S02]  /*0510*/  F2F.F32.F64 R6, R6 ;  /* 0x0000000600067310 */ /* 0x000e240000301000 */
[----:B0-----:R-:W-:-:S07]  /*0520*/  FSEL R0, -R6, R6, !P2 ;  /* 0x0000000606007208 */ /* 0x001fce0005000100 */
.L_x_118:
[----:B------:R-:W-:Y:S02]  /*0530*/  IMAD.MOV.U32 R7, RZ, RZ, 0x37cbac00 ;  /* 0x37cbac00ff077424 */ /* 0x000fe400078e00ff */
[----:B------:R-:W-:Y:S01]  /*0540*/  FMUL R2, R0, R0 ;  /* 0x0000000000027220 */ /* 0x000fe20000400000 */
[----:B------:R-:W-:Y:S02]  /*0550*/  LOP3.LUT R6, R11, 0x1, RZ, 0xc0, !PT ;  /* 0x000000010b067812 */ /* 0x000fe400078ec0ff */
[----:B------:R-:W-:Y:S01]  /*0560*/  MOV R9, 0x3d2aaabb ;  /* 0x3d2aaabb00097802 */ /* 0x000fe20000000f00 */
[----:B------:R-:W-:Y:S01]  /*0570*/  FFMA R3, R2, R7, -0.0013887860113754868507 ;  /* 0xbab607ed02037423 */ /* 0x000fe20000000007 */
[----:B------:R-:W-:Y:S02]  /*0580*/  ISETP.NE.U32.AND P1, PT, R6, 0x1, PT ;  /* 0x000000010600780c */ /* 0x000fe40003f25070 */
[----:B------:R-:W-:Y:S02]  /*0590*/  MOV R6, 0x3effffff ;  /* 0x3effffff00067802 */ /* 0x000fe40000000f00 */
[----:B------:R-:W-:-:S02]  /*05a0*/  FSEL R3, R3, -0.00019574658654164522886, !P1 ;  /* 0xb94d415303037808 */ /* 0x000fc40004800000 */
[----:B------:R-:W-:Y:S02]  /*05b0*/  FSEL R9, R9, 0.0083327032625675201416, !P1 ;  /* 0x3c0885e409097808 */ /* 0x000fe40004800000 */
[----:B------:R-:W-:Y:S02]  /*05c0*/  FSEL R0, R0, 1, P1 ;  /* 0x3f80000000007808 */ /* 0x000fe40000800000 */
[----:B------:R-:W-:Y:S01]  /*05d0*/  FSEL R6, -R6, -0.16666662693023681641, !P1 ;  /* 0xbe2aaaa806067808 */ /* 0x000fe20004800100 */
[C---:B------:R-:W-:Y:S01]  /*05e0*/  FFMA R9, R2.reuse, R3, R9 ;  /* 0x0000000302097223 */ /* 0x040fe20000000009 */
        /* <DEDUP_REMOVED lines=10> */
[----:B------:R-:W-:Y:S01]  /*0690*/  @!P0 IMAD.MOV.U32 R12, RZ, RZ, RZ ;  /* 0x000000ffff0c8224 */ /* 0x000fe200078e00ff */
        /* <DEDUP_REMOVED lines=8> */
.L_x_121:
[----:B0-----:R-:W-:Y:S01]  /*0720*/  MOV R10, UR14 ;  /* 0x0000000e000a7c02 */ /* 0x001fe20008000f00 */
[----:B------:R-:W-:-:S05]  /*0730*/  IMAD.U32 R11, RZ, RZ, UR15 ;  /* 0x0000000fff0b7e24 */ /* 0x000fca000f8e00ff */
[----:B------:R-:W2:Y:S01]  /*0740*/  LDG.E.CONSTANT R2, desc[UR8][R10.64] ;  /* 0x000000080a027981 */ /* 0x000ea2000c1e9900 */
[----:B------:R-:W-:Y:S02]  /*0750*/  UIADD3 UR14, UP0, UPT, UR14, 0x4, URZ ;  /* 0x000000040e0e7890 */ /* 0x000fe4000ff1e0ff */
[----:B------:R-:W-:Y:S02]  /*0760*/  UIADD3 UR4, UPT, UPT, UR4, 0x1, URZ ;  /* 0x0000000104047890 */ /* 0x000fe4000fffe0ff */
[----:B------:R-:W-:Y:S02]  /*0770*/  UIADD3.X UR15, UPT, UPT, URZ, UR15, URZ, UP0, !UPT ;  /* 0x0000000fff0f7290 */ /* 0x000fe400087fe4ff */
[----:B------:R-:W-:Y:S01]  /*0780*/  UISETP.NE.AND UP0, UPT, UR4, 0x6, UPT ;  /* 0x000000060400788c */ /* 0x000fe2000bf05270 */
[----:B--2---:R-:W-:-:S03]  /*0790*/  IMAD.WIDE.U32 R2, R2, R17, RZ ;  /* 0x0000001102027225 */ /* 0x004fc600078e00ff */
[----:B------:R-:W-:-:S04]  /*07a0*/  IADD3 R9, P0, PT, R2, R8, RZ ;  /* 0x0000000802097210 */ /* 0x000fc80007f1e0ff */
[----:B------:R-:W-:Y:S01]  /*07b0*/  IADD3.X R8, PT, PT, R3, R15, RZ, P0, !PT ;  /* 0x0000000f03087210 */ /* 0x000fe200007fe4ff */
[----:B------:R0:W-:Y:S02]  /*07c0*/  STL [R0], R9 ;  /* 0x0000000900007387 */ /* 0x0001e40000100800 */
[----:B0-----:R-:W-:Y:S01]  /*07d0*/  IADD3 R0, PT, PT, R0, 0x4, RZ ;  /* 0x0000000400007810 */ /* 0x001fe20007ffe0ff */
[----:B------:R-:W-:Y:S06]  /*07e0*/  BRA.U UP0, `(.L_x_121) ;  /* 0xfffffffd00cc7547 */ /* 0x000fec000b83ffff */
[----:B------:R-:W-:Y:S01]  /*07f0*/  SHF.R.U32.HI R6, RZ, 0x17, R13 ;  /* 0x00000017ff067819 */ /* 0x000fe2000001160d */
[----:B------:R0:W-:Y:S03]  /*0800*/  STL [R1+0x18], R8 ;  /* 0x0000180801007387 */ /* 0x0001e60000100800 */
[C---:B------:R-:W-:Y:S02]  /*0810*/  LOP3.LUT R0, R6.reuse, 0xe0, RZ, 0xc0, !PT ;  /* 0x000000e006007812 */ /* 0x040fe400078ec0ff */
[----:B------:R-:W-:-:S03]  /*0820*/  LOP3.LUT P0, RZ, R6, 0x1f, RZ, 0xc0, !PT ;  /* 0x0000001f06ff7812 */ /* 0x000fc6000780c0ff */
[----:B------:R-:W-:-:S05]  /*0830*/  VIADD R0, R0, 0xffffff80 ;  /* 0xffffff8000007836 */ /* 0x000fca0000000000 */
        /* <DEDUP_REMOVED lines=10> */
[----:B---3--:R-:W-:-:S04]  /*08e0*/  @P0 SHF.L.W.U32.HI R3, R2, R6, R3 ;  /* 0x0000000602030219 */ /* 0x008fc80000010e03 */
[C---:B------:R-:W-:Y:S02]  /*08f0*/  SHF.L.W.U32.HI R2, R3.reuse, 0x2, R0 ;  /* 0x0000000203027819 */ /* 0x040fe40000010e00 */
[----:B------:R-:W-:Y:S02]  /*0900*/  SHF.L.U32 R3, R3, 0x2, RZ ;  /* 0x0000000203037819 */ /* 0x000fe400000006ff */
[----:B------:R-:W-:Y:S02]  /*0910*/  SHF.R.S32.HI R6, RZ, 0x1f, R2 ;  /* 0x0000001fff067819 */ /* 0x000fe40000011402 */
[----:B------:R-:W-:Y:S02]  /*0920*/  LOP3.LUT R13, R2, R13, RZ, 0x3c, !PT ;  /* 0x0000000d020d7212 */ /* 0x000fe400078e3cff */
[C---:B------:R-:W-:Y:S02]  /*0930*/  LOP3.LUT R10, R6.reuse, R3, RZ, 0x3c, !PT ;  /* 0x00000003060a7212 */ /* 0x040fe400078e3cff */
[----:B------:R-:W-:-:S02]  /*0940*/  LOP3.LUT R11, R6, R2, RZ, 0x3c, !PT ;  /* 0x00000002060b7212 */ /* 0x000fc400078e3cff */
[----:B------:R-:W-:Y:S02]  /*0950*/  SHF.R.U32.HI R3, RZ, 0x1e, R0 ;  /* 0x0000001eff037819 */ /* 0x000fe40000011600 */
[----:B------:R-:W-:Y:S02]  /*0960*/  ISETP.GE.AND P0, PT, R13, RZ, PT ;  /* 0x000000ff0d00720c */ /* 0x000fe40003f06270 */
[----:B------:R-:W0:Y:S01]  /*0970*/  I2F.F64.S64 R10, R10 ;  /* 0x0000000a000a7312 */ /* 0x000e220000301c00 */
[----:B------:R-:W-:-:S04]  /*0980*/  LEA.HI R12, R2, R3, RZ, 0x1 ;  /* 0x00000003020c7211 */ /* 0x000fc800078f08ff */
[----:B------:R-:W-:-:S05]  /*0990*/  IADD3 R0, PT, PT, -R12, RZ, RZ ;  /* 0x000000ff0c007210 */ /* 0x000fca0007ffe1ff */
[----:B------:R-:W-:Y:S01]  /*09a0*/  @!P1 IMAD.MOV.U32 R12, RZ, RZ, R0 ;  /* 0x000000ffff0c9224 */ /* 0x000fe200078e0000 */
[----:B0-----:R-:W-:-:S10]  /*09b0*/  DMUL R8, R10, UR14 ;  /* 0x0000000e0a087c28 */ /* 0x001fd40008000000 */
[----:B------:R-:W0:Y:S02]  /*09c0*/  F2F.F32.F64 R8, R8 ;  /* 0x0000000800087310 */ /* 0x000e240000301000 */
[----:B0-----:R-:W-:-:S07]  /*09d0*/  FSEL R10, -R8, R8, !P0 ;  /* 0x00000008080a7208 */ /* 0x001fce0004000100 */
.L_x_120:
        /* <DEDUP_REMOVED lines=38> */
[----:B0-----:R-:W-:Y:S01]  /*0c40*/  IMAD.U32 R3, RZ, RZ, UR4 ;  /* 0x00000004ff037e24 */ /* 0x001fe2000f8e00ff */
[----:B-1----:R-:W-:-:S07]  /*0c50*/  MOV R2, UR7 ;  /* 0x0000000700027c02 */ /* 0x002fce0008000f00 */
[----:B------:R-:W-:Y:S05]  /*0c60*/  CALL.REL.NOINC `($__internal_1_$__cuda_sm3x_div_rn_noftz_f32_slowpath) ;  /* 0x0000003800707944 */ /* 0x000fea0003c00000 */
.L_x_122:
        /* <DEDUP_REMOVED lines=8> */
[----:B------:R-:W0:Y:S01]  /*0cf0*/  LDCU UR4, c[0x0][0x3a4] ;  /* 0x00007480ff0477ac */ /* 0x000e220008000800 */
[----:B------:R-:W-:Y:S02]  /*0d00*/  FSETP.LE.AND P0, PT, RZ, UR13, PT ;  /* 0x0000000dff007c0b */ /* 0x000fe4000bf03000 */
[----:B0-----:R-:W-:-:S13]  /*0d10*/  ISETP.GE.AND P1, PT, R5, UR4, PT ;  /* 0x0000000405007c0c */ /* 0x001fda000bf26270 */
[----:B------:R-:W0:Y:S01]  /*0d20*/  @!P1 LDC R9, c[0x0][0x3a0] ;  /* 0x0000e800ff099b82 */ /* 0x000e220000000800 */
[----:B------:R-:W-:-:S05]  /*0d30*/  @!P1 LOP3.LUT R3, RZ, R5, RZ, 0x33, !PT ;  /* 0x00000005ff039212 */ /* 0x000fca00078e33ff */
[----:B------:R-:W-:Y:S01]  /*0d40*/  @!P1 VIADD R8, R3, UR4 ;  /* 0x0000000403089c36 */ /* 0x000fe20008000000 */
[----:B------:R-:W-:Y:S01]  /*0d50*/  @P0 I2F.F64 R10, UR4 ;  /* 0x00000004000a0d12 */ /* 0x000fe20008201c00 */
[----:B------:R-:W1:Y:S03]  /*0d60*/  @!P1 LDC.64 R6, c[0x0][0x388] ;  /* 0x0000e200ff069b82 */ /* 0x000e660000000a00 */
[----:B------:R-:W-:Y:S01]  /*0d70*/  @!P1 SEL R8, R5, R8, P0 ;  /* 0x0000000805089207 */ /* 0x000fe20000000000 */
[----:B0-----:R-:W-:Y:S01]  /*0d80*/  @!P1 IMAD R3, R9, UR11, R4 ;  /* 0x0000000b09039c24 */ /* 0x001fe2000f8e0204 */
[----:B------:R-:W-:-:S03]  /*0d90*/  @P0 IADD3 R4, PT, PT, R5, 0x1, RZ ;  /* 0x0000000105040810 */ /* 0x000fc60007ffe0ff */
[----:B------:R-:W-:Y:S01]  /*0da0*/  @!P1 IMAD R3, R3, UR4, R8 ;  /* 0x0000000403039c24 */ /* 0x000fe2000f8e0208 */
[----:B------:R-:W0:Y:S03]  /*0db0*/  @P0 I2F.F64.U32 R18, R4 ;  /* 0x0000000400120312 */ /* 0x000e260000201800 */
[----:B-1----:R-:W-:-:S05]  /*0dc0*/  @!P1 IMAD.WIDE R6, R3, 0x4, R6 ;  /* 0x0000000403069825 */ /* 0x002fca00078e0206 */
[----:B------:R-:W1:Y:S01]  /*0dd0*/  @P0 I2F.F64.U32 R8, UR6 ;  /* 0x0000000600080d12 */ /* 0x000e620008201800 */
[----:B------:R2:W5:Y:S01]  /*0de0*/  @!P1 LDG.E.CONSTANT R3, desc[UR8][R6.64] ;  /* 0x0000000806039981 */ /* 0x000562000c1e9900 */
[----:B------:R-:W3:Y:S01]  /*0df0*/  S2UR UR7, SR_CgaCtaId ;  /* 0x00000000000779c3 */ /* 0x000ee20000008800 */
[----:B0-----:R-:W-:-:S05]  /*0e00*/  @P0 DFMA R18, R10, -0.5, R18 ;  /* 0xbfe000000a12082b */ /* 0x001fca0000000012 */
[----:B------:R-:W-:Y:S01]  /*0e10*/  @P0 F2F.F64.F32 R12, R0 ;  /* 0x00000000000c0310 */ /* 0x000fe20000201800 */
[----:B-1----:R-:W-:-:S07]  /*0e20*/  @P0 DFMA R8, R10, -0.5, R8 ;  /* 0xbfe000000a08082b */ /* 0x002fce0000000008 */
[----:B------:R-:W0:Y:S08]  /*0e30*/  @P0 F2F.F64.F32 R14, R2 ;  /* 0x00000002000e0310 */ /* 0x000e300000201800 */
[----:B------:R-:W2:Y:S01]  /*0e40*/  @P0 F2F.F64.F32 R16, UR13 ;  /* 0x0000000d00100d10 */ /* 0x000ea20008201800 */
[----:B0-----:R-:W-:-:S07]  /*0e50*/  @P0 DFMA R8, R8, R12, R14 ;  /* 0x0000000c0808022b */ /* 0x001fce000000000e */
[----:B------:R-:W0:Y:S01]  /*0e60*/  @P0 F2F.F64.F32 R10, UR12 ;  /* 0x0000000c000a0d10 */ /* 0x000e220008201800 */
[----:B------:R-:W-:Y:S02]  /*0e70*/  @P0 DFMA R18, R12, R18, R14 ;  /* 0x000000120c12022b */ /* 0x000fe4000000000e */
[----:B--2---:R-:W-:-:S06]  /*0e80*/  @P0 DMUL R6, R8, R16 ;  /* 0x0000001008060228 */ /* 0x004fcc0000000000 */
[----:B------:R-:W-:Y:S02]  /*0e90*/  @P0 DMUL R16, R16, R18 ;  /* 0x0000001210100228 */ /* 0x000fe40000000000 */
[----:B0-----:R-:W-:Y:S02]  /*0ea0*/  @P0 DMUL R8, R8, R10 ;  /* 0x0000000a08080228 */ /* 0x001fe40000000000 */
[----:B------:R-:W-:Y:S01]  /*0eb0*/  @P0 DMUL R10, R10, R18 ;  /* 0x000000120a0a0228 */ /* 0x000fe20000000000 */
[----:B---3--:R-:W-:Y:S10]  /*0ec0*/  @P0 BRA `(.L_x_124) ;  /* 0x0000000000400947 */ /* 0x008ff40003800000 */
[----:B------:R-:W-:Y:S08]  /*0ed0*/  I2F.F64.U32 R4, R5 ;  /* 0x0000000500047312 */ /* 0x000ff00000201800 */
[----:B------:R-:W0:Y:S08]  /*0ee0*/  I2F.F64 R6, UR4 ;  /* 0x0000000400067d12 */ /* 0x000e300008201c00 */
[----:B------:R-:W1:Y:S01]  /*0ef0*/  I2F.F64.U32 R10, UR6 ;  /* 0x00000006000a7d12 */ /* 0x000e620008201800 */
[----:B0-----:R-:W-:-:S07]  /*0f00*/  DFMA R8, R6, 0.5, -R4 ;  /* 0x3fe000000608782b */ /* 0x001fce0000000804 */
[----:B------:R-:W-:Y:S01]  /*0f10*/  F2F.F64.F32 R14, R2 ;  /* 0x00000002000e7310 */ /* 0x000fe20000201800 */
[----:B-1----:R-:W-:-:S07]  /*0f20*/  DFMA R6, R6, 0.5, -R10 ;  /* 0x3fe000000606782b */ /* 0x002fce000000080a */
[----:B------:R-:W0:Y:S01]  /*0f30*/  F2F.F64.F32 R12, R0 ;  /* 0x00000000000c7310 */ /* 0x000e220000201800 */
[----:B------:R-:W-:-:S07]  /*0f40*/  DADD R10, R8, -1 ;  /* 0xbff00000080a7429 */ /* 0x000fce0000000000 */
[----:B------:R-:W1:Y:S01]  /*0f50*/  F2F.F64.F32 R16, UR13 ;  /* 0x0000000d00107d10 */ /* 0x000e620008201800 */
[----:B0-----:R-:W-:-:S07]  /*0f60*/  DFMA R8, R12, R6, R14 ;  /* 0x000000060c08722b */ /* 0x001fce000000000e */
[----:B------:R-:W0:Y:S01]  /*0f70*/  F2F.F64.F32 R18, UR12 ;  /* 0x0000000c00127d10 */ /* 0x000e220008201800 */
[----:B------:R-:W-:Y:S02]  /*0f80*/  DFMA R10, R12, R10, R14 ;  /* 0x0000000a0c0a722b */ /* 0x000fe4000000000e */
[----:B-1----:R-:W-:-:S06]  /*0f90*/  DMUL R6, R16, R8 ;  /* 0x0000000810067228 */ /* 0x002fcc0000000000 */
[----:B------:R-:W-:Y:S02]  /*0fa0*/  DMUL R16, R16, R10 ;  /* 0x0000000a10107228 */ /* 0x000fe40000000000 */
[C---:B0-----:R-:W-:Y:S02]  /*0fb0*/  DMUL R8, R18.reuse, R8 ;  /* 0x0000000812087228 */ /* 0x041fe40000000000 */
[----:B------:R-:W-:-:S11]  /*0fc0*/  DMUL R10, R18, R10 ;  /* 0x0000000a120a7228 */ /* 0x000fd60000000000 */
.L_x_124:
[----:B------:R-:W0:Y:S01]  /*0fd0*/  F2F.F32.F64 R10, R10 ;  /* 0x0000000a000a7310 */ /* 0x000e220000301000 */
[----:B------:R-:W-:Y:S01]  /*0fe0*/  UMOV UR4, 0x400 ;  /* 0x0000040000047882 */ /* 0x000fe20000000000 */
[----:B-----5:R-:W-:Y:S01]  /*0ff0*/  @!P1 FMUL R2, R0, R3 ;  /* 0x0000000300029220 */ /* 0x020fe20000400000 */
[----:B------:R-:W-:Y:S01]  /*1000*/  ULEA UR4, UR7, UR4, 0x18 ;  /* 0x0000000407047291 */ /* 0x000fe2000f8ec0ff */
[----:B------:R-:W-:Y:S04]  /*1010*/  BSSY.RECONVERGENT B2, `(.L_x_125) ;  /* 0x0000016000027945 */ /* 0x000fe80003800200 */
[----:B------:R-:W1:Y:S01]  /*1020*/  F2F.F32.F64 R16, R16 ;  /* 0x0000001000107310 */ /* 0x000e620000301000 */
[----:B------:R-:W-:-:S05]  /*1030*/  LEA R5, R27, UR4, 0x2 ;  /* 0x000000041b057c11 */ /* 0x000fca000f8e10ff */
[----:B------:R2:W-:Y:S01]  /*1040*/  @!P1 STS [R5], R2 ;  /* 0x0000000205009388 */ /* 0x0005e20000000800 */
[----:B0-----:R-:W-:Y:S01]  /*1050*/  FADD R14, R10, -UR15 ;  /* 0x8000000f0a0e7e21 */ /* 0x001fe20008000000 */
[----:B------:R-:W0:Y:S02]  /*1060*/  F2F.F32.F64 R26, R6 ;  /* 0x00000006001a7310 */ /* 0x000e240000301000 */
[----:B------:R2:W-:Y:S01]  /*1070*/  @P1 STS [R5], RZ ;  /* 0x000000ff05001388 */ /* 0x0005e20000000800 */
[----:B-1----:R-:W-:-:S05]  /*1080*/  FMUL R3, R16, UR15 ;  /* 0x0000000f10037c20 */ /* 0x002fca0008400000 */
[----:B------:R-:W1:Y:S01]  /*1090*/  MUFU.RCP R12, R14 ;  /* 0x0000000e000c7308 */ /* 0x000e620000001000 */
[----:B------:R-:W-:-:S07]  /*10a0*/  FFMA R3, R10, UR14, -R3 ;  /* 0x0000000e0a037c23 */ /* 0x000fce0008000803 */
[----:B------:R-:W3:Y:S08]  /*10b0*/  FCHK P0, R3, R14 ;  /* 0x0000000e03007302 */ /* 0x000ef00000000000 */
[----:B------:R4:W0:Y:S01]  /*10c0*/  F2F.F32.F64 R4, R8 ;  /* 0x0000000800047310 */ /* 0x0008220000301000 */
[----:B-1----:R-:W-:-:S04]  /*10d0*/  FFMA R11, -R14, R12, 1 ;  /* 0x3f8000000e0b7423 */ /* 0x002fc8000000010c */
[----:B------:R-:W-:-:S04]  /*10e0*/  FFMA R12, R12, R11, R12 ;  /* 0x0000000b0c0c7223 */ /* 0x000fc8000000000c */
[----:B----4-:R-:W-:-:S04]  /*10f0*/  FFMA R9, R3, R12, RZ ;  /* 0x0000000c03097223 */ /* 0x010fc800000000ff */
[----:B------:R-:W-:-:S04]  /*1100*/  FFMA R8, -R14, R9, R3 ;  /* 0x000000090e087223 */ /* 0x000fc80000000103 */
[----:B------:R-:W-:Y:S01]  /*1110*/  FFMA R25, R12, R8, R9 ;  /* 0x000000080c197223 */ /* 0x000fe20000000009 */
[----:B0-23--:R-:W-:Y:S06]  /*1120*/  @!P0 BRA `(.L_x_126) ;  /* 0x0000000000108947 */ /* 0x00dfec0003800000 */
[----:B------:R-:W-:Y:S02]  /*1130*/  MOV R2, R14 ;  /* 0x0000000e00027202 */ /* 0x000fe40000000f00 */
[----:B------:R-:W-:-:S07]  /*1140*/  MOV R28, 0x1160 ;  /* 0x00001160001c7802 */ /* 0x000fce0000000f00 */
[----:B------:R-:W-:Y:S05]  /*1150*/  CALL.REL.NOINC `($__internal_1_$__cuda_sm3x_div_rn_noftz_f32_slowpath) ;  /* 0x0000003400347944 */ /* 0x000fea0003c00000 */
[----:B------:R-:W-:-:S07]  /*1160*/  IMAD.MOV.U32 R25, RZ, RZ, R2 ;  /* 0x000000ffff197224 */ /* 0x000fce00078e0002 */
.L_x_126:
[----:B------:R-:W-:Y:S05]  /*1170*/  BSYNC.RECONVERGENT B2 ;  /* 0x0000000000027941 */ /* 0x000fea0003800200 */
.L_x_125:
[----:B------:R-:W-:Y:S01]  /*1180*/  ISETP.NE.AND P0, PT, R27, RZ, PT ;  /* 0x000000ff1b00720c */ /* 0x000fe20003f05270 */
[----:B------:R-:W-:-:S12]  /*1190*/  BSSY.RECONVERGENT B2, `(.L_x_127) ;  /* 0x0000016000027945 */ /* 0x000fd80003800200 */
        /* <DEDUP_REMOVED lines=15> */
[----:B------:R-:W-:Y:S05]  /*1290*/  CALL.REL.NOINC `($__internal_1_$__cuda_sm3x_div_rn_noftz_f32_slowpath) ;  /* 0x0000003000e47944 */ /* 0x000fea0003c00000 */
.L_x_130:
[----:B------:R-:W-:Y:S05]  /*12a0*/  BSYNC.RECONVERGENT B3 ;  /* 0x0000000000037941 */ /* 0x000fea0003800200 */
.L_x_129:
[----:B------:R-:W0:Y:S01]  /*12b0*/  S2UR UR6, SR_CgaCtaId ;  /* 0x00000000000679c3 */ /* 0x000e220000008800 */
[----:B------:R-:W-:Y:S02]  /*12c0*/  UMOV UR4, 0x400 ;  /* 0x0000040000047882 */ /* 0x000fe40000000000 */
[----:B0-----:R-:W-:-:S09]  /*12d0*/  ULEA UR4, UR6, UR4, 0x18 ;  /* 0x0000000406047291 */ /* 0x001fd2000f8ec0ff */
[----:B------:R0:W-:Y:S03]  /*12e0*/  STS [UR4+0x400], R2 ;  /* 0x00040002ff007988 */ /* 0x0001e60008000804 */
.L_x_128:
[----:B------:R-:W-:Y:S05]  /*12f0*/  BSYNC.RECONVERGENT B2 ;  /* 0x0000000000027941 */ /* 0x000fea0003800200 */
.L_x_127:
[----:B------:R-:W1:Y:S01]  /*1300*/  LDCU.64 UR16, c[0x0][0x398] ;  /* 0x00007300ff1077ac */ /* 0x000e620008000a00 */
[----:B------:R-:W2:Y:S01]  /*1310*/  S2UR UR6, SR_CgaCtaId ;  /* 0x00000000000679c3 */ /* 0x000ea20000008800 */
[----:B------:R-:W3:Y:S01]  /*1320*/  LDCU UR7, c[0x0][0x3a8] ;  /* 0x00007500ff0777ac */ /* 0x000ee20008000800 */
[----:B------:R-:W4:Y:S01]  /*1330*/  LDCU UR18, c[0x0][0x3bc] ;  /* 0x00007780ff1277ac */ /* 0x000f220008000800 */
[----:B-1----:R-:W-:Y:S02]  /*1340*/  UIADD3 UR4, UPT, UPT, -UR16, URZ, URZ ;  /* 0x000000ff10047290 */ /* 0x002fe4000fffe1ff */
[----:B------:R-:W1:Y:S01]  /*1350*/  I2F.F64 R6, UR16 ;  /* 0x0000001000067d12 */ /* 0x000e620008201c00 */
[----:B------:R-:W-:-:S07]  /*1360*/  ISETP.NE.AND P0, PT, RZ, UR17, PT ;  /* 0x00000011ff007c0c */ /* 0x000fce000bf05270 */
[----:B0-----:R-:W0:Y:S01]  /*1370*/  I2F.F64 R2, UR4 ;  /* 0x0000000400027d12 */ /* 0x001e220008201c00 */
[----:B------:R-:W-:Y:S02]  /*1380*/  UMOV UR4, 0x400 ;  /* 0x0000040000047882 */ /* 0x000fe40000000000 */
[----:B------:R-:W-:-:S04]  /*1390*/  UIADD3 UR4, UPT, UPT, UR4, 0x400, URZ ;  /* 0x0000040004047890 */ /* 0x000fc8000fffe0ff */
[----:B--2---:R-:W-:Y:S01]  /*13a0*/  ULEA UR4, UR6, UR4, 0x18 ;  /* 0x0000000406047291 */ /* 0x004fe2000f8ec0ff */
[----:B---3--:R-:W-:Y:S01]  /*13b0*/  F2F.F64.F32 R8, UR7 ;  /* 0x0000000700087d10 */ /* 0x008fe20008201800 */
[----:B-1----:R-:W-:-:S04]  /*13c0*/  DMUL R6, R6, 0.5 ;  /* 0x3fe0000006067828 */ /* 0x002fc80000000000 */
[----:B------:R-:W-:Y:S01]  /*13d0*/  LEA R10, R27, UR4, 0x2 ;  /* 0x000000041b0a7c11 */ /* 0x000fe2000f8e10ff */
[----:B0-----:R-:W-:Y:S02]  /*13e0*/  DMUL R2, R2, 0.5 ;  /* 0x3fe0000002027828 */ /* 0x001fe40000000000 */
[----:B----4-:R-:W0:Y:S02]  /*13f0*/  F2F.F64.F32 R4, UR18 ;  /* 0x0000001200047d10 */ /* 0x010e240008201800 */
[----:B------:R1:W-:Y:S04]  /*1400*/  STS [R10+0x4], R25 ;  /* 0x000004190a007388 */ /* 0x0003e80000000800 */
[----:B0-----:R-:W-:Y:S01]  /*1410*/  DFMA R2, R2, R8, R4 ;  /* 0x000000080202722b */ /* 0x001fe20000000004 */
[----:B------:R-:W-:Y:S06]  /*1420*/  BAR.SYNC.DEFER_BLOCKING 0x0 ;  /* 0x0000000000007b1d */ /* 0x000fec0000010000 */
[----:B-1----:R-:W-:Y:S05]  /*1430*/  @!P0 EXIT ;  /* 0x000000000000894d */ /* 0x002fea0003800000 */
[----:B------:R-:W0:Y:S01]  /*1440*/  F2F.F32.F64 R2, R2 ;  /* 0x0000000200027310 */ /* 0x000e220000301000 */
[----:B------:R-:W-:Y:S01]  /*1450*/  DFMA R10, R8, R6, R4 ;  /* 0x00000006080a722b */ /* 0x000fe20000000004 */
[----:B------:R-:W1:Y:S01]  /*1460*/  LDC R13, c[0x0][0x3b4] ;  /* 0x0000ed00ff0d7b82 */ /* 0x000e620000000800 */
[----:B------:R-:W-:Y:S01]  /*1470*/  FMUL R23, R0, |UR13| ;  /* 0x4000000d00177c20 */ /* 0x000fe20008400000 */
[----:B------:R-:W-:Y:S01]  /*1480*/  I2FP.F32.S32 R24, UR16 ;  /* 0x0000001000187c45 */ /* 0x000fe20008201400 */
[----:B------:R-:W-:Y:S01]  /*1490*/  IMAD.MOV.U32 R22, RZ, RZ, RZ ;  /* 0x000000ffff167224 */ /* 0x000fe200078e00ff */
[----:B------:R-:W-:Y:S02]  /*14a0*/  MOV R12, RZ ;  /* 0x000000ff000c7202 */ /* 0x000fe40000000f00 */
[----:B------:R-:W-:Y:S01]  /*14b0*/  I2F.F64 R6, UR17 ;  /* 0x0000001100067d12 */ /* 0x000fe20008201c00 */
[----:B0-----:R-:W-:-:S07]  /*14c0*/  FMUL R20, R2, UR15 ;  /* 0x0000000f02147c20 */ /* 0x001fce0008400000 */
[----:B------:R-:W0:Y:S08]  /*14d0*/  F2F.F32.F64 R10, R10 ;  /* 0x0000000a000a7310 */ /* 0x000e300000301000 */
[----:B------:R2:W3:Y:S01]  /*14e0*/  F2F.F64.F32 R4, R2 ;  /* 0x0000000200047310 */ /* 0x0004e20000201800 */
[----:B-1----:R-:W-:Y:S01]  /*14f0*/  FMUL R0, R13, R13 ;  /* 0x0000000d0d007220 */ /* 0x002fe20000400000 */
[----:B0-23--:R-:W-:-:S07]  /*1500*/  FMUL R21, R10, UR15 ;  /* 0x0000000f0a157c20 */ /* 0x00dfce0008400000 */
.L_x_168:
[----:B------:R-:W-:Y:S05]  /*1510*/  YIELD ;  /* 0x0000000000007946 */ /* 0x000fea0003800000 */
[----:B0-----:R-:W0:Y:S01]  /*1520*/  LDCU UR4, c[0x0][0x39c] ;  /* 0x00007380ff0477ac */ /* 0x001e220008000800 */
[----:B------:R-:W-:Y:S01]  /*1530*/  IADD3 R19, PT, PT, R27, R12, RZ ;  /* 0x0000000c1b137210 */ /* 0x000fe20007ffe0ff */
[----:B------:R-:W-:Y:S03]  /*1540*/  BSSY B2, `(.L_x_131) ;  /* 0x000013b000027945 */ /* 0x000fe60003800000 */
[----:B0-----:R-:W-:-:S13]  /*1550*/  ISETP.GE.AND P0, PT, R19, UR4, PT ;  /* 0x0000000413007c0c */ /* 0x001fda000bf06270 */
[----:B---3--:R-:W-:Y:S05]  /*1560*/  @P0 BRA `(.L_x_132) ;  /* 0x0000001000e00947 */ /* 0x008fea0003800000 */
        /* <DEDUP_REMOVED lines=24> */
[----:B------:R-:W-:-:S07]  /*16f0*/  MOV R11, R2 ;  /* 0x00000002000b7202 */ /* 0x000fce0000000f00 */
.L_x_134:
[----:B------:R-:W-:Y:S05]  /*1700*/  BSYNC.RECONVERGENT B3 ;  /* 0x0000000000037941 */ /* 0x000fea0003800200 */
.L_x_133:
        /* <DEDUP_REMOVED lines=11> */
[----:B------:R-:W-:Y:S02]  /*17c0*/  MOV R2, R13 ;  /* 0x0000000d00027202 */ /* 0x000fe40000000f00 */
[----:B------:R-:W-:-:S07]  /*17d0*/  MOV R28, 0x17f0 ;  /* 0x000017f0001c7802 */ /* 0x000fce0000000f00 */
[----:B------:R-:W-:Y:S05]  /*17e0*/  CALL.REL.NOINC `($__internal_1_$__cuda_sm3x_div_rn_noftz_f32_slowpath) ;  /* 0x0000002c00907944 */ /* 0x000fea0003c00000 */
.L_x_136:
[----:B------:R-:W-:Y:S05]  /*17f0*/  BSYNC.RECONVERGENT B3 ;  /* 0x0000000000037941 */ /* 0x000fea0003800200 */
.L_x_135:
        /* <DEDUP_REMOVED lines=14> */
.L_x_138:
[----:B------:R-:W-:Y:S05]  /*18e0*/  BSYNC.RECONVERGENT B3 ;  /* 0x0000000000037941 */ /* 0x000fea0003800200 */
.L_x_137:
        /* <DEDUP_REMOVED lines=10> */
[----:B------:R-:W-:Y:S01]  /*1990*/  IMAD.U32 R13, RZ, RZ, UR13 ;  /* 0x0000000dff0d7e24 */ /* 0x000fe2000f8e00ff */
        /* <DEDUP_REMOVED lines=12> */
[----:B------:R-:W-:Y:S05]  /*1a60*/  CALL.REL.NOINC `($__internal_1_$__cuda_sm3x_div_rn_noftz_f32_slowpath) ;  /* 0x0000002800f07944 */ /* 0x000fea0003c00000 */
.L_x_142:
[----:B------:R-:W-:Y:S05]  /*1a70*/  BSYNC.RECONVERGENT B4 ;  /* 0x0000000000047941 */ /* 0x000fea0003800200 */
.L_x_141:
        /* <DEDUP_REMOVED lines=11> */
[----:B------:R-:W-:Y:S02]  /*1b30*/  MOV R2, R13 ;  /* 0x0000000d00027202 */ /* 0x000fe40000000f00 */
[----:B------:R-:W-:-:S07]  /*1b40*/  MOV R28, 0x1b60 ;  /* 0x00001b60001c7802 */ /* 0x000fce0000000f00 */
[----:B------:R-:W-:Y:S05]  /*1b50*/  CALL.REL.NOINC `($__internal_1_$__cuda_sm3x_div_rn_noftz_f32_slowpath) ;  /* 0x0000002800b47944 */ /* 0x000fea0003c00000 */
.L_x_144:
[----:B------:R-:W-:Y:S05]  /*1b60*/  BSYNC.RECONVERGENT B4 ;  /* 0x0000000000047941 */ /* 0x000fea0003800200 */
.L_x_143:
        /* <DEDUP_REMOVED lines=12> */
[----:B------:R-:W-:Y:S05]  /*1c30*/  CALL.REL.NOINC `($__internal_1_$__cuda_sm3x_div_rn_noftz_f32_slowpath) ;  /* 0x00000028007c7944 */ /* 0x000fea0003c00000 */
.L_x_146:
[----:B------:R-:W-:Y:S05]  /*1c40*/  BSYNC.RECONVERGENT B4 ;  /* 0x0000000000047941 */ /* 0x000fea0003800200 */
.L_x_145:
[----:B------:R2:W3:Y:S01]  /*1c50*/  F2I.FLOOR.NTZ R16, R2 ;  /* 0x0000000200107305 */ /* 0x0004e20000207100 */
[----:B------:R-:W-:Y:S01]  /*1c60*/  HFMA2 R15, -RZ, RZ, 0, 0 ;  /* 0x00000000ff0f7431 */ /* 0x000fe200000001ff */
[----:B------:R-:W-:Y:S06]  /*1c70*/  BRA `(.L_x_147) ;  /* 0x0000000000407947 */ /* 0x000fec0003800000 */
.L_x_140:
        /* <DEDUP_REMOVED lines=12> */
[----:B------:R-:W-:Y:S05]  /*1d40*/  CALL.REL.NOINC `($__internal_1_$__cuda_sm3x_div_rn_noftz_f32_slowpath) ;  /* 0x0000002800387944 */ /* 0x000fea0003c00000 */
.L_x_149:
[----:B------:R-:W-:Y:S05]  /*1d50*/  BSYNC.RECONVERGENT B4 ;  /* 0x0000000000047941 */ /* 0x000fea0003800200 */
.L_x_148:
[----:B------:R0:W1:Y:S01]  /*1d60*/  F2I.FLOOR.NTZ R15, R2 ;  /* 0x00000002000f7305 */ /* 0x0000620000207100 */
[----:B------:R-:W-:-:S07]  /*1d70*/  HFMA2 R16, -RZ, RZ, 0, 0 ;  /* 0x00000000ff107431 */ /* 0x000fce00000001ff */
.L_x_147:
[----:B------:R-:W-:Y:S05]  /*1d80*/  BSYNC.RECONVERGENT B3 ;  /* 0x0000000000037941 */ /* 0x000fea0003800200 */
.L_x_139:
[----:B---3--:R-:W-:Y:S01]  /*1d90*/  ISETP.GE.AND P0, PT, R16, UR5, PT ;  /* 0x0000000510007c0c */ /* 0x008fe2000bf06270 */
[----:B------:R-:W3:Y:S01]  /*1da0*/  LDC R28, c[0x0][0x398] ;  /* 0x0000e600ff1c7b82 */ /* 0x000ee20000000800 */
[----:B-1----:R-:W-:Y:S01]  /*1db0*/  IADD3 R10, PT, PT, R15, 0x1, RZ ;  /* 0x000000010f0a7810 */ /* 0x002fe20007ffe0ff */
[----:B------:R-:W-:Y:S01]  /*1dc0*/  BSSY B3, `(.L_x_150) ;  /* 0x0000073000037945 */ /* 0x000fe20003800000 */
[----:B------:R-:W-:Y:S02]  /*1dd0*/  MOV R32, RZ ;  /* 0x000000ff00207202 */ /* 0x000fe40000000f00 */
[----:B------:R-:W-:-:S05]  /*1de0*/  I2FP.F32.S32 R10, R10 ;  /* 0x0000000a000a7245 */ /* 0x000fca0000201400 */
[----:B------:R-:W-:Y:S02]  /*1df0*/  FFMA R12, R10, R17, R11 ;  /* 0x000000110a0c7223 */ /* 0x000fe4000000000b */
[----:B------:R-:W1:Y:S01]  /*1e00*/  @!P0 S2R R3, SR_CgaCtaId ;  /* 0x0000000000038919 */ /* 0x000e620000008800 */
[----:B0-2---:R-:W-:-:S05]  /*1e10*/  @!P0 MOV R2, 0x400 ;  /* 0x0000040000028802 */ /* 0x005fca0000000f00 */
[----:B------:R-:W-:-:S05]  /*1e20*/  @!P0 VIADD R2, R2, 0x400 ;  /* 0x0000040002028836 */ /* 0x000fca0000000000 */
[----:B-1----:R-:W-:-:S04]  /*1e30*/  @!P0 LEA R3, R3, R2, 0x18 ;  /* 0x0000000203038211 */ /* 0x002fc800078ec0ff */
[----:B------:R-:W-:Y:S02]  /*1e40*/  @!P0 LEA R13, R16, R3, 0x2 ;  /* 0x00000003100d8211 */ /* 0x000fe400078e10ff */
[----:B------:R-:W0:Y:S03]  /*1e50*/  I2F.F64 R2, R15 ;  /* 0x0000000f00027312 */ /* 0x000e260000201c00 */
[----:B------:R1:W2:Y:S01]  /*1e60*/  @!P0 LDS R25, [R13+0x4] ;  /* 0x000004000d198984 */ /* 0x0002a20000000800 */
[----:B---3--:R-:W-:Y:S01]  /*1e70*/  ISETP.GE.OR P0, PT, R15, R28, P0 ;  /* 0x0000001c0f00720c */ /* 0x008fe20000706670 */
[----:B0-----:R-:W-:-:S08]  /*1e80*/  DADD R2, R2, 0.5 ;  /* 0x3fe0000002027429 */ /* 0x001fd00000000000 */
[----:B------:R-:W-:-:S06]  /*1e90*/  DFMA R2, R8, R2, R4 ;  /* 0x000000020802722b */ /* 0x000fcc0000000004 */
[----:B------:R1:W0:Y:S01]  /*1ea0*/  F2F.F32.F64 R14, R2 ;  /* 0x00000002000e7310 */ /* 0x0002220000301000 */
[----:B------:R-:W-:Y:S05]  /*1eb0*/  @P0 BRA `(.L_x_151) ;  /* 0x00000004008c0947 */ /* 0x000fea0003800000 */
[----:B-1----:R-:W1:Y:S01]  /*1ec0*/  LDC R2, c[0x0][0x39c] ;  /* 0x0000e700ff027b82 */ /* 0x002e620000000800 */
[----:B------:R-:W-:Y:S02]  /*1ed0*/  IMAD.MOV.U32 R32, RZ, RZ, RZ ;  /* 0x000000ffff207224 */ /* 0x000fe400078e00ff */
[----:B-1----:R-:W-:-:S04]  /*1ee0*/  IMAD R13, R2, UR11, R19 ;  /* 0x0000000b020d7c24 */ /* 0x002fc8000f8e0213 */
[----:B------:R-:W-:-:S05]  /*1ef0*/  IMAD R13, R13, R28, RZ ;  /* 0x0000001c0d0d7224 */ /* 0x000fca00078e02ff */
[----:B------:R-:W-:-:S07]  /*1f00*/  SHF.R.S32.HI R11, RZ, 0x1f, R13 ;  /* 0x0000001fff0b7819 */ /* 0x000fce000001140d */
.L_x_161:
[----:B--23--:R-:W-:Y:S01]  /*1f10*/  FSETP.GEU.AND P0, PT, R12, R25, PT ;  /* 0x000000190c00720b */ /* 0x00cfe20003f0e000 */
[----:B------:R-:W-:Y:S05]  /*1f20*/  YIELD ;  /* 0x0000000000007946 */ /* 0x000fea0003800000 */
[----:B------:R-:W-:Y:S01]  /*1f30*/  BSSY.RECONVERGENT B4, `(.L_x_152) ;  /* 0x0000057000047945 */ /* 0x000fe20003800200 */
[----:B------:R-:W-:-:S06]  /*1f40*/  MOV R2, R16 ;  /* 0x0000001000027202 */ /* 0x000fcc0000000f00 */
[----:B------:R-:W-:Y:S05]  /*1f50*/  @P0 BRA `(.L_x_153) ;  /* 0x0000000400180947 */ /* 0x000fea0003800000 */
[----:B------:R-:W1:Y:S01]  /*1f60*/  S2UR UR6, SR_CgaCtaId ;  /* 0x00000000000679c3 */ /* 0x000e620000008800 */
[----:B------:R-:W-:Y:S01]  /*1f70*/  UMOV UR4, 0x400 ;  /* 0x0000040000047882 */ /* 0x000fe20000000000 */
[----:B0-----:R-:W-:Y:S01]  /*1f80*/  FMUL R3, R14, UR14 ;  /* 0x0000000e0e037c20 */ /* 0x001fe20008400000 */
[----:B------:R-:W-:Y:S03]  /*1f90*/  BSSY.RECONVERGENT B5, `(.L_x_154) ;  /* 0x0000015000057945 */ /* 0x000fe60003800200 */
[----:B------:R-:W-:Y:S02]  /*1fa0*/  FFMA R3, R18, UR15, R3 ;  /* 0x0000000f12037c23 */ /* 0x000fe40008000003 */
[----:B------:R-:W0:Y:S01]  /*1fb0*/  LDC R30, c[0x0][0x3b4] ;  /* 0x0000ed00ff1e7b82 */ /* 0x000e220000000800 */
[----:B-1----:R-:W-:-:S06]  /*1fc0*/  ULEA UR4, UR6, UR4, 0x18 ;  /* 0x0000000406047291 */ /* 0x002fcc000f8ec0ff */
[----:B------:R-:W-:Y:S01]  /*1fd0*/  LEA R2, R16, UR4, 0x2 ;  /* 0x0000000410027c11 */ /* 0x000fe2000f8e10ff */
[----:B0-----:R-:W0:Y:S05]  /*1fe0*/  MUFU.RCP R10, R30 ;  /* 0x0000001e000a7308 */ /* 0x001e2a0000001000 */
[----:B------:R-:W1:Y:S03]  /*1ff0*/  LDS R2, [R2] ;  /* 0x0000000002027984 */ /* 0x000e660000000800 */
[----:B------:R-:W2:Y:S01]  /*2000*/  FCHK P0, R3, R30 ;  /* 0x0000001e03007302 */ /* 0x000ea20000000000 */
[----:B0-----:R-:W-:-:S04]  /*2010*/  FFMA R29, R10, -R30, 1 ;  /* 0x3f8000000a1d7423 */ /* 0x001fc8000000081e */
[----:B------:R-:W-:Y:S01]  /*2020*/  FFMA R10, R10, R29, R10 ;  /* 0x0000001d0a0a7223 */ /* 0x000fe2000000000a */
[----:B------:R-:W-:-:S03]  /*2030*/  FADD R29, R12, -R31 ;  /* 0x8000001f0c1d7221 */ /* 0x000fc60000000000 */
[----:B------:R-:W-:-:S04]  /*2040*/  FFMA R28, R3, R10, RZ ;  /* 0x0000000a031c7223 */ /* 0x000fc800000000ff */
[----:B------:R-:W-:Y:S01]  /*2050*/  FFMA R31, R28, -R30, R3 ;  /* 0x8000001e1c1f7223 */ /* 0x000fe20000000003 */
[----:B-1----:R-:W-:-:S03]  /*2060*/  FFMA R32, R29, R2, R32 ;  /* 0x000000021d207223 */ /* 0x002fc60000000020 */
[----:B------:R-:W-:Y:S01]  /*2070*/  FFMA R2, R10, R31, R28 ;  /* 0x0000001f0a027223 */ /* 0x000fe2000000001c */
[----:B------:R-:W-:Y:S01]  /*2080*/  MOV R31, R12 ;  /* 0x0000000c001f7202 */ /* 0x000fe20000000f00 */
[----:B--2---:R-:W-:Y:S06]  /*2090*/  @!P0 BRA `(.L_x_155) ;  /* 0x0000000000108947 */ /* 0x004fec0003800000 */
[----:B------:R-:W0:Y:S01]  /*20a0*/  LDCU UR4, c[0x0][0x3b4] ;  /* 0x00007680ff0477ac */ /* 0x000e220008000800 */
[----:B------:R-:W-:Y:S02]  /*20b0*/  MOV R28, 0x20e0 ;  /* 0x000020e0001c7802 */ /* 0x000fe40000000f00 */
[----:B0-----:R-:W-:-:S07]  /*20c0*/  MOV R2, UR4 ;  /* 0x0000000400027c02 */ /* 0x001fce0008000f00 */
[----:B------:R-:W-:Y:S05]  /*20d0*/  CALL.REL.NOINC `($__internal_1_$__cuda_sm3x_div_rn_noftz_f32_slowpath) ;  /* 0x0000002400547944 */ /* 0x000fea0003c00000 */
.L_x_155:
[----:B------:R-:W-:Y:S05]  /*20e0*/  BSYNC.RECONVERGENT B5 ;  /* 0x0000000000057941 */ /* 0x000fea0003800200 */
.L_x_154:
        /* <DEDUP_REMOVED lines=16> */
.L_x_157:
[----:B------:R-:W-:Y:S05]  /*21f0*/  BSYNC.RECONVERGENT B5 ;  /* 0x0000000000057941 */ /* 0x000fea0003800200 */
.L_x_156:
[----:B------:R-:W0:Y:S01]  /*2200*/  MUFU.RCP R10, R17 ;  /* 0x00000011000a7308 */ /* 0x000e220000001000 */
[----:B------:R-:W-:Y:S01]  /*2210*/  FMUL R32, R32, R2 ;  /* 0x0000000220207220 */ /* 0x000fe20000400000 */
        /* <DEDUP_REMOVED lines=9> */
[----:B------:R-:W-:Y:S02]  /*22b0*/  MOV R2, R17 ;  /* 0x0000001100027202 */ /* 0x000fe40000000f00 */
[----:B------:R-:W-:-:S07]  /*22c0*/  MOV R28, 0x22e0 ;  /* 0x000022e0001c7802 */ /* 0x000fce0000000f00 */
[----:B------:R-:W-:Y:S05]  /*22d0*/  CALL.REL.NOINC `($__internal_1_$__cuda_sm3x_div_rn_noftz_f32_slowpath) ;  /* 0x0000002000d47944 */ /* 0x000fea0003c00000 */
[----:B------:R-:W-:-:S07]  /*22e0*/  IMAD.MOV.U32 R29, RZ, RZ, R2 ;  /* 0x000000ffff1d7224 */ /* 0x000fce00078e0002 */
.L_x_159:
[----:B------:R-:W-:Y:S05]  /*22f0*/  BSYNC.RECONVERGENT B5 ;  /* 0x0000000000057941 */ /* 0x000fea0003800200 */
.L_x_158:
[----:B------:R-:W0:Y:S01]  /*2300*/  LDCU.64 UR6, c[0x0][0x380] ;  /* 0x00007000ff0677ac */ /* 0x000e220008000a00 */
[C---:B------:R-:W-:Y:S01]  /*2310*/  IADD3 R3, P0, PT, R15.reuse, R13, RZ ;  /* 0x0000000d0f037210 */ /* 0x040fe20007f1e0ff */
[----:B------:R-:W1:Y:S03]  /*2320*/  LDCU UR4, c[0x0][0x3a8] ;  /* 0x00007500ff0477ac */ /* 0x000e660008000800 */
[----:B------:R-:W-:Y:S02]  /*2330*/  LEA.HI.X.SX32 R10, R15, R11, 0x1, P0 ;  /* 0x0000000b0f0a7211 */ /* 0x000fe400000f0eff */
[----:B0-----:R-:W-:-:S04]  /*2340*/  LEA R2, P0, R3, UR6, 0x2 ;  /* 0x0000000603027c11 */ /* 0x001fc8000f8010ff */
[----:B------:R-:W-:-:S05]  /*2350*/  LEA.HI.X R3, R3, UR7, R10, 0x2, P0 ;  /* 0x0000000703037c11 */ /* 0x000fca00080f140a */
[----:B------:R2:W-:Y:S01]  /*2360*/  REDG.E.ADD.F32.FTZ.RN.STRONG.GPU desc[UR8][R2.64], R29 ;  /* 0x0000001d020079a6 */ /* 0x0005e2000c12f308 */
[----:B------:R-:W-:Y:S02]  /*2370*/  HFMA2 R32, -RZ, RZ, 0, 0 ;  /* 0x00000000ff207431 */ /* 0x000fe400000001ff */
[----:B------:R-:W-:Y:S01]  /*2380*/  FADD R12, R12, R17 ;  /* 0x000000110c0c7221 */ /* 0x000fe20000000000 */
[----:B-1----:R-:W-:Y:S01]  /*2390*/  FADD R14, R14, UR4 ;  /* 0x000000040e0e7e21 */ /* 0x002fe20008000000 */
[----:B------:R-:W-:Y:S01]  /*23a0*/  IADD3 R15, PT, PT, R15, 0x1, RZ ;  /* 0x000000010f0f7810 */ /* 0x000fe20007ffe0ff */
[----:B------:R-:W-:Y:S06]  /*23b0*/  BRA `(.L_x_160) ;  /* 0x0000000000387947 */ /* 0x000fec0003800000 */
.L_x_153:
[----:B------:R-:W1:Y:S01]  /*23c0*/  S2R R10, SR_CgaCtaId ;  /* 0x00000000000a7919 */ /* 0x000e620000008800 */
[----:B------:R-:W-:-:S04]  /*23d0*/  MOV R3, 0x400 ;  /* 0x0000040000037802 */ /* 0x000fc80000000f00 */
[----:B-1----:R-:W-:-:S04]  /*23e0*/  LEA R29, R10, R3, 0x18 ;  /* 0x000000030a1d7211 */ /* 0x002fc800078ec0ff */
[C---:B------:R-:W-:Y:S01]  /*23f0*/  LEA R29, R16.reuse, R29, 0x2 ;  /* 0x0000001d101d7211 */ /* 0x040fe200078e10ff */
[----:B------:R-:W-:-:S05]  /*2400*/  VIADD R16, R16, 0x1 ;  /* 0x0000000110107836 */ /* 0x000fca0000000000 */
[----:B------:R-:W-:-:S13]  /*2410*/  ISETP.GE.AND P0, PT, R16, UR5, PT ;  /* 0x0000000510007c0c */ /* 0x000fda000bf06270 */
[----:B------:R-:W-:-:S04]  /*2420*/  @!P0 IADD3 R3, PT, PT, R3, 0x400, RZ ;  /* 0x0000040003038810 */ /* 0x000fc80007ffe0ff */
[----:B------:R-:W-:Y:S02]  /*2430*/  @!P0 LEA R3, R10, R3, 0x18 ;  /* 0x000000030a038211 */ /* 0x000fe400078ec0ff */
[----:B------:R-:W1:Y:S02]  /*2440*/  LDS R10, [R29] ;  /* 0x000000001d0a7984 */ /* 0x000e640000000800 */
[----:B------:R-:W-:Y:S01]  /*2450*/  @!P0 LEA R2, R2, R3, 0x2 ;  /* 0x0000000302028211 */ /* 0x000fe200078e10ff */
[----:B------:R-:W-:Y:S01]  /*2460*/  FADD R3, R25, -R31 ;  /* 0x8000001f19037221 */ /* 0x000fe20000000000 */
[----:B------:R-:W-:-:S03]  /*2470*/  MOV R31, R25 ;  /* 0x00000019001f7202 */ /* 0x000fc60000000f00 */
[----:B------:R2:W3:Y:S02]  /*2480*/  @!P0 LDS R25, [R2+0x8] ;  /* 0x0000080002198984 */ /* 0x0004e40000000800 */
[----:B-12---:R-:W-:-:S07]  /*2490*/  FFMA R32, R3, R10, R32 ;  /* 0x0000000a03207223 */ /* 0x006fce0000000020 */
.L_x_160:
[----:B------:R-:W-:Y:S05]  /*24a0*/  BSYNC.RECONVERGENT B4 ;  /* 0x0000000000047941 */ /* 0x000fea0003800200 */
.L_x_152:
[----:B------:R-:W1:Y:S01]  /*24b0*/  LDCU UR4, c[0x0][0x398] ;  /* 0x00007300ff0477ac */ /* 0x000e620008000800 */
[----:B------:R-:W-:Y:S02]  /*24c0*/  ISETP.GE.AND P0, PT, R16, UR5, PT ;  /* 0x0000000510007c0c */ /* 0x000fe4000bf06270 */
[----:B-1----:R-:W-:-:S13]  /*24d0*/  ISETP.LT.AND P1, PT, R15, UR4, PT ;  /* 0x000000040f007c0c */ /* 0x002fda000bf21270 */
[----:B------:R-:W-:Y:S05]  /*24e0*/  @!P0 BRA P1, `(.L_x_161) ;  /* 0xfffffff800888947 */ /* 0x000fea000083ffff */
.L_x_151:
[----:B------:R-:W-:Y:S05]  /*24f0*/  BSYNC B3 ;  /* 0x0000000000037941 */ /* 0x000fea0003800000 */
.L_x_150:
[----:B------:R-:W-:-:S13]  /*2500*/  FSETP.NEU.AND P0, PT, R32, RZ, PT ;  /* 0x000000ff2000720b */ /* 0x000fda0003f0d000 */
[----:B------:R-:W-:Y:S05]  /*2510*/  @!P0 BRA `(.L_x_132) ;  /* 0x0000000000f48947 */ /* 0x000fea0003800000 */
[----:B------:R-:W4:Y:S01]  /*2520*/  LDC R11, c[0x0][0x3b4] ;  /* 0x0000ed00ff0b7b82 */ /* 0x000f220000000800 */
[----:B012---:R-:W-:Y:S01]  /*2530*/  FMUL R3, R14, UR14 ;  /* 0x0000000e0e037c20 */ /* 0x007fe20008400000 */
[----:B------:R-:W-:Y:S03]  /*2540*/  BSSY.RECONVERGENT B3, `(.L_x_162) ;  /* 0x000000f000037945 */ /* 0x000fe60003800200 */
[----:B------:R-:W-:Y:S01]  /*2550*/  FFMA R18, R18, UR15, R3 ;  /* 0x0000000f12127c23 */ /* 0x000fe20008000003 */
[----:B----4-:R-:W0:Y:S08]  /*2560*/  MUFU.RCP R2, R11 ;  /* 0x0000000b00027308 */ /* 0x010e300000001000 */
[----:B------:R-:W1:Y:S01]  /*2570*/  FCHK P0, R18, R11 ;  /* 0x0000000b12007302 */ /* 0x000e620000000000 */
[----:B0-----:R-:W-:-:S04]  /*2580*/  FFMA R13, R2, -R11, 1 ;  /* 0x3f800000020d7423 */ /* 0x001fc8000000080b */
[----:B------:R-:W-:-:S04]  /*2590*/  FFMA R2, R2, R13, R2 ;  /* 0x0000000d02027223 */ /* 0x000fc80000000002 */
[----:B------:R-:W-:-:S04]  /*25a0*/  FFMA R3, R2, R18, RZ ;  /* 0x0000001202037223 */ /* 0x000fc800000000ff */
[----:B------:R-:W-:-:S04]  /*25b0*/  FFMA R10, R3, -R11, R18 ;  /* 0x8000000b030a7223 */ /* 0x000fc80000000012 */
[----:B------:R-:W-:Y:S01]  /*25c0*/  FFMA R2, R2, R10, R3 ;  /* 0x0000000a02027223 */ /* 0x000fe20000000003 */
[----:B-1----:R-:W-:Y:S06]  /*25d0*/  @!P0 BRA `(.L_x_163) ;  /* 0x0000000000148947 */ /* 0x002fec0003800000 */
[----:B------:R-:W0:Y:S01]  /*25e0*/  LDCU UR4, c[0x0][0x3b4] ;  /* 0x00007680ff0477ac */ /* 0x000e220008000800 */
[----:B------:R-:W-:Y:S01]  /*25f0*/  IMAD.MOV.U32 R3, RZ, RZ, R18 ;  /* 0x000000ffff037224 */ /* 0x000fe200078e0012 */
[----:B------:R-:W-:Y:S02]  /*2600*/  MOV R28, 0x2630 ;  /* 0x00002630001c7802 */ /* 0x000fe40000000f00 */
[----:B0-----:R-:W-:-:S07]  /*2610*/  MOV R2, UR4 ;  /* 0x0000000400027c02 */ /* 0x001fce0008000f00 */
[----:B---3--:R-:W-:Y:S05]  /*2620*/  CALL.REL.NOINC `($__internal_1_$__cuda_sm3x_div_rn_noftz_f32_slowpath) ;  /* 0x0000002000007944 */ /* 0x008fea0003c00000 */
.L_x_163:
[----:B------:R-:W-:Y:S05]  /*2630*/  BSYNC.RECONVERGENT B3 ;  /* 0x0000000000037941 */ /* 0x000fea0003800200 */
.L_x_162:
        /* <DEDUP_REMOVED lines=15> */
[----:B---3--:R-:W-:Y:S05]  /*2730*/  CALL.REL.NOINC `($__internal_1_$__cuda_sm3x_div_rn_noftz_f32_slowpath) ;  /* 0x0000001c00bc7944 */ /* 0x008fea0003c00000 */
.L_x_165:
[----:B------:R-:W-:Y:S05]  /*2740*/  BSYNC.RECONVERGENT B3 ;  /* 0x0000000000037941 */ /* 0x000fea0003800200 */
.L_x_164:
        /* <DEDUP_REMOVED lines=10> */
[----:B------:R-:W-:Y:S01]  /*27f0*/  IMAD.MOV.U32 R3, RZ, RZ, R32 ;  /* 0x000000ffff037224 */ /* 0x000fe200078e0020 */
[----:B------:R-:W-:Y:S02]  /*2800*/  MOV R2, R17 ;  /* 0x0000001100027202 */ /* 0x000fe40000000f00 */
[----:B------:R-:W-:-:S07]  /*2810*/  MOV R28, 0x2830 ;  /* 0x00002830001c7802 */ /* 0x000fce0000000f00 */
[----:B---3--:R-:W-:Y:S05]  /*2820*/  CALL.REL.NOINC `($__internal_1_$__cuda_sm3x_div_rn_noftz_f32_slowpath) ;  /* 0x0000001c00807944 */ /* 0x008fea0003c00000 */
[----:B------:R-:W-:-:S07]  /*2830*/  MOV R11, R2 ;  /* 0x00000002000b7202 */ /* 0x000fce0000000f00 */
.L_x_167:
[----:B------:R-:W-:Y:S05]  /*2840*/  BSYNC.RECONVERGENT B3 ;  /* 0x0000000000037941 */ /* 0x000fea0003800200 */
.L_x_166:
[----:B------:R-:W0:Y:S01]  /*2850*/  LDC.64 R2, c[0x0][0x398] ;  /* 0x0000e600ff027b82 */ /* 0x000e220000000a00 */
[----:B------:R-:W1:Y:S01]  /*2860*/  LDCU.64 UR6, c[0x0][0x380] ;  /* 0x00007000ff0677ac */ /* 0x000e620008000a00 */
[----:B0-----:R-:W-:-:S04]  /*2870*/  IMAD R19, R3, UR11, R19 ;  /* 0x0000000b03137c24 */ /* 0x001fc8000f8e0213 */
[----:B------:R-:W-:Y:S01]  /*2880*/  IMAD R19, R19, R2, RZ ;  /* 0x0000000213137224 */ /* 0x000fe200078e02ff */
[----:B------:R-:W-:-:S04]  /*2890*/  SHF.R.S32.HI R2, RZ, 0x1f, R15 ;  /* 0x0000001fff027819 */ /* 0x000fc8000001140f */
[----:B------:R-:W-:-:S04]  /*28a0*/  IADD3 R15, P0, PT, R15, R19, RZ ;  /* 0x000000130f0f7210 */ /* 0x000fc80007f1e0ff */
[----:B------:R-:W-:Y:S02]  /*28b0*/  LEA.HI.X.SX32 R10, R19, R2, 0x1, P0 ;  /* 0x00000002130a7211 */ /* 0x000fe400000f0eff */
[----:B-1----:R-:W-:-:S04]  /*28c0*/  LEA R2, P0, R15, UR6, 0x2 ;  /* 0x000000060f027c11 */ /* 0x002fc8000f8010ff */
[----:B------:R-:W-:-:S05]  /*28d0*/  LEA.HI.X R3, R15, UR7, R10, 0x2, P0 ;  /* 0x000000070f037c11 */ /* 0x000fca00080f140a */
[----:B------:R4:W-:Y:S04]  /*28e0*/  REDG.E.ADD.F32.FTZ.RN.STRONG.GPU desc[UR8][R2.64], R11 ;  /* 0x0000000b020079a6 */ /* 0x0009e8000c12f308 */
.L_x_132:
[----:B------:R-:W-:Y:S05]  /*28f0*/  BSYNC B2 ;  /* 0x0000000000027941 */ /* 0x000fea0003800000 */
.L_x_131:
[----:B------:R-:W5:Y:S01]  /*2900*/  LDCU UR4, c[0x0][0x39c] ;  /* 0x00007380ff0477ac */ /* 0x000f620008000800 */
[----:B-12-4-:R-:W-:-:S05]  /*2910*/  MOV R3, UR10 ;  /* 0x0000000a00037c02 */ /* 0x016fca0008000f00 */
[C---:B------:R-:W-:Y:S02]  /*2920*/  IMAD R12, R22.reuse, R3, UR10 ;  /* 0x0000000a160c7e24 */ /* 0x040fe4000f8e0203 */
[----:B------:R-:W-:-:S03]  /*2930*/  VIADD R22, R22, 0x1 ;  /* 0x0000000116167836 */ /* 0x000fc60000000000 */
[----:B-----5:R-:W-:-:S13]  /*2940*/  ISETP.GE.U32.AND P0, PT, R12, UR4, PT ;  /* 0x000000040c007c0c */ /* 0x020fda000bf06070 */
[----:B------:R-:W-:Y:S05]  /*2950*/  @!P0 BRA `(.L_x_168) ;  /* 0xffffffe800ec8947 */ /* 0x000fea000383ffff */
[----:B------:R-:W-:Y:S05]  /*2960*/  EXIT ;  /* 0x000000000000794d */ /* 0x000fea0003800000 */
.L_x_123:
[----:B------:R-:W0:Y:S01]  /*2970*/  LDCU UR4, c[0x0][0x3a4] ;  /* 0x00007480ff0477ac */ /* 0x000e220008000800 */
[----:B------:R-:W-:Y:S02]  /*2980*/  FSETP.LE.AND P0, PT, RZ, UR12, PT ;  /* 0x0000000cff007c0b */ /* 0x000fe4000bf03000 */
[----:B0-----:R-:W-:-:S13]  /*2990*/  ISETP.GE.AND P1, PT, R5, UR4, PT ;  /* 0x0000000405007c0c */ /* 0x001fda000bf26270 */
[----:B------:R-:W0:Y:S01]  /*29a0*/  @!P1 LDC R9, c[0x0][0x3a0] ;  /* 0x0000e800ff099b82 */ /* 0x000e220000000800 */
[----:B------:R-:W-:-:S04]  /*29b0*/  @!P1 LOP3.LUT R3, RZ, R5, RZ, 0x33, !PT ;  /* 0x00000005ff039212 */ /* 0x000fc800078e33ff */
[----:B------:R-:W-:Y:S01]  /*29c0*/  @!P1 IADD3 R8, PT, PT, R3, UR4, RZ ;  /* 0x0000000403089c10 */ /* 0x000fe2000fffe0ff */
[----:B------:R-:W-:Y:S02]  /*29d0*/  @P0 I2F.F64 R10, UR4 ;  /* 0x00000004000a0d12 */ /* 0x000fe40008201c00 */
[----:B------:R-:W1:Y:S01]  /*29e0*/  @!P1 LDC.64 R6, c[0x0][0x388] ;  /* 0x0000e200ff069b82 */ /* 0x000e620000000a00 */
[----:B------:R-:W-:Y:S01]  /*29f0*/  @!P1 SEL R3, R5, R8, P0 ;  /* 0x0000000805039207 */ /* 0x000fe20000000000 */
[----:B0-----:R-:W-:-:S04]  /*2a00*/  @!P1 IMAD R4, R9, UR11, R4 ;  /* 0x0000000b09049c24 */ /* 0x001fc8000f8e0204 */
[----:B------:R-:W-:Y:S01]  /*2a10*/  @!P1 IMAD R3, R4, UR4, R3 ;  /* 0x0000000404039c24 */ /* 0x000fe2000f8e0203 */
[----:B------:R-:W-:Y:S01]  /*2a20*/  @P0 IADD3 R4, PT, PT, R5, 0x1, RZ ;  /* 0x0000000105040810 */ /* 0x000fe20007ffe0ff */
[----:B------:R-:W0:Y:S02]  /*2a30*/  @P0 I2F.F64.U32 R8, UR6 ;  /* 0x0000000600080d12 */ /* 0x000e240008201800 */
[----:B-1----:R-:W-:Y:S01]  /*2a40*/  @!P1 IMAD.WIDE R6, R3, 0x4, R6 ;  /* 0x0000000403069825 */ /* 0x002fe200078e0206 */
[----:B------:R-:W1:Y:S04]  /*2a50*/  S2UR UR7, SR_CgaCtaId ;  /* 0x00000000000779c3 */ /* 0x000e680000008800 */
[----:B------:R2:W5:Y:S01]  /*2a60*/  @!P1 LDG.E.CONSTANT R3, desc[UR8][R6.64] ;  /* 0x0000000806039981 */ /* 0x000562000c1e9900 */
[----:B------:R-:W3:Y:S01]  /*2a70*/  @P0 I2F.F64.U32 R18, R4 ;  /* 0x0000000400120312 */ /* 0x000ee20000201800 */
[----:B0-----:R-:W-:-:S07]  /*2a80*/  @P0 DFMA R8, R10, -0.5, R8 ;  /* 0xbfe000000a08082b */ /* 0x001fce0000000008 */
[----:B------:R-:W-:Y:S01]  /*2a90*/  @P0 F2F.F64.F32 R12, R0 ;  /* 0x00000000000c0310 */ /* 0x000fe20000201800 */
[----:B---3--:R-:W-:-:S07]  /*2aa0*/  @P0 DFMA R18, R10, -0.5, R18 ;  /* 0xbfe000000a12082b */ /* 0x008fce0000000012 */
[----:B------:R-:W0:Y:S08]  /*2ab0*/  @P0 F2F.F64.F32 R14, R2 ;  /* 0x00000002000e0310 */ /* 0x000e300000201800 */
[----:B------:R-:W2:Y:S01]  /*2ac0*/  @P0 F2F.F64.F32 R16, UR13 ;  /* 0x0000000d00100d10 */ /* 0x000ea20008201800 */
[----:B0-----:R-:W-:-:S07]  /*2ad0*/  @P0 DFMA R8, R8, R12, R14 ;  /* 0x0000000c0808022b */ /* 0x001fce000000000e */
[----:B------:R-:W0:Y:S01]  /*2ae0*/  @P0 F2F.F64.F32 R10, UR12 ;  /* 0x0000000c000a0d10 */ /* 0x000e220008201800 */
[----:B------:R-:W-:Y:S02]  /*2af0*/  @P0 DFMA R18, R12, R18, R14 ;  /* 0x000000120c12022b */ /* 0x000fe4000000000e */
[C---:B--2---:R-:W-:Y:S02]  /*2b00*/  @P0 DMUL R6, R8.reuse, R16 ;  /* 0x0000001008060228 */ /* 0x044fe40000000000 */
[----:B0-----:R-:W-:-:S04]  /*2b10*/  @P0 DMUL R12, R8, R10 ;  /* 0x0000000a080c0228 */ /* 0x001fc80000000000 */
[-C--:B------:R-:W-:Y:S02]  /*2b20*/  @P0 DMUL R8, R16, R18.reuse ;  /* 0x0000001210080228 */ /* 0x080fe40000000000 */
[----:B------:R-:W-:Y:S01]  /*2b30*/  @P0 DMUL R10, R10, R18 ;  /* 0x000000120a0a0228 */ /* 0x000fe20000000000 */
[----:B-1----:R-:W-:Y:S10]  /*2b40*/  @P0 BRA `(.L_x_169) ;  /* 0x0000000000400947 */ /* 0x002ff40003800000 */
        /* <DEDUP_REMOVED lines=12> */
[-C--:B-1----:R-:W-:Y:S02]  /*2c10*/  DMUL R6, R14, R8.reuse ;  /* 0x000000080e067228 */ /* 0x082fe40000000000 */
[----:B0-----:R-:W-:-:S04]  /*2c20*/  DMUL R12, R16, R8 ;  /* 0x00000008100c7228 */ /* 0x001fc80000000000 */
[-C--:B------:R-:W-:Y:S02]  /*2c30*/  DMUL R8, R14, R10.reuse ;  /* 0x0000000a0e087228 */ /* 0x080fe40000000000 */
[----:B------:R-:W-:-:S11]  /*2c40*/  DMUL R10, R16, R10 ;  /* 0x0000000a100a7228 */ /* 0x000fd60000000000 */
.L_x_169:
        /* <DEDUP_REMOVED lines=9> */
[----:B------:R2:W0:Y:S02]  /*2ce0*/  F2F.F32.F64 R12, R12 ;  /* 0x0000000c000c7310 */ /* 0x0004240000301000 */
[----:B------:R2:W-:Y:S01]  /*2cf0*/  @P1 STS [R15], RZ ;  /* 0x000000ff0f001388 */ /* 0x0005e20000000800 */
[----:B-1----:R-:W-:-:S05]  /*2d00*/  FMUL R3, R10, UR14 ;  /* 0x0000000e0a037c20 */ /* 0x002fca0008400000 */
[----:B------:R-:W1:Y:S01]  /*2d10*/  MUFU.RCP R5, R14 ;  /* 0x0000000e00057308 */ /* 0x000e620000001000 */
[----:B------:R-:W-:-:S07]  /*2d20*/  FFMA R3, R8, UR15, -R3 ;  /* 0x0000000f08037c23 */ /* 0x000fce0008000803 */
[----:B------:R-:W3:Y:S08]  /*2d30*/  FCHK P0, R3, R14 ;  /* 0x0000000e03007302 */ /* 0x000ef00000000000 */
[----:B------:R2:W4:Y:S01]  /*2d40*/  F2F.F32.F64 R4, R6 ;  /* 0x0000000600047310 */ /* 0x0005220000301000 */
[----:B-1----:R-:W-:-:S04]  /*2d50*/  FFMA R10, -R14, R5, 1 ;  /* 0x3f8000000e0a7423 */ /* 0x002fc80000000105 */
[----:B------:R-:W-:-:S04]  /*2d60*/  FFMA R10, R5, R10, R5 ;  /* 0x0000000a050a7223 */ /* 0x000fc80000000005 */
[----:B------:R-:W-:-:S04]  /*2d70*/  FFMA R5, R3, R10, RZ ;  /* 0x0000000a03057223 */ /* 0x000fc800000000ff */
[----:B------:R-:W-:-:S04]  /*2d80*/  FFMA R8, -R14, R5, R3 ;  /* 0x000000050e087223 */ /* 0x000fc80000000103 */
[----:B------:R-:W-:Y:S01]  /*2d90*/  FFMA R21, R10, R8, R5 ;  /* 0x000000080a157223 */ /* 0x000fe20000000005 */
[----:B0-234-:R-:W-:Y:S06]  /*2da0*/  @!P0 BRA `(.L_x_171) ;  /* 0x0000000000108947 */ /* 0x01dfec0003800000 */
[----:B------:R-:W-:Y:S02]  /*2db0*/  MOV R2, R14 ;  /* 0x0000000e00027202 */ /* 0x000fe40000000f00 */
[----:B------:R-:W-:-:S07]  /*2dc0*/  MOV R28, 0x2de0 ;  /* 0x00002de0001c7802 */ /* 0x000fce0000000f00 */
[----:B------:R-:W-:Y:S05]  /*2dd0*/  CALL.REL.NOINC `($__internal_1_$__cuda_sm3x_div_rn_noftz_f32_slowpath) ;  /* 0x0000001800147944 */ /* 0x000fea0003c00000 */
[----:B------:R-:W-:-:S07]  /*2de0*/  IMAD.MOV.U32 R21, RZ, RZ, R2 ;  /* 0x000000ffff157224 */ /* 0x000fce00078e0002 */
.L_x_171:
[----:B------:R-:W-:Y:S05]  /*2df0*/  BSYNC.RECONVERGENT B2 ;  /* 0x0000000000027941 */ /* 0x000fea0003800200 */
.L_x_170:
        /* <DEDUP_REMOVED lines=18> */
.L_x_175:
[----:B------:R-:W-:Y:S05]  /*2f20*/  BSYNC.RECONVERGENT B3 ;  /* 0x0000000000037941 */ /* 0x000fea0003800200 */
.L_x_174:
[----:B------:R-:W0:Y:S01]  /*2f30*/  S2UR UR6, SR_CgaCtaId ;  /* 0x00000000000679c3 */ /* 0x000e220000008800 */
[----:B------:R-:W-:Y:S02]  /*2f40*/  UMOV UR4, 0x400 ;  /* 0x0000040000047882 */ /* 0x000fe40000000000 */
[----:B0-----:R-:W-:-:S09]  /*2f50*/  ULEA UR4, UR6, UR4, 0x18 ;  /* 0x0000000406047291 */ /* 0x001fd2000f8ec0ff */
[----:B------:R0:W-:Y:S03]  /*2f60*/  STS [UR4+0x400], R2 ;  /* 0x00040002ff007988 */ /* 0x0001e60008000804 */
.L_x_173:
[----:B------:R-:W-:Y:S05]  /*2f70*/  BSYNC.RECONVERGENT B2 ;  /* 0x0000000000027941 */ /* 0x000fea0003800200 */
.L_x_172:
        /* <DEDUP_REMOVED lines=25> */
[----:B------:R-:W-:Y:S01]  /*3110*/  UIMAD UR7, UR11, UR19, UR19 ;  /* 0x000000130b0772a4 */ /* 0x000fe2000f8e0213 */
[----:B------:R-:W-:Y:S02]  /*3120*/  MOV R6, RZ ;  /* 0x000000ff00067202 */ /* 0x000fe40000000f00 */
[----:B------:R-:W-:Y:S01]  /*3130*/  I2F.F64 R22, UR18 ;  /* 0x0000001200167d12 */ /* 0x000fe20008201c00 */
[----:B------:R-:W-:Y:S01]  /*3140*/  MOV R19, RZ ;  /* 0x000000ff00137202 */ /* 0x000fe20000000f00 */
[----:B0-----:R-:W-:-:S06]  /*3150*/  FMUL R11, R2, UR14 ;  /* 0x0000000e020b7c20 */ /* 0x001fcc0008400000 */
[----:B------:R-:W0:Y:S08]  /*3160*/  F2F.F32.F64 R4, R4 ;  /* 0x0000000400047310 */ /* 0x000e300000301000 */
[----:B------:R2:W3:Y:S01]  /*3170*/  F2F.F64.F32 R36, R2 ;  /* 0x0000000200247310 */ /* 0x0004e20000201800 */
[----:B-1----:R-:W-:Y:S01]  /*3180*/  FMUL R0, R10, R10 ;  /* 0x0000000a0a007220 */ /* 0x002fe20000400000 */
[----:B0-23--:R-:W-:-:S07]  /*3190*/  FMUL R9, R4, UR14 ;  /* 0x0000000e04097c20 */ /* 0x00dfce0008400000 */
.L_x_213:
[----:B------:R-:W-:Y:S05]  /*31a0*/  YIELD ;  /* 0x0000000000007946 */ /* 0x000fea0003800000 */
[----:B0-----:R-:W0:Y:S01]  /*31b0*/  LDCU UR4, c[0x0][0x398] ;  /* 0x00007300ff0477ac */ /* 0x001e220008000800 */
[----:B------:R-:W-:Y:S01]  /*31c0*/  IMAD.IADD R7, R27, 0x1, R6 ;  /* 0x000000011b077824 */ /* 0x000fe200078e0206 */
[----:B------:R-:W-:Y:S04]  /*31d0*/  BSSY B2, `(.L_x_176) ;  /* 0x000013e000027945 */ /* 0x000fe80003800000 */
[----:B0-----:R-:W-:-:S13]  /*31e0*/  ISETP.GE.AND P0, PT, R7, UR4, PT ;  /* 0x0000000407007c0c */ /* 0x001fda000bf06270 */
[----:B-1234-:R-:W-:Y:S05]  /*31f0*/  @P0 BRA `(.L_x_177) ;  /* 0x0000001000ec0947 */ /* 0x01efea0003800000 */
[----:B------:R-:W0:Y:S01]  /*3200*/  LDCU UR4, c[0x0][0x3a8] ;  /* 0x00007500ff0477ac */ /* 0x000e220008000800 */
[----:B------:R-:W1:Y:S01]  /*3210*/  I2F.F64 R2, R7 ;  /* 0x0000000700027312 */ /* 0x000e620000201c00 */
[----:B------:R-:W-:Y:S01]  /*3220*/  BSSY.RECONVERGENT B3, `(.L_x_178) ;  /* 0x0000017000037945 */ /* 0x000fe20003800200 */
[----:B------:R-:W2:Y:S01]  /*3230*/  LDCU UR6, c[0x0][0x3bc] ;  /* 0x00007780ff0677ac */ /* 0x000ea20008000800 */
[----:B-1----:R-:W-:-:S05]  /*3240*/  DFMA R2, R22, -0.5, R2 ;  /* 0xbfe000001602782b */ /* 0x002fca0000000002 */
[----:B0-----:R-:W-:Y:S03]  /*3250*/  F2F.F64.F32 R14, UR4 ;  /* 0x00000004000e7d10 */ /* 0x001fe60008201800 */
[----:B------:R-:W-:-:S05]  /*3260*/  DADD R2, R2, 0.5 ;  /* 0x3fe0000002027429 */ /* 0x000fca0000000000 */
        /* <DEDUP_REMOVED lines=18> */
.L_x_179:
[----:B------:R-:W-:Y:S05]  /*3390*/  BSYNC.RECONVERGENT B3 ;  /* 0x0000000000037941 */ /* 0x000fea0003800200 */
.L_x_178:
        /* <DEDUP_REMOVED lines=10> */
[----:B------:R-:W-:Y:S01]  /*3440*/  MOV R3, R14 ;  /* 0x0000000e00037202 */ /* 0x000fe20000000f00 */
[----:B------:R-:W-:Y:S01]  /*3450*/  IMAD.MOV.U32 R2, RZ, RZ, R13 ;  /* 0x000000ffff027224 */ /* 0x000fe200078e000d */
[----:B------:R-:W-:-:S07]  /*3460*/  MOV R28, 0x3480 ;  /* 0x00003480001c7802 */ /* 0x000fce0000000f00 */
[----:B------:R-:W-:Y:S05]  /*3470*/  CALL.REL.NOINC `($__internal_1_$__cuda_sm3x_div_rn_noftz_f32_slowpath) ;  /* 0x00000010006c7944 */ /* 0x000fea0003c00000 */
.L_x_181:
[----:B------:R-:W-:Y:S05]  /*3480*/  BSYNC.RECONVERGENT B3 ;  /* 0x0000000000037941 */ /* 0x000fea0003800200 */
.L_x_180:
        /* <DEDUP_REMOVED lines=14> */
.L_x_183:
[----:B------:R-:W-:Y:S05]  /*3570*/  BSYNC.RECONVERGENT B3 ;  /* 0x0000000000037941 */ /* 0x000fea0003800200 */
.L_x_182:
        /* <DEDUP_REMOVED lines=9> */
[----:B------:R-:W-:Y:S01]  /*3610*/  FADD R3, R13, -UR15 ;  /* 0x8000000f0d037e21 */ /* 0x000fe20008000000 */
[----:B------:R-:W-:Y:S01]  /*3620*/  MOV R5, UR12 ;  /* 0x0000000c00057c02 */ /* 0x000fe20008000f00 */
[----:B------:R-:W-:Y:S02]  /*3630*/  BSSY.RECONVERGENT B4, `(.L_x_186) ;  /* 0x000000d000047945 */ /* 0x000fe40003800200 */
[----:B------:R-:W-:-:S04]  /*3640*/  FMUL R3, R3, UR13 ;  /* 0x0000000d03037c20 */ /* 0x000fc80008400000 */
[----:B------:R-:W1:Y:S01]  /*3650*/  FCHK P0, R3, UR12 ;  /* 0x0000000c03007d02 */ /* 0x000e620008000000 */
[----:B0-----:R-:W-:-:S04]  /*3660*/  FFMA R5, R2, -R5, 1 ;  /* 0x3f80000002057423 */ /* 0x001fc80000000805 */
[----:B------:R-:W-:Y:S01]  /*3670*/  FFMA R2, R2, R5, R2 ;  /* 0x0000000502027223 */ /* 0x000fe20000000002 */
[----:B------:R-:W-:-:S03]  /*3680*/  FMUL R5, R13, UR14 ;  /* 0x0000000e0d057c20 */ /* 0x000fc60008400000 */
[----:B------:R-:W-:-:S04]  /*3690*/  FFMA R10, R3, R2, RZ ;  /* 0x00000002030a7223 */ /* 0x000fc800000000ff */
[----:B------:R-:W-:-:S04]  /*36a0*/  FFMA R15, R10, -UR12, R3 ;  /* 0x8000000c0a0f7c23 */ /* 0x000fc80008000003 */
[----:B------:R-:W-:Y:S01]  /*36b0*/  FFMA R2, R2, R15, R10 ;  /* 0x0000000f02027223 */ /* 0x000fe2000000000a */
[----:B-1----:R-:W-:Y:S06]  /*36c0*/  @!P0 BRA `(.L_x_187) ;  /* 0x00000000000c8947 */ /* 0x002fec0003800000 */
[----:B------:R-:W-:Y:S01]  /*36d0*/  IMAD.U32 R2, RZ, RZ, UR12 ;  /* 0x0000000cff027e24 */ /* 0x000fe2000f8e00ff */
[----:B------:R-:W-:-:S07]  /*36e0*/  MOV R28, 0x3700 ;  /* 0x00003700001c7802 */ /* 0x000fce0000000f00 */
[----:B------:R-:W-:Y:S05]  /*36f0*/  CALL.REL.NOINC `($__internal_1_$__cuda_sm3x_div_rn_noftz_f32_slowpath) ;  /* 0x0000000c00cc7944 */ /* 0x000fea0003c00000 */
.L_x_187:
[----:B------:R-:W-:Y:S05]  /*3700*/  BSYNC.RECONVERGENT B4 ;  /* 0x0000000000047941 */ /* 0x000fea0003800200 */
.L_x_186:
        /* <DEDUP_REMOVED lines=14> */
.L_x_189:
[----:B------:R-:W-:Y:S05]  /*37f0*/  BSYNC.RECONVERGENT B4 ;  /* 0x0000000000047941 */ /* 0x000fea0003800200 */
.L_x_188:
        /* <DEDUP_REMOVED lines=13> */
.L_x_191:
[----:B------:R-:W-:Y:S05]  /*38d0*/  BSYNC.RECONVERGENT B4 ;  /* 0x0000000000047941 */ /* 0x000fea0003800200 */
.L_x_190:
[----:B------:R0:W1:Y:S01]  /*38e0*/  F2I.FLOOR.NTZ R17, R2 ;  /* 0x0000000200117305 */ /* 0x0000620000207100 */
[----:B------:R-:W-:Y:S01]  /*38f0*/  IMAD.MOV.U32 R16, RZ, RZ, RZ ;  /* 0x000000ffff107224 */ /* 0x000fe200078e00ff */
[----:B------:R-:W-:Y:S06]  /*3900*/  BRA `(.L_x_192) ;  /* 0x0000000000407947 */ /* 0x000fec0003800000 */
.L_x_185:
        /* <DEDUP_REMOVED lines=13> */
.L_x_194:
[----:B------:R-:W-:Y:S05]  /*39e0*/  BSYNC.RECONVERGENT B4 ;  /* 0x0000000000047941 */ /* 0x000fea0003800200 */
.L_x_193:
[----:B------:R2:W3:Y:S01]  /*39f0*/  F2I.FLOOR.NTZ R16, R2 ;  /* 0x0000000200107305 */ /* 0x0004e20000207100 */
[----:B------:R-:W-:-:S07]  /*3a00*/  HFMA2 R17, -RZ, RZ, 0, 0 ;  /* 0x00000000ff117431 */ /* 0x000fce00000001ff */
.L_x_192:
[----:B------:R-:W-:Y:S05]  /*3a10*/  BSYNC.RECONVERGENT B3 ;  /* 0x0000000000037941 */ /* 0x000fea0003800200 */
.L_x_184:
[----:B-1----:R-:W-:Y:S01]  /*3a20*/  ISETP.GE.AND P0, PT, R17, UR5, PT ;  /* 0x0000000511007c0c */ /* 0x002fe2000bf06270 */
[----:B------:R-:W1:Y:S01]  /*3a30*/  LDCU UR4, c[0x0][0x39c] ;  /* 0x00007380ff0477ac */ /* 0x000e620008000800 */
[----:B---3--:R-:W-:Y:S01]  /*3a40*/  IADD3 R5, PT, PT, R16, 0x1, RZ ;  /* 0x0000000110057810 */ /* 0x008fe20007ffe0ff */
[----:B------:R-:W-:Y:S03]  /*3a50*/  BSSY B3, `(.L_x_195) ;  /* 0x0000075000037945 */ /* 0x000fe60003800000 */
[----:B------:R-:W-:-:S05]  /*3a60*/  I2FP.F32.S32 R5, R5 ;  /* 0x0000000500057245 */ /* 0x000fca0000201400 */
[----:B------:R-:W-:Y:S01]  /*3a70*/  FFMA R14, R5, R18, R4 ;  /* 0x00000012050e7223 */ /* 0x000fe20000000004 */
[----:B------:R-:W-:Y:S01]  /*3a80*/  MOV R5, RZ ;  /* 0x000000ff00057202 */ /* 0x000fe20000000f00 */
[----:B------:R-:W3:Y:S01]  /*3a90*/  @!P0 S2R R3, SR_CgaCtaId ;  /* 0x0000000000038919 */ /* 0x000ee20000008800 */
[----:B0-2---:R-:W-:-:S04]  /*3aa0*/  @!P0 MOV R2, 0x400 ;  /* 0x0000040000028802 */ /* 0x005fc80000000f00 */
[----:B------:R-:W-:-:S04]  /*3ab0*/  @!P0 IADD3 R2, PT, PT, R2, 0x400, RZ ;  /* 0x0000040002028810 */ /* 0x000fc80007ffe0ff */
[----:B---3--:R-:W-:-:S05]  /*3ac0*/  @!P0 LEA R2, R3, R2, 0x18 ;  /* 0x0000000203028211 */ /* 0x008fca00078ec0ff */
[----:B------:R-:W-:Y:S02]  /*3ad0*/  @!P0 IMAD R10, R17, 0x4, R2 ;  /* 0x00000004110a8824 */ /* 0x000fe400078e0202 */
[----:B------:R-:W0:Y:S03]  /*3ae0*/  I2F.F64 R2, R16 ;  /* 0x0000001000027312 */ /* 0x000e260000201c00 */
[----:B------:R2:W3:Y:S01]  /*3af0*/  @!P0 LDS R21, [R10+0x4] ;  /* 0x000004000a158984 */ /* 0x0004e20000000800 */
[----:B-1----:R-:W-:Y:S01]  /*3b00*/  ISETP.GE.OR P0, PT, R16, UR4, P0 ;  /* 0x0000000410007c0c */ /* 0x002fe20008706670 */
[----:B0-----:R-:W-:-:S08]  /*3b10*/  DADD R2, R2, 0.5 ;  /* 0x3fe0000002027429 */ /* 0x001fd00000000000 */
[----:B------:R-:W-:-:S06]  /*3b20*/  DFMA R2, R24, R2, R36 ;  /* 0x000000021802722b */ /* 0x000fcc0000000024 */
[----:B------:R2:W0:Y:S01]  /*3b30*/  F2F.F32.F64 R15, R2 ;  /* 0x00000002000f7310 */ /* 0x0004220000301000 */
[----:B------:R-:W-:Y:S05]  /*3b40*/  @P0 BRA `(.L_x_196) ;  /* 0x0000000400940947 */ /* 0x000fea0003800000 */
[----:B------:R-:W-:Y:S02]  /*3b50*/  SHF.R.S32.HI R4, RZ, 0x1f, R7 ;  /* 0x0000001fff047819 */ /* 0x000fe40000011407 */
[----:B------:R-:W-:-:S07]  /*3b60*/  MOV R5, RZ ;  /* 0x000000ff00057202 */ /* 0x000fce0000000f00 */
.L_x_206:
[----:B---3--:R-:W-:Y:S01]  /*3b70*/  FSETP.GEU.AND P0, PT, R14, R21, PT ;  /* 0x000000150e00720b */ /* 0x008fe20003f0e000 */
[----:B------:R-:W-:Y:S05]  /*3b80*/  YIELD ;  /* 0x0000000000007946 */ /* 0x000fea0003800000 */
[----:B------:R-:W-:Y:S01]  /*3b90*/  BSSY.RECONVERGENT B4, `(.L_x_197) ;  /* 0x000005c000047945 */ /* 0x000fe20003800200 */
[----:B-12---:R-:W-:-:S06]  /*3ba0*/  IMAD.MOV.U32 R2, RZ, RZ, R17 ;  /* 0x000000ffff027224 */ /* 0x006fcc00078e0011 */
[----:B------:R-:W-:Y:S05]  /*3bb0*/  @P0 BRA `(.L_x_198) ;  /* 0x00000004002c0947 */ /* 0x000fea0003800000 */
[----:B------:R-:W1:Y:S01]  /*3bc0*/  S2UR UR6, SR_CgaCtaId ;  /* 0x00000000000679c3 */ /* 0x000e620000008800 */
[----:B------:R-:W-:Y:S01]  /*3bd0*/  UMOV UR4, 0x400 ;  /* 0x0000040000047882 */ /* 0x000fe20000000000 */
[----:B0-----:R-:W-:Y:S01]  /*3be0*/  FMUL R29, R15, UR15 ;  /* 0x0000000f0f1d7c20 */ /* 0x001fe20008400000 */
[----:B------:R-:W-:Y:S01]  /*3bf0*/  FADD R10, R14, -R13 ;  /* 0x8000000d0e0a7221 */ /* 0x000fe20000000000 */
[----:B------:R-:W-:Y:S02]  /*3c00*/  BSSY.RECONVERGENT B5, `(.L_x_199) ;  /* 0x0000015000057945 */ /* 0x000fe40003800200 */
        /* <DEDUP_REMOVED lines=8> */
[----:B------:R-:W-:-:S04]  /*3c90*/  FFMA R2, R2, R33, R2 ;  /* 0x0000002102027223 */ /* 0x000fc80000000002 */
[----:B------:R-:W-:-:S04]  /*3ca0*/  FFMA R29, R2, R26, RZ ;  /* 0x0000001a021d7223 */ /* 0x000fc800000000ff */
[----:B------:R-:W-:-:S04]  /*3cb0*/  FFMA R13, R29, -R31, R26 ;  /* 0x8000001f1d0d7223 */ /* 0x000fc8000000001a */
[----:B------:R-:W-:Y:S01]  /*3cc0*/  FFMA R2, R2, R13, R29 ;  /* 0x0000000d02027223 */ /* 0x000fe2000000001d */
[----:B------:R-:W-:Y:S01]  /*3cd0*/  MOV R13, R14 ;  /* 0x0000000e000d7202 */ /* 0x000fe20000000f00 */
[----:B-1----:R-:W-:Y:S01]  /*3ce0*/  FFMA R5, R10, R3, R5 ;  /* 0x000000030a057223 */ /* 0x002fe20000000005 */
[----:B--2---:R-:W-:Y:S06]  /*3cf0*/  @!P0 BRA `(.L_x_200) ;  /* 0x0000000000148947 */ /* 0x004fec0003800000 */
[----:B------:R-:W0:Y:S01]  /*3d00*/  LDCU UR4, c[0x0][0x3b4] ;  /* 0x00007680ff0477ac */ /* 0x000e220008000800 */
[----:B------:R-:W-:Y:S02]  /*3d10*/  MOV R3, R26 ;  /* 0x0000001a00037202 */ /* 0x000fe40000000f00 */
[----:B------:R-:W-:Y:S02]  /*3d20*/  MOV R28, 0x3d50 ;  /* 0x00003d50001c7802 */ /* 0x000fe40000000f00 */
[----:B0-----:R-:W-:-:S07]  /*3d30*/  MOV R2, UR4 ;  /* 0x0000000400027c02 */ /* 0x001fce0008000f00 */
[----:B------:R-:W-:Y:S05]  /*3d40*/  CALL.REL.NOINC `($__internal_1_$__cuda_sm3x_div_rn_noftz_f32_slowpath) ;  /* 0x0000000800387944 */ /* 0x000fea0003c00000 */
.L_x_200:
[----:B------:R-:W-:Y:S05]  /*3d50*/  BSYNC.RECONVERGENT B5 ;  /* 0x0000000000057941 */ /* 0x000fea0003800200 */
.L_x_199:
        /* <DEDUP_REMOVED lines=16> */
.L_x_202:
[----:B------:R-:W-:Y:S05]  /*3e60*/  BSYNC.RECONVERGENT B5 ;  /* 0x0000000000057941 */ /* 0x000fea0003800200 */
.L_x_201:
        /* <DEDUP_REMOVED lines=15> */
.L_x_204:
[----:B------:R-:W-:Y:S05]  /*3f60*/  BSYNC.RECONVERGENT B5 ;  /* 0x0000000000057941 */ /* 0x000fea0003800200 */
.L_x_203:
[----:B------:R-:W0:Y:S01]  /*3f70*/  LDCU UR4, c[0x0][0x398] ;  /* 0x00007300ff0477ac */ /* 0x000e220008000800 */
[----:B------:R-:W-:Y:S01]  /*3f80*/  LOP3.LUT R2, RZ, R16, RZ, 0x33, !PT ;  /* 0x00000010ff027212 */ /* 0x000fe200078e33ff */
[----:B------:R-:W1:Y:S03]  /*3f90*/  LDCU.64 UR16, c[0x0][0x380] ;  /* 0x00007000ff1077ac */ /* 0x000e660008000a00 */
[----:B------:R-:W-:-:S05]  /*3fa0*/  IADD3 R2, PT, PT, R2, UR7, RZ ;  /* 0x0000000702027c10 */ /* 0x000fca000fffe0ff */
[----:B0-----:R-:W-:Y:S01]  /*3fb0*/  IMAD R2, R2, UR4, RZ ;  /* 0x0000000402027c24 */ /* 0x001fe2000f8e02ff */
[----:B------:R-:W0:Y:S04]  /*3fc0*/  LDCU UR4, c[0x0][0x3ac] ;  /* 0x00007580ff0477ac */ /* 0x000e280008000800 */
[----:B------:R-:W-:-:S04]  /*3fd0*/  IADD3 R3, P0, PT, R7, R2, RZ ;  /* 0x0000000207037210 */ /* 0x000fc80007f1e0ff */
[----:B------:R-:W-:Y:S02]  /*3fe0*/  LEA.HI.X.SX32 R10, R2, R4, 0x1, P0 ;  /* 0x00000004020a7211 */ /* 0x000fe400000f0eff */
[----:B-1----:R-:W-:-:S04]  /*3ff0*/  LEA R2, P0, R3, UR16, 0x2 ;  /* 0x0000001003027c11 */ /* 0x002fc8000f8010ff */
[----:B------:R-:W-:-:S05]  /*4000*/  LEA.HI.X R3, R3, UR17, R10, 0x2, P0 ;  /* 0x0000001103037c11 */ /* 0x000fca00080f140a */
[----:B------:R1:W-:Y:S01]  /*4010*/  REDG.E.ADD.F32.FTZ.RN.STRONG.GPU desc[UR8][R2.64], R29 ;  /* 0x0000001d020079a6 */ /* 0x0003e2000c12f308 */
[----:B------:R-:W-:Y:S02]  /*4020*/  HFMA2 R5, -RZ, RZ, 0, 0 ;  /* 0x00000000ff057431 */ /* 0x000fe400000001ff */
[----:B------:R-:W-:Y:S01]  /*4030*/  FADD R14, R14, R18 ;  /* 0x000000120e0e7221 */ /* 0x000fe20000000000 */
[----:B------:R-:W-:Y:S01]  /*4040*/  IADD3 R16, PT, PT, R16, 0x1, RZ ;  /* 0x0000000110107810 */ /* 0x000fe20007ffe0ff */
[----:B0-----:R-:W-:Y:S01]  /*4050*/  FADD R15, R15, UR4 ;  /* 0x000000040f0f7e21 */ /* 0x001fe20008000000 */
[----:B------:R-:W-:Y:S06]  /*4060*/  BRA `(.L_x_205) ;  /* 0x0000000000387947 */ /* 0x000fec0003800000 */
.L_x_198:
[----:B------:R-:W1:Y:S01]  /*4070*/  S2R R10, SR_CgaCtaId ;  /* 0x00000000000a7919 */ /* 0x000e620000008800 */
[----:B------:R-:W-:-:S04]  /*4080*/  MOV R3, 0x400 ;  /* 0x0000040000037802 */ /* 0x000fc80000000f00 */
[----:B-1----:R-:W-:-:S05]  /*4090*/  LEA R26, R10, R3, 0x18 ;  /* 0x000000030a1a7211 */ /* 0x002fca00078ec0ff */
[C---:B------:R-:W-:Y:S01]  /*40a0*/  IMAD R26, R17.reuse, 0x4, R26 ;  /* 0x00000004111a7824 */ /* 0x040fe200078e021a */
[----:B------:R-:W-:-:S04]  /*40b0*/  IADD3 R17, PT, PT, R17, 0x1, RZ ;  /* 0x0000000111117810 */ /* 0x000fc80007ffe0ff */
[----:B------:R-:W-:-:S13]  /*40c0*/  ISETP.GE.AND P0, PT, R17, UR5, PT ;  /* 0x0000000511007c0c */ /* 0x000fda000bf06270 */
[----:B------:R-:W-:-:S04]  /*40d0*/  @!P0 IADD3 R3, PT, PT, R3, 0x400, RZ ;  /* 0x0000040003038810 */ /* 0x000fc80007ffe0ff */
[----:B------:R-:W-:Y:S02]  /*40e0*/  @!P0 LEA R29, R10, R3, 0x18 ;  /* 0x000000030a1d8211 */ /* 0x000fe400078ec0ff */
[----:B------:R-:W1:Y:S02]  /*40f0*/  LDS R3, [R26] ;  /* 0x000000001a037984 */ /* 0x000e640000000800 */
[----:B------:R-:W-:Y:S01]  /*4100*/  @!P0 LEA R10, R2, R29, 0x2 ;  /* 0x0000001d020a8211 */ /* 0x000fe200078e10ff */
[----:B------:R-:W-:Y:S01]  /*4110*/  FADD R2, R21, -R13 ;  /* 0x8000000d15027221 */ /* 0x000fe20000000000 */
[----:B------:R-:W-:-:S03]  /*4120*/  IMAD.MOV.U32 R13, RZ, RZ, R21 ;  /* 0x000000ffff0d7224 */ /* 0x000fc600078e0015 */
[----:B------:R2:W3:Y:S02]  /*4130*/  @!P0 LDS R21, [R10+0x8] ;  /* 0x000008000a158984 */ /* 0x0004e40000000800 */
[----:B-12---:R-:W-:-:S07]  /*4140*/  FFMA R5, R2, R3, R5 ;  /* 0x0000000302057223 */ /* 0x006fce0000000005 */
.L_x_205:
[----:B------:R-:W-:Y:S05]  /*4150*/  BSYNC.RECONVERGENT B4 ;  /* 0x0000000000047941 */ /* 0x000fea0003800200 */
.L_x_197:
[----:B------:R-:W2:Y:S01]  /*4160*/  LDCU UR4, c[0x0][0x39c] ;  /* 0x00007380ff0477ac */ /* 0x000ea20008000800 */
[----:B------:R-:W-:Y:S02]  /*4170*/  ISETP.GE.AND P0, PT, R17, UR5, PT ;  /* 0x0000000511007c0c */ /* 0x000fe4000bf06270 */
[----:B--2---:R-:W-:-:S13]  /*4180*/  ISETP.LT.AND P1, PT, R16, UR4, PT ;  /* 0x0000000410007c0c */ /* 0x004fda000bf21270 */
[----:B------:R-:W-:Y:S05]  /*4190*/  @!P0 BRA P1, `(.L_x_206) ;  /* 0xfffffff800748947 */ /* 0x000fea000083ffff */
.L_x_196:
[----:B------:R-:W-:Y:S05]  /*41a0*/  BSYNC B3 ;  /* 0x0000000000037941 */ /* 0x000fea0003800000 */
.L_x_195:
[----:B------:R-:W-:-:S13]  /*41b0*/  FSETP.NEU.AND P0, PT, R5, RZ, PT ;  /* 0x000000ff0500720b */ /* 0x000fda0003f0d000 */
[----:B------:R-:W-:Y:S05]  /*41c0*/  @!P0 BRA `(.L_x_177) ;  /* 0x0000000000f88947 */ /* 0x000fea0003800000 */
[----:B------:R-:W1:Y:S01]  /*41d0*/  LDC R13, c[0x0][0x3b4] ;  /* 0x0000ed00ff0d7b82 */ /* 0x000e620000000800 */
[----:B0-----:R-:W-:Y:S01]  /*41e0*/  FMUL R15, R15, UR15 ;  /* 0x0000000f0f0f7c20 */ /* 0x001fe20008400000 */
[----:B------:R-:W-:Y:S03]  /*41f0*/  BSSY.RECONVERGENT B3, `(.L_x_207) ;  /* 0x000000f000037945 */ /* 0x000fe60003800200 */
[----:B------:R-:W-:Y:S01]  /*4200*/  FFMA R6, R6, UR14, R15 ;  /* 0x0000000e06067c23 */ /* 0x000fe2000800000f */
[----:B-12---:R-:W0:Y:S08]  /*4210*/  MUFU.RCP R2, R13 ;  /* 0x0000000d00027308 */ /* 0x006e300000001000 */
        /* <DEDUP_REMOVED lines=8> */
[----:B------:R-:W-:Y:S02]  /*42a0*/  MOV R3, R6 ;  /* 0x0000000600037202 */ /* 0x000fe40000000f00 */
[----:B------:R-:W-:Y:S02]  /*42b0*/  MOV R28, 0x42e0 ;  /* 0x000042e0001c7802 */ /* 0x000fe40000000f00 */
[----:B0-----:R-:W-:-:S07]  /*42c0*/  MOV R2, UR4 ;  /* 0x0000000400027c02 */ /* 0x001fce0008000f00 */
[----:B---3--:R-:W-:Y:S05]  /*42d0*/  CALL.REL.NOINC `($__internal_1_$__cuda_sm3x_div_rn_noftz_f32_slowpath) ;  /* 0x0000000000d47944 */ /* 0x008fea0003c00000 */
.L_x_208:
[----:B------:R-:W-:Y:S05]  /*42e0*/  BSYNC.RECONVERGENT B3 ;  /* 0x0000000000037941 */ /* 0x000fea0003800200 */
.L_x_207:
        /* <DEDUP_REMOVED lines=15> */
[----:B---3--:R-:W-:Y:S05]  /*43e0*/  CALL.REL.NOINC `($__internal_1_$__cuda_sm3x_div_rn_noftz_f32_slowpath) ;  /* 0x0000000000907944 */ /* 0x008fea0003c00000 */
.L_x_210:
[----:B------:R-:W-:Y:S05]  /*43f0*/  BSYNC.RECONVERGENT B3 ;  /* 0x0000000000037941 */ /* 0x000fea0003800200 */
.L_x_209:
        /* <DEDUP_REMOVED lines=13> */
[----:B---3--:R-:W-:Y:S05]  /*44d0*/  CALL.REL.NOINC `($__internal_1_$__cuda_sm3x_div_rn_noftz_f32_slowpath) ;  /* 0x0000000000547944 */ /* 0x008fea0003c00000 */
[----:B------:R-:W-:-:S07]  /*44e0*/  MOV R5, R2 ;  /* 0x0000000200057202 */ /* 0x000fce0000000f00 */
.L_x_212:
[----:B------:R-:W-:Y:S05]  /*44f0*/  BSYNC.RECONVERGENT B3 ;  /* 0x0000000000037941 */ /* 0x000fea0003800200 */
.L_x_211:
[----:B------:R-:W0:Y:S01]  /*4500*/  LDCU UR4, c[0x0][0x398] ;  /* 0x00007300ff0477ac */ /* 0x000e220008000800 */
[----:B------:R-:W-:Y:S02]  /*4510*/  LOP3.LUT R16, RZ, R16, RZ, 0x33, !PT ;  /* 0x00000010ff107212 */ /* 0x000fe400078e33ff */
[----:B------:R-:W-:Y:S01]  /*4520*/  SHF.R.S32.HI R3, RZ, 0x1f, R7 ;  /* 0x0000001fff037819 */ /* 0x000fe20000011407 */
[----:B------:R-:W1:Y:S02]  /*4530*/  LDCU.64 UR16, c[0x0][0x380] ;  /* 0x00007000ff1077ac */ /* 0x000e640008000a00 */
[----:B------:R-:W-:-:S04]  /*4540*/  VIADD R16, R16, UR7 ;  /* 0x0000000710107c36 */ /* 0x000fc80008000000 */
[----:B0-----:R-:W-:-:S05]  /*4550*/  IMAD R16, R16, UR4, RZ ;  /* 0x0000000410107c24 */ /* 0x001fca000f8e02ff */
[----:B------:R-:W-:-:S04]  /*4560*/  IADD3 R7, P0, PT, R7, R16, RZ ;  /* 0x0000001007077210 */ /* 0x000fc80007f1e0ff */
[----:B------:R-:W-:Y:S02]  /*4570*/  LEA.HI.X.SX32 R16, R16, R3, 0x1, P0 ;  /* 0x0000000310107211 */ /* 0x000fe400000f0eff */
[----:B-1----:R-:W-:-:S04]  /*4580*/  LEA R2, P0, R7, UR16, 0x2 ;  /* 0x0000001007027c11 */ /* 0x002fc8000f8010ff */
[----:B------:R-:W-:-:S05]  /*4590*/  LEA.HI.X R3, R7, UR17, R16, 0x2, P0 ;  /* 0x0000001107037c11 */ /* 0x000fca00080f1410 */
[----:B------:R4:W-:Y:S04]  /*45a0*/  REDG.E.ADD.F32.FTZ.RN.STRONG.GPU desc[UR8][R2.64], R5 ;  /* 0x00000005020079a6 */ /* 0x0009e8000c12f308 */
.L_x_177:
[----:B------:R-:W-:Y:S05]  /*45b0*/  BSYNC B2 ;  /* 0x0000000000027941 */ /* 0x000fea0003800000 */
.L_x_176:
[----:B------:R-:W5:Y:S01]  /*45c0*/  LDCU UR4, c[0x0][0x398] ;  /* 0x00007300ff0477ac */ /* 0x000f620008000800 */
[----:B------:R-:W-:-:S05]  /*45d0*/  MOV R6, UR10 ;  /* 0x0000000a00067c02 */ /* 0x000fca0008000f00 */
[C---:B------:R-:W-:Y:S01]  /*45e0*/  IMAD R6, R19.reuse, R6, UR10 ;  /* 0x0000000a13067e24 */ /* 0x040fe2000f8e0206 */
[----:B------:R-:W-:-:S04]  /*45f0*/  IADD3 R19, PT, PT, R19, 0x1, RZ ;  /* 0x0000000113137810 */ /* 0x000fc80007ffe0ff */
[----:B-----5:R-:W-:-:S13]  /*4600*/  ISETP.GE.U32.AND P0, PT, R6, UR4, PT ;  /* 0x0000000406007c0c */ /* 0x020fda000bf06070 */
[----:B------:R-:W-:Y:S05]  /*4610*/  @!P0 BRA `(.L_x_213) ;  /* 0xffffffe800e08947 */ /* 0x000fea000383ffff */
[----:B------:R-:W-:Y:S05]  /*4620*/  EXIT ;  /* 0x000000000000794d */ /* 0x000fea0003800000 */
        .weak           $__internal_1_$__cuda_sm3x_div_rn_noftz_f32_slowpath
        .type           $__internal_1_$__cuda_sm3x_div_rn_noftz_f32_slowpath,@function
        .size           $__internal_1_$__cuda_sm3x_div_rn_noftz_f32_slowpath,(.L_x_627 - $__internal_1_$__cuda_sm3x_div_rn_noftz_f32_slowpath)
$__internal_1_$__cuda_sm3x_div_rn_noftz_f32_slowpath:
        /* <DEDUP_REMOVED lines=17> */
[C---:B------:R-:W-:Y:S02]  /*4740*/  FSETP.NEU.FTZ.AND P2, PT, |R3|.reuse, +INF , PT ;  /* 0x7f8000000300780b */ /* 0x040fe40003f5d200 */
        /* <DEDUP_REMOVED lines=14> */
[----:B------:R-:W-:-:S04]  /*4830*/  @!P1 FFMA R2, R2, 1.84467440737095516160e+19, RZ ;  /* 0x5f80000002029823 */ /* 0x000fc800000000ff */
[----:B------:R-:W-:-:S07]  /*4840*/  @!P1 VIADD R29, R29, 0x40 ;  /* 0x000000401d1d9836 */ /* 0x000fce0000000000 */
.L_x_215:
[----:B------:R-:W-:Y:S01]  /*4850*/  LEA R33, R10, 0xc0800000, 0x17 ;  /* 0xc08000000a217811 */ /* 0x000fe200078eb8ff */
[----:B------:R-:W-:Y:S01]  /*4860*/  BSSY.RECONVERGENT B1, `(.L_x_220) ;  /* 0x0000036000017945 */ /* 0x000fe20003800200 */
[----:B------:R-:W-:Y:S02]  /*4870*/  IADD3 R34, PT, PT, R30, -0x7f, RZ ;  /* 0xffffff811e227810 */ /* 0x000fe40007ffe0ff */
[----:B------:R-:W-:Y:S02]  /*4880*/  IADD3 R33, PT, PT, -R33, R2, RZ ;  /* 0x0000000221217210 */ /* 0x000fe40007ffe1ff */
[----:B------:R-:W-:Y:S02]  /*4890*/  IADD3 R10, PT, PT, R34, 0x7f, -R10 ;  /* 0x0000007f220a7810 */ /* 0x000fe40007ffe80a */
[----:B------:R0:W1:Y:S02]  /*48a0*/  MUFU.RCP R2, R33 ;  /* 0x0000002100027308 */ /* 0x0000640000001000 */
[----:B------:R-:W-:Y:S01]  /*48b0*/  IADD3 R29, PT, PT, R10, R29, RZ ;  /* 0x0000001d0a1d7210 */ /* 0x000fe20007ffe0ff */
[----:B0-----:R-:W-:-:S04]  /*48c0*/  FADD.FTZ R33, -R33, -RZ ;  /* 0x800000ff21217221 */ /* 0x001fc80000010100 */
[----:B-1----:R-:W-:-:S04]  /*48d0*/  FFMA R30, R2, R33, 1 ;  /* 0x3f800000021e7423 */ /* 0x002fc80000000021 */
[----:B------:R-:W-:Y:S01]  /*48e0*/  FFMA R30, R2, R30, R2 ;  /* 0x0000001e021e7223 */ /* 0x000fe20000000002 */
[----:B------:R-:W-:-:S04]  /*48f0*/  IMAD R2, R34, -0x800000, R3 ;  /* 0xff80000022027824 */ /* 0x000fc800078e0203 */
[----:B------:R-:W-:-:S04]  /*4900*/  FFMA R3, R2, R30, RZ ;  /* 0x0000001e02037223 */ /* 0x000fc800000000ff */
[----:B------:R-:W-:-:S04]  /*4910*/  FFMA R35, R33, R3, R2 ;  /* 0x0000000321237223 */ /* 0x000fc80000000002 */
[----:B------:R-:W-:-:S04]  /*4920*/  FFMA R35, R30, R35, R3 ;  /* 0x000000231e237223 */ /* 0x000fc80000000003 */
[----:B------:R-:W-:-:S04]  /*4930*/  FFMA R2, R33, R35, R2 ;  /* 0x0000002321027223 */ /* 0x000fc80000000002 */
[----:B------:R-:W-:-:S05]  /*4940*/  FFMA R3, R30, R2, R35 ;  /* 0x000000021e037223 */ /* 0x000fca0000000023 */
[----:B------:R-:W-:-:S04]  /*4950*/  SHF.R.U32.HI R10, RZ, 0x17, R3 ;  /* 0x00000017ff0a7819 */ /* 0x000fc80000011603 */
[----:B------:R-:W-:-:S05]  /*4960*/  LOP3.LUT R10, R10, 0xff, RZ, 0xc0, !PT ;  /* 0x000000ff0a0a7812 */ /* 0x000fca00078ec0ff */
[----:B------:R-:W-:-:S05]  /*4970*/  IMAD.IADD R10, R10, 0x1, R29 ;  /* 0x000000010a0a7824 */ /* 0x000fca00078e021d */
        /* <DEDUP_REMOVED lines=13> */
[C---:B------:R-:W-:Y:S02]  /*4a50*/  ISETP.NE.AND P2, PT, R10.reuse, RZ, PT ;  /* 0x000000ff0a00720c */ /* 0x040fe40003f45270 */
[----:B------:R-:W-:Y:S02]  /*4a60*/  LOP3.LUT R30, R33, 0x7fffff, RZ, 0xc0, !PT ;  /* 0x007fffff211e7812 */ /* 0x000fe400078ec0ff */
[----:B------:R-:W-:Y:S02]  /*4a70*/  IADD3 R33, PT, PT, R10, 0x20, RZ ;  /* 0x000000200a217810 */ /* 0x000fe40007ffe0ff */
[----:B------:R-:W-:Y:S02]  /*4a80*/  LOP3.LUT R30, R30, 0x800000, RZ, 0xfc, !PT ;  /* 0x008000001e1e7812 */ /* 0x000fe400078efcff */
[----:B------:R-:W-:-:S02]  /*4a90*/  ISETP.NE.AND P1, PT, R10, RZ, PT ;  /* 0x000000ff0a00720c */ /* 0x000fc40003f25270 */
        /* <DEDUP_REMOVED lines=10> */
[----:B------:R-:W-:-:S05]  /*4b40*/  LOP3.LUT R2, R2, R30, RZ, 0xc0, !PT ;  /* 0x0000001e02027212 */ /* 0x000fca00078ec0ff */
[----:B------:R-:W-:-:S05]  /*4b50*/  IMAD.IADD R2, R10, 0x1, R2 ;  /* 0x000000010a027824 */ /* 0x000fca00078e0202 */
[----:B------:R-:W-:Y:S01]  /*4b60*/  LOP3.LUT R3, R2, R3, RZ, 0xfc, !PT ;  /* 0x0000000302037212 */ /* 0x000fe200078efcff */
[----:B------:R-:W-:Y:S06]  /*4b70*/  BRA `(.L_x_223) ;  /* 0x0000000000107947 */ /* 0x000fec0003800000 */
.L_x_222:
[----:B------:R-:W-:-:S04]  /*4b80*/  LOP3.LUT R3, R3, 0x80000000, RZ, 0xc0, !PT ;  /* 0x8000000003037812 */ /* 0x000fc800078ec0ff */
[----:B------:R-:W-:Y:S01]  /*4b90*/  LOP3.LUT R3, R3, 0x7f800000, RZ, 0xfc, !PT ;  /* 0x7f80000003037812 */ /* 0x000fe200078efcff */
[----:B------:R-:W-:Y:S06]  /*4ba0*/  BRA `(.L_x_223) ;  /* 0x0000000000047947 */ /* 0x000fec0003800000 */
.L_x_221:
[----:B------:R-:W-:-:S07]  /*4bb0*/  LEA R3, R29, R3, 0x17 ;  /* 0x000000031d037211 */ /* 0x000fce00078eb8ff */
.L_x_223:
[----:B------:R-:W-:Y:S05]  /*4bc0*/  BSYNC.RECONVERGENT B1 ;  /* 0x0000000000017941 */ /* 0x000fea0003800200 */
.L_x_220:
[----:B------:R-:W-:Y:S01]  /*4bd0*/  MOV R2, R3 ;  /* 0x0000000300027202 */ /* 0x000fe20000000f00 */
[----:B------:R-:W-:Y:S06]  /*4be0*/  BRA `(.L_x_224) ;  /* 0x0000000000207947 */ /* 0x000fec0003800000 */
.L_x_219:
[----:B------:R-:W-:-:S04]  /*4bf0*/  LOP3.LUT R2, R2, 0x80000000, R3, 0x48, !PT ;  /* 0x8000000002027812 */ /* 0x000fc800078e4803 */
[----:B------:R-:W-:Y:S01]  /*4c00*/  LOP3.LUT R2, R2, 0x7f800000, RZ, 0xfc, !PT ;  /* 0x7f80000002027812 */ /* 0x000fe200078efcff */
[----:B------:R-:W-:Y:S06]  /*4c10*/  BRA `(.L_x_224) ;  /* 0x0000000000147947 */ /* 0x000fec0003800000 */
.L_x_218:
[----:B------:R-:W-:Y:S01]  /*4c20*/  LOP3.LUT R2, R2, 0x80000000, R3, 0x48, !PT ;  /* 0x8000000002027812 */ /* 0x000fe200078e4803 */
[----:B------:R-:W-:Y:S06]  /*4c30*/  BRA `(.L_x_224) ;  /* 0x00000000000c7947 */ /* 0x000fec0003800000 */
.L_x_217:
[----:B------:R-:W0:Y:S01]  /*4c40*/  MUFU.RSQ R2, -QNAN ;  /* 0xffc0000000027908 */ /* 0x000e220000001400 */
[----:B------:R-:W-:Y:S05]  /*4c50*/  BRA `(.L_x_224) ;  /* 0x0000000000047947 */ /* 0x000fea0003800000 */
.L_x_216:
[----:B------:R-:W-:-:S07]  /*4c60*/  FADD.FTZ R2, R3, R2 ;  /* 0x0000000203027221 */ /* 0x000fce0000010000 */
.L_x_224:
[----:B------:R-:W-:Y:S05]  /*4c70*/  BSYNC.RECONVERGENT B0 ;  /* 0x0000000000007941 */ /* 0x000fea0003800200 */
.L_x_214:
[----:B------:R-:W-:-:S04]  /*4c80*/  HFMA2 R29, -RZ, RZ, 0, 0 ;  /* 0x00000000ff1d7431 */ /* 0x000fc800000001ff */
[----:B0-----:R-:W-:Y:S05]  /*4c90*/  RET.REL.NODEC R28 `(_Z30BackProjFanFlatDisCUDA2dKernelILb1EEvPfPKfS2_iiiiffffffff) ;  /* 0xffffffb01cd87950 */ /* 0x001fea0003c3ffff */
.L_x_225:
        /* <DEDUP_REMOVED lines=14> */
.L_x_627:


//--------------------- .text._Z35BackProjTransFanFlatDisCUDA2dKernelILb0EEvPfyPKfiiiiffffffff --------------------------
	.section	.text._Z35BackProjTransFanFlatDisCUDA2dKernelILb0EEvPfyPKfiiiiffffffff,"ax",@progbits
	.align	128
        .global         _Z35BackProjTransFanFlatDisCUDA2dKernelILb0EEvPfyPKfiiiiffffffff
        .type           _Z35BackProjTransFanFlatDisCUDA2dKernelILb0EEvPfyPKfiiiiffffffff,@function
        .size           _Z35BackProjTransFanFlatDisCUDA2dKernelILb0EEvPfyPKfiiiiffffffff,(.L_x_628 - _Z35BackProjTransFanFlatDisCUDA2dKernelILb0EEvPfyPKfiiiiffffffff)
        .other          _Z35BackProjTransFanFlatDisCUDA2dKernelILb0EEvPfyPKfiiiiffffffff,@"STO_CUDA_ENTRY STV_DEFAULT"
_Z35BackProjTransFanFlatDisCUDA2dKernelILb0EEvPfyPKfiiiiffffffff:
.text._Z35BackProjTransFanFlatDisCUDA2dKernelILb0EEvPfyPKfiiiiffffffff:
        /* <DEDUP_REMOVED lines=25> */
[----:B---3--:R-:W-:-:S03]  /*0190*/  VIADD R4, R5, UR5 ;  /* 0x0000000505047c36 */ /* 0x008fc60008000000 */
[----:B------:R-:W-:Y:S01]  /*01a0*/  IMAD.MOV.U32 R0, RZ, RZ, R13 ;  /* 0x000000ffff007224 */ /* 0x000fe200078e000d */
[----:B0-----:R-:W-:Y:S06]  /*01b0*/  @!P0 BRA `(.L_x_226) ;  /* 0x0000000000dc8947 */ /* 0x001fec0003800000 */
[----:B------:R-:W-:-:S13]  /*01c0*/  FSETP.NEU.AND P1, PT, |R9|, +INF , PT ;  /* 0x7f8000000900780b */ /* 0x000fda0003f2d200 */
[----:B------:R-:W-:Y:S01]  /*01d0*/  @!P1 FMUL R0, RZ, R9 ;  /* 0x00000009ff009220 */ /* 0x000fe20000400000 */
[----:B------:R-:W-:Y:S01]  /*01e0*/  @!P1 MOV R8, RZ ;  /* 0x000000ff00089202 */ /* 0x000fe20000000f00 */
[----:B------:R-:W-:Y:S06]  /*01f0*/  @!P1 BRA `(.L_x_226) ;  /* 0x0000000000cc9947 */ /* 0x000fec0003800000 */
[----:B------:R-:W-:Y:S02]  /*0200*/  IMAD.SHL.U32 R2, R9, 0x100, RZ ;  /* 0x0000010009027824 */ /* 0x000fe400078e00ff */
[----:B------:R-:W-:Y:S02]  /*0210*/  HFMA2 R8, -RZ, RZ, 0, 0 ;  /* 0x00000000ff087431 */ /* 0x000fe400000001ff */
[----:B------:R-:W-:Y:S01]  /*0220*/  IMAD.MOV.U32 R17, RZ, RZ, RZ ;  /* 0x000000ffff117224 */ /* 0x000fe200078e00ff */
[----:B------:R-:W-:Y:S01]  /*0230*/  MOV R0, R1 ;  /* 0x0000000100007202 */ /* 0x000fe20000000f00 */
[----:B------:R-:W0:Y:S01]  /*0240*/  LDCU.64 UR12, c[0x4][URZ] ;  /* 0x01000000ff0c77ac */ /* 0x000e220008000a00 */
[----:B------:R-:W-:Y:S01]  /*0250*/  LOP3.LUT R7, R2, 0x80000000, RZ, 0xfc, !PT ;  /* 0x8000000002077812 */ /* 0x000fe200078efcff */
[----:B------:R-:W-:-:S06]  /*0260*/  UMOV UR4, URZ ;  /* 0x000000ff00047c82 */ /* 0x000fcc0008000000 */
.L_x_227:
[----:B0-----:R-:W-:Y:S01]  /*0270*/  IMAD.U32 R10, RZ, RZ, UR12 ;  /* 0x0000000cff0a7e24 */ /* 0x001fe2000f8e00ff */
        /* <DEDUP_REMOVED lines=34> */
[C---:B0-----:R-:W-:Y:S02]  /*04a0*/  LEA.HI R8, R0.reuse, R3, RZ, 0x1 ;  /* 0x0000000300087211 */ /* 0x041fe400078f08ff */
[----:B------:R-:W-:Y:S02]  /*04b0*/  LOP3.LUT R2, R0, R9, RZ, 0x3c, !PT ;  /* 0x0000000900027212 */ /* 0x000fe400078e3cff */
[----:B------:R-:W0:Y:S01]  /*04c0*/  I2F.F64.S64 R10, R10 ;  /* 0x0000000a000a7312 */ /* 0x000e220000301c00 */
[----:B------:R-:W-:Y:S01]  /*04d0*/  IMAD.MOV R0, RZ, RZ, -R8 ;  /* 0x000000ffff007224 */ /* 0x000fe200078e0a08 */
[----:B------:R-:W-:-:S04]  /*04e0*/  ISETP.GE.AND P2, PT, R2, RZ, PT ;  /* 0x000000ff0200720c */ /* 0x000fc80003f46270 */
[----:B------:R-:W-:Y:S01]  /*04f0*/  @!P1 MOV R8, R0 ;  /* 0x0000000000089202 */ /* 0x000fe20000000f00 */
[----:B0-----:R-:W-:-:S10]  /*0500*/  DMUL R14, R10, UR12 ;  /* 0x0000000c0a0e7c28 */ /* 0x001fd40008000000 */
[----:B------:R-:W0:Y:S02]  /*0510*/  F2F.F32.F64 R14, R14 ;  /* 0x0000000e000e7310 */ /* 0x000e240000301000 */
[----:B0-----:R-:W-:-:S07]  /*0520*/  FSEL R0, -R14, R14, !P2 ;  /* 0x0000000e0e007208 */ /* 0x001fce0005000100 */
.L_x_226:
[----:B------:R-:W-:Y:S02]  /*0530*/  IMAD.MOV.U32 R14, RZ, RZ, 0x37cbac00 ;  /* 0x37cbac00ff0e7424 */ /* 0x000fe400078e00ff */
[----:B------:R-:W-:Y:S01]  /*0540*/  FMUL R3, R0, R0 ;  /* 0x0000000000037220 */ /* 0x000fe20000400000 */
[----:B------:R-:W-:Y:S01]  /*0550*/  LOP3.LUT R7, R8, 0x1, RZ, 0xc0, !PT ;  /* 0x0000000108077812 */ /* 0x000fe200078ec0ff */
[----:B------:R-:W-:Y:S01]  /*0560*/  IMAD.MOV.U32 R11, RZ, RZ, 0x3effffff ;  /* 0x3effffffff0b7424 */ /* 0x000fe200078e00ff */
[----:B------:R-:W-:Y:S01]  /*0570*/  MOV R10, 0x3d2aaabb ;  /* 0x3d2aaabb000a7802 */ /* 0x000fe20000000f00 */
[----:B------:R-:W-:Y:S01]  /*0580*/  FFMA R2, R3, R14, -0.0013887860113754868507 ;  /* 0xbab607ed03027423 */ /* 0x000fe2000000000e */
[----:B------:R-:W-:-:S04]  /*0590*/  ISETP.NE.U32.AND P1, PT, R7, 0x1, PT ;  /* 0x000000010700780c */ /* 0x000fc80003f25070 */
[----:B------:R-:W-:Y:S02]  /*05a0*/  FSEL R2, R2, -0.00019574658654164522886, !P1 ;  /* 0xb94d415302027808 */ /* 0x000fe40004800000 */
        /* <DEDUP_REMOVED lines=23> */
.L_x_229:
        /* <DEDUP_REMOVED lines=37> */
[----:B------:R-:W1:Y:S01]  /*0970*/  I2F.F64.S64 R10, R10 ;  /* 0x0000000a000a7312 */ /* 0x000e620000301c00 */
[----:B------:R-:W-:-:S05]  /*0980*/  LEA.HI R12, R2, R3, RZ, 0x1 ;  /* 0x00000003020c7211 */ /* 0x000fca00078f08ff */
[----:B------:R-:W-:-:S05]  /*0990*/  IMAD.MOV R0, RZ, RZ, -R12 ;  /* 0x000000ffff007224 */ /* 0x000fca00078e0a0c */
[----:B------:R-:W-:Y:S01]  /*09a0*/  @!P1 MOV R12, R0 ;  /* 0x00000000000c9202 */ /* 0x000fe20000000f00 */
[----:B-1----:R-:W-:-:S10]  /*09b0*/  DMUL R16, R10, UR14 ;  /* 0x0000000e0a107c28 */ /* 0x002fd40008000000 */
[----:B------:R-:W1:Y:S02]  /*09c0*/  F2F.F32.F64 R16, R16 ;  /* 0x0000001000107310 */ /* 0x000e640000301000 */
[----:B01----:R-:W-:-:S07]  /*09d0*/  FSEL R13, -R16, R16, !P0 ;  /* 0x00000010100d7208 */ /* 0x003fce0004000100 */
.L_x_228:
[----:B------:R-:W-:Y:S01]  /*09e0*/  FMUL R3, R13, R13 ;  /* 0x0000000d0d037220 */ /* 0x000fe20000400000 */
[----:B------:R-:W-:Y:S01]  /*09f0*/  LOP3.LUT R0, R12, 0x1, RZ, 0xc0, !PT ;  /* 0x000000010c007812 */ /* 0x000fe200078ec0ff */
[----:B------:R-:W-:Y:S01]  /*0a00*/  IMAD.MOV.U32 R2, RZ, RZ, 0x3c0885e4 ;  /* 0x3c0885e4ff027424 */ /* 0x000fe200078e00ff */
[----:B------:R-:W-:Y:S01]  /*0a10*/  MOV R9, 0x3e2aaaa8 ;  /* 0x3e2aaaa800097802 */ /* 0x000fe20000000f00 */
[----:B------:R-:W-:Y:S01]  /*0a20*/  FFMA R14, R3, R14, -0.0013887860113754868507 ;  /* 0xbab607ed030e7423 */ /* 0x000fe2000000000e */
[----:B------:R-:W-:Y:S01]  /*0a30*/  ISETP.NE.U32.AND P0, PT, R0, 0x1, PT ;  /* 0x000000010000780c */ /* 0x000fe20003f05070 */
[----:B------:R-:W0:Y:S01]  /*0a40*/  LDC R8, c[0x0][0x3b8] ;  /* 0x0000ee00ff087b82 */ /* 0x000e220000000800 */
[----:B------:R-:W-:Y:S01]  /*0a50*/  VIADD R12, R12, 0x1 ;  /* 0x000000010c0c7836 */ /* 0x000fe20000000000 */
[----:B------:R-:W1:Y:S01]  /*0a60*/  LDCU UR4, c[0x0][0x3b4] ;  /* 0x00007680ff0477ac */ /* 0x000e620008000800 */
[----:B------:R-:W-:Y:S02]  /*0a70*/  FSEL R14, R14, -0.00019574658654164522886, P0 ;  /* 0xb94d41530e0e7808 */ /* 0x000fe40000000000 */
[----:B------:R-:W-:-:S02]  /*0a80*/  FSEL R2, R2, 0.041666727513074874878, !P0 ;  /* 0x3d2aaabb02027808 */ /* 0x000fc40004000000 */
[----:B------:R-:W-:Y:S02]  /*0a90*/  FSEL R0, R13, 1, !P0 ;  /* 0x3f8000000d007808 */ /* 0x000fe40004000000 */
[----:B------:R-:W-:Y:S01]  /*0aa0*/  FSEL R9, -R9, -0.4999999701976776123, !P0 ;  /* 0xbeffffff09097808 */ /* 0x000fe20004000100 */
[C---:B------:R-:W-:Y:S01]  /*0ab0*/  FFMA R2, R3.reuse, R14, R2 ;  /* 0x0000000e03027223 */ /* 0x040fe20000000002 */
[----:B------:R-:W-:Y:S01]  /*0ac0*/  LOP3.LUT P0, RZ, R12, 0x2, RZ, 0xc0, !PT ;  /* 0x000000020cff7812 */ /* 0x000fe2000780c0ff */
[C---:B------:R-:W-:Y:S02]  /*0ad0*/  FFMA R7, R3.reuse, R0, RZ ;  /* 0x0000000003077223 */ /* 0x040fe400000000ff */
[----:B------:R-:W-:-:S04]  /*0ae0*/  FFMA R2, R3, R2, R9 ;  /* 0x0000000203027223 */ /* 0x000fc80000000009 */
[----:B------:R-:W-:Y:S01]  /*0af0*/  FFMA R2, R7, R2, R0 ;  /* 0x0000000207027223 */ /* 0x000fe20000000000 */
[----:B-1----:R-:W-:-:S04]  /*0b00*/  IMAD.U32 R9, RZ, RZ, UR4 ;  /* 0x00000004ff097e24 */ /* 0x002fc8000f8e00ff */
[----:B------:R-:W-:Y:S01]  /*0b10*/  R2UR UR13, R2 ;  /* 0x00000000020d72ca */ /* 0x000fe200000e0000 */
[----:B0-----:R-:W0:-:S12]  /*0b20*/  MUFU.RCP R0, R8 ;  /* 0x0000000800007308 */ /* 0x001e180000001000 */
[----:B------:R-:W-:-:S05]  /*0b30*/  @P0 FADD R2, RZ, -UR13 ;  /* 0x8000000dff020e21 */ /* 0x000fca0008000000 */
[----:B------:R-:W-:Y:S01]  /*0b40*/  @P0 R2UR UR13, R2 ;  /* 0x00000000020d02ca */ /* 0x000fe200000e0000 */
[----:B------:R-:W1:Y:S01]  /*0b50*/  FCHK P0, R9, R8 ;  /* 0x0000000809007302 */ /* 0x000e620000000000 */
[----:B------:R-:W-:Y:S01]  /*0b60*/  MOV R2, UR4 ;  /* 0x0000000400027c02 */ /* 0x000fe20008000f00 */
[----:B0-----:R-:W-:-:S04]  /*0b70*/  FFMA R3, R0, -R8, 1 ;  /* 0x3f80000000037423 */ /* 0x001fc80000000808 */
[----:B------:R-:W-:Y:S01]  /*0b80*/  FFMA R0, R0, R3, R0 ;  /* 0x0000000300007223 */ /* 0x000fe20000000000 */
[----:B------:R-:W-:-:S03]  /*0b90*/  FMUL R7, R2, -UR12 ;  /* 0x8000000c02077c20 */ /* 0x000fc60008400000 */
[----:B------:R-:W-:Y:S02]  /*0ba0*/  FFMA R3, R0, UR4, RZ ;  /* 0x0000000400037c23 */ /* 0x000fe400080000ff */
[----:B------:R-:W-:Y:S01]  /*0bb0*/  FMUL R2, R2, UR13 ;  /* 0x0000000d02027c20 */ /* 0x000fe20008400000 */
[----:B------:R-:W-:-:S04]  /*0bc0*/  R2UR UR14, R7 ;  /* 0x00000000070e72ca */ /* 0x000fc800000e0000 */
[----:B------:R-:W-:Y:S01]  /*0bd0*/  R2UR UR15, R2 ;  /* 0x00000000020f72ca */ /* 0x000fe200000e0000 */
[----:B------:R-:W-:-:S04]  /*0be0*/  FFMA R2, R3, -R8, UR4 ;  /* 0x0000000403027e23 */ /* 0x000fc80008000808 */
[----:B------:R-:W-:Y:S01]  /*0bf0*/  FFMA R0, R0, R2, R3 ;  /* 0x0000000200007223 */ /* 0x000fe20000000003 */
[----:B-1----:R-:W-:Y:S09]  /*0c00*/  @!P0 BRA `(.L_x_230) ;  /* 0x0000000000188947 */ /* 0x002ff20003800000 */
[----:B------:R-:W0:Y:S01]  /*0c10*/  LDCU UR4, c[0x0][0x3b4] ;  /* 0x00007680ff0477ac */ /* 0x000e220008000800 */
[----:B------:R-:W-:Y:S01]  /*0c20*/  MOV R24, 0xc70 ;  /* 0x00000c7000187802 */ /* 0x000fe20000000f00 */
[----:B------:R-:W1:Y:S01]  /*0c30*/  LDCU UR7, c[0x0][0x3b8] ;  /* 0x00007700ff0777ac */ /* 0x000e620008000800 */
[----:B0-----:R-:W-:Y:S01]  /*0c40*/  MOV R3, UR4 ;  /* 0x0000000400037c02 */ /* 0x001fe20008000f00 */
[----:B-1----:R-:W-:-:S07]  /*0c50*/  IMAD.U32 R0, RZ, RZ, UR7 ;  /* 0x00000007ff007e24 */ /* 0x002fce000f8e00ff */
[----:B------:R-:W-:Y:S05]  /*0c60*/  CALL.REL.NOINC `($__internal_2_$__cuda_sm3x_div_rn_noftz_f32_slowpath) ;  /* 0x00000030002c7944 */ /* 0x000fea0003c00000 */
.L_x_230:
        /* <DEDUP_REMOVED lines=16> */
[----:B------:R-:W-:Y:S01]  /*0d70*/  VIADD R0, R4, 0x1 ;  /* 0x0000000104007836 */ /* 0x000fe20000000000 */
        /* <DEDUP_REMOVED lines=16> */
.L_x_232:
        /* <DEDUP_REMOVED lines=17> */
.L_x_233:
        /* <DEDUP_REMOVED lines=16> */
[----:B------:R-:W-:Y:S02]  /*1090*/  MOV R0, R18 ;  /* 0x0000001200007202 */ /* 0x000fe40000000f00 */
[----:B------:R-:W-:-:S07]  /*10a0*/  MOV R24, 0x10c0 ;  /* 0x000010c000187802 */ /* 0x000fce0000000f00 */
[----:B------:R-:W-:Y:S05]  /*10b0*/  CALL.REL.NOINC `($__internal_2_$__cuda_sm3x_div_rn_noftz_f32_slowpath) ;  /* 0x0000002c00187944 */ /* 0x000fea0003c00000 */
.L_x_235:
[----:B------:R-:W-:Y:S05]  /*10c0*/  BSYNC.RECONVERGENT B2 ;  /* 0x0000000000027941 */ /* 0x000fea0003800200 */
.L_x_234:
[----:B------:R-:W-:Y:S01]  /*10d0*/  ISETP.NE.AND P0, PT, R5, RZ, PT ;  /* 0x000000ff0500720c */ /* 0x000fe20003f05270 */
[----:B------:R-:W-:Y:S01]  /*10e0*/  BSSY.RECONVERGENT B2, `(.L_x_236) ;  /* 0x0000017000027945 */ /* 0x000fe20003800200 */
[----:B------:R-:W-:-:S11]  /*10f0*/  IMAD.MOV.U32 R15, RZ, RZ, R0 ;  /* 0x000000ffff0f7224 */ /* 0x000fd600078e0000 */
[----:B------:R-:W-:Y:S05]  /*1100*/  @P0 BRA `(.L_x_237) ;  /* 0x0000000000500947 */ /* 0x000fea0003800000 */
[C---:B------:R-:W-:Y:S01]  /*1110*/  FADD R10, R7.reuse, -UR15 ;  /* 0x8000000f070a7e21 */ /* 0x040fe20008000000 */
        /* <DEDUP_REMOVED lines=13> */
[----:B------:R-:W-:Y:S05]  /*11f0*/  CALL.REL.NOINC `($__internal_2_$__cuda_sm3x_div_rn_noftz_f32_slowpath) ;  /* 0x0000002800c87944 */ /* 0x000fea0003c00000 */
.L_x_239:
[----:B------:R-:W-:Y:S05]  /*1200*/  BSYNC.RECONVERGENT B3 ;  /* 0x0000000000037941 */ /* 0x000fea0003800200 */
.L_x_238:
[----:B------:R-:W0:Y:S01]  /*1210*/  S2UR UR5, SR_CgaCtaId ;  /* 0x00000000000579c3 */ /* 0x000e220000008800 */
[----:B------:R-:W-:Y:S02]  /*1220*/  UMOV UR4, 0x400 ;  /* 0x0000040000047882 */ /* 0x000fe40000000000 */
[----:B0-----:R-:W-:-:S09]  /*1230*/  ULEA UR4, UR5, UR4, 0x18 ;  /* 0x0000000405047291 */ /* 0x001fd2000f8ec0ff */
[----:B------:R0:W-:Y:S03]  /*1240*/  STS [UR4+0x400], R0 ;  /* 0x00040000ff007988 */ /* 0x0001e60008000804 */
.L_x_237:
[----:B------:R-:W-:Y:S05]  /*1250*/  BSYNC.RECONVERGENT B2 ;  /* 0x0000000000027941 */ /* 0x000fea0003800200 */
.L_x_236:
        /* <DEDUP_REMOVED lines=11> */
[----:B0-----:R-:W-:-:S03]  /*1310*/  LEA R0, R5, UR4, 0x2 ;  /* 0x0000000405007c11 */ /* 0x001fc6000f8e10ff */
[----:B------:R-:W0:Y:S02]  /*1320*/  I2F.F64 R8, UR7 ;  /* 0x0000000700087d12 */ /* 0x000e240008201c00 */
[----:B------:R2:W-:Y:S01]  /*1330*/  STS [R0+0x4], R15 ;  /* 0x0000040f00007388 */ /* 0x0005e20000000800 */
[----:B-1----:R-:W-:-:S05]  /*1340*/  DMUL R16, R16, 0.5 ;  /* 0x3fe0000010107828 */ /* 0x002fca0000000000 */
[----:B----4-:R-:W1:Y:S01]  /*1350*/  F2F.F64.F32 R12, UR18 ;  /* 0x00000012000c7d10 */ /* 0x010e620008201800 */
[----:B0-----:R-:W-:Y:S02]  /*1360*/  DMUL R8, R8, 0.5 ;  /* 0x3fe0000008087828 */ /* 0x001fe40000000000 */
[----:B-1----:R-:W-:-:S06]  /*1370*/  DFMA R22, R10, R16, R12 ;  /* 0x000000100a16722b */ /* 0x002fcc000000000c */
[----:B------:R-:W-:Y:S01]  /*1380*/  DFMA R8, R8, R10, R12 ;  /* 0x0000000a0808722b */ /* 0x000fe2000000000c */
[----:B------:R-:W-:Y:S06]  /*1390*/  BAR.SYNC.DEFER_BLOCKING 0x0 ;  /* 0x0000000000007b1d */ /* 0x000fec0000010000 */
[----:B--2---:R-:W-:Y:S05]  /*13a0*/  BRA.U !UP0, `(.L_x_240) ;  /* 0x0000001108007547 */ /* 0x004fea000b800000 */
[----:B------:R-:W0:Y:S01]  /*13b0*/  LDCU UR4, c[0x0][0x3c0] ;  /* 0x00007800ff0477ac */ /* 0x000e220008000800 */
[----:B------:R-:W1:Y:S01]  /*13c0*/  F2F.F32.F64 R11, R22 ;  /* 0x00000016000b7310 */ /* 0x000e620000301000 */
[----:B------:R-:W-:Y:S01]  /*13d0*/  I2FP.F32.S32 R14, UR16 ;  /* 0x00000010000e7c45 */ /* 0x000fe20008201400 */
[----:B------:R-:W-:Y:S01]  /*13e0*/  IMAD.MOV.U32 R0, RZ, RZ, RZ ;  /* 0x000000ffff007224 */ /* 0x000fe200078e00ff */
[----:B------:R-:W-:Y:S02]  /*13f0*/  MOV R13, RZ ;  /* 0x000000ff000d7202 */ /* 0x000fe40000000f00 */
[----:B------:R-:W-:-:S03]  /*1400*/  I2FP.F32.U32 R10, UR11 ;  /* 0x0000000b000a7c45 */ /* 0x000fc60008201000 */
[----:B------:R-:W2:Y:S01]  /*1410*/  F2F.F32.F64 R8, R8 ;  /* 0x0000000800087310 */ /* 0x000ea20000301000 */
[----:B-1----:R-:W-:-:S07]  /*1420*/  FMUL R11, R11, UR15 ;  /* 0x0000000f0b0b7c20 */ /* 0x002fce0008400000 */
[----:B------:R-:W1:Y:S01]  /*1430*/  I2F.F64 R16, UR17 ;  /* 0x0000001100107d12 */ /* 0x000e620008201c00 */
[----:B--2---:R-:W-:-:S07]  /*1440*/  FMUL R12, R8, UR15 ;  /* 0x0000000f080c7c20 */ /* 0x004fce0008400000 */
[----:B0-----:R-:W0:Y:S02]  /*1450*/  F2F.F64.F32 R18, UR4 ;  /* 0x0000000400127d10 */ /* 0x001e240008201800 */
.L_x_272:
[----:B------:R-:W-:Y:S05]  /*1460*/  YIELD ;  /* 0x0000000000007946 */ /* 0x000fea0003800000 */
[----:B------:R-:W2:Y:S01]  /*1470*/  LDCU UR4, c[0x0][0x39c] ;  /* 0x00007380ff0477ac */ /* 0x000ea20008000800 */
[----:B------:R-:W-:Y:S01]  /*1480*/  IMAD.IADD R9, R5, 0x1, R0 ;  /* 0x0000000105097824 */ /* 0x000fe200078e0200 */
[----:B------:R-:W-:Y:S04]  /*1490*/  BSSY B2, `(.L_x_241) ;  /* 0x00000eb000027945 */ /* 0x000fe80003800000 */
[----:B--2---:R-:W-:-:S13]  /*14a0*/  ISETP.GE.AND P0, PT, R9, UR4, PT ;  /* 0x0000000409007c0c */ /* 0x004fda000bf06270 */
[----:B-1----:R-:W-:Y:S05]  /*14b0*/  @P0 BRA `(.L_x_242) ;  /* 0x0000000c00a00947 */ /* 0x002fea0003800000 */
[----:B------:R-:W2:Y:S01]  /*14c0*/  LDCU UR4, c[0x0][0x3ac] ;  /* 0x00007580ff0477ac */ /* 0x000ea20008000800 */
[----:B------:R-:W1:Y:S01]  /*14d0*/  I2F.F64 R22, R9 ;  /* 0x0000000900167312 */ /* 0x000e620000201c00 */
[----:B------:R-:W-:Y:S01]  /*14e0*/  BSSY.RECONVERGENT B3, `(.L_x_243) ;  /* 0x0000015000037945 */ /* 0x000fe20003800200 */
[----:B-1----:R-:W-:-:S06]  /*14f0*/  DFMA R22, R16, 0.5, -R22 ;  /* 0x3fe000001016782b */ /* 0x002fcc0000000816 */
[----:B--2---:R-:W0:Y:S02]  /*1500*/  F2F.F64.F32 R24, UR4 ;  /* 0x0000000400187d10 */ /* 0x004e240008201800 */
[----:B------:R-:W-:-:S08]  /*1510*/  DADD R22, R22, -0.5 ;  /* 0xbfe0000016167429 */ /* 0x000fd00000000000 */
[----:B0-----:R-:W-:-:S10]  /*1520*/  DFMA R24, R22, R24, R18 ;  /* 0x000000181618722b */ /* 0x001fd40000000012 */
        /* <DEDUP_REMOVED lines=15> */
[----:B------:R-:W-:-:S07]  /*1620*/  IMAD.MOV.U32 R8, RZ, RZ, R0 ;  /* 0x000000ffff087224 */ /* 0x000fce00078e0000 */
.L_x_244:
[----:B------:R-:W-:Y:S05]  /*1630*/  BSYNC.RECONVERGENT B3 ;  /* 0x0000000000037941 */ /* 0x000fea0003800200 */
.L_x_243:
        /* <DEDUP_REMOVED lines=13> */
[----:B------:R-:W-:Y:S05]  /*1710*/  CALL.REL.NOINC `($__internal_2_$__cuda_sm3x_div_rn_noftz_f32_slowpath) ;  /* 0x0000002400807944 */ /* 0x000fea0003c00000 */
.L_x_246:
[----:B------:R-:W-:Y:S05]  /*1720*/  BSYNC.RECONVERGENT B3 ;  /* 0x0000000000037941 */ /* 0x000fea0003800200 */
.L_x_245:
        /* <DEDUP_REMOVED lines=14> */
.L_x_248:
[----:B------:R-:W-:Y:S05]  /*1810*/  BSYNC.RECONVERGENT B3 ;  /* 0x0000000000037941 */ /* 0x000fea0003800200 */
.L_x_247:
        /* <DEDUP_REMOVED lines=23> */
[----:B------:R-:W-:Y:S05]  /*1990*/  CALL.REL.NOINC `($__internal_2_$__cuda_sm3x_div_rn_noftz_f32_slowpath) ;  /* 0x0000002000e07944 */ /* 0x000fea0003c00000 */
.L_x_252:
[----:B------:R-:W-:Y:S05]  /*19a0*/  BSYNC.RECONVERGENT B4 ;  /* 0x0000000000047941 */ /* 0x000fea0003800200 */
.L_x_251:
        /* <DEDUP_REMOVED lines=14> */
.L_x_254:
[----:B------:R-:W-:Y:S05]  /*1a90*/  BSYNC.RECONVERGENT B4 ;  /* 0x0000000000047941 */ /* 0x000fea0003800200 */
.L_x_253:
        /* <DEDUP_REMOVED lines=14> */
.L_x_256:
[----:B------:R-:W-:Y:S05]  /*1b80*/  BSYNC.RECONVERGENT B4 ;  /* 0x0000000000047941 */ /* 0x000fea0003800200 */
.L_x_255:
[----:B------:R2:W3:Y:S01]  /*1b90*/  F2I.FLOOR.NTZ R22, R0 ;  /* 0x0000000000167305 */ /* 0x0004e20000207100 */
[----:B------:R-:W-:Y:S01]  /*1ba0*/  IMAD.MOV.U32 R23, RZ, RZ, RZ ;  /* 0x000000ffff177224 */ /* 0x000fe200078e00ff */
[----:B------:R-:W-:Y:S06]  /*1bb0*/  BRA `(.L_x_257) ;  /* 0x0000000000407947 */ /* 0x000fec0003800000 */
.L_x_250:
        /* <DEDUP_REMOVED lines=12> */
[----:B------:R-:W-:Y:S05]  /*1c80*/  CALL.REL.NOINC `($__internal_2_$__cuda_sm3x_div_rn_noftz_f32_slowpath) ;  /* 0x0000002000247944 */ /* 0x000fea0003c00000 */
.L_x_259:
[----:B------:R-:W-:Y:S05]  /*1c90*/  BSYNC.RECONVERGENT B4 ;  /* 0x0000000000047941 */ /* 0x000fea0003800200 */
.L_x_258:
[----:B------:R0:W1:Y:S01]  /*1ca0*/  F2I.FLOOR.NTZ R23, R0 ;  /* 0x0000000000177305 */ /* 0x0000620000207100 */
[----:B------:R-:W-:-:S07]  /*1cb0*/  IMAD.MOV.U32 R22, RZ, RZ, RZ ;  /* 0x000000ffff167224 */ /* 0x000fce00078e00ff */
.L_x_257:
[----:B------:R-:W-:Y:S05]  /*1cc0*/  BSYNC.RECONVERGENT B3 ;  /* 0x0000000000037941 */ /* 0x000fea0003800200 */
.L_x_249:
[----:B---3--:R-:W-:Y:S01]  /*1cd0*/  ISETP.GE.AND P0, PT, R22, UR6, PT ;  /* 0x0000000616007c0c */ /* 0x008fe2000bf06270 */
[----:B------:R-:W3:Y:S01]  /*1ce0*/  LDCU UR4, c[0x0][0x398] ;  /* 0x00007300ff0477ac */ /* 0x000ee20008000800 */
[----:B------:R-:W-:Y:S11]  /*1cf0*/  BSSY B3, `(.L_x_260) ;  /* 0x000004d000037945 */ /* 0x000ff60003800000 */
[----:B------:R-:W4:Y:S01]  /*1d00*/  @!P0 S2R R3, SR_CgaCtaId ;  /* 0x0000000000038919 */ /* 0x000f220000008800 */
[----:B0-2---:R-:W-:-:S04]  /*1d10*/  @!P0 MOV R0, 0x400 ;  /* 0x0000040000008802 */ /* 0x005fc80000000f00 */
[----:B------:R-:W-:-:S04]  /*1d20*/  @!P0 IADD3 R0, PT, PT, R0, 0x400, RZ ;  /* 0x0000040000008810 */ /* 0x000fc80007ffe0ff */
[----:B----4-:R-:W-:Y:S02]  /*1d30*/  @!P0 LEA R3, R3, R0, 0x18 ;  /* 0x0000000003038211 */ /* 0x010fe400078ec0ff */
[----:B-1----:R-:W-:-:S03]  /*1d40*/  IADD3 R0, PT, PT, R23, 0x1, RZ ;  /* 0x0000000117007810 */ /* 0x002fc60007ffe0ff */
[----:B------:R-:W-:Y:S01]  /*1d50*/  @!P0 IMAD R24, R22, 0x4, R3 ;  /* 0x0000000416188824 */ /* 0x000fe200078e0203 */
[----:B------:R-:W-:-:S04]  /*1d60*/  I2FP.F32.S32 R3, R0 ;  /* 0x0000000000037245 */ /* 0x000fc80000201400 */
[----:B------:R0:W1:Y:S01]  /*1d70*/  @!P0 LDS R15, [R24+0x4] ;  /* 0x00000400180f8984 */ /* 0x0000620000000800 */
[----:B---3--:R-:W-:Y:S01]  /*1d80*/  ISETP.GE.OR P0, PT, R23, UR4, P0 ;  /* 0x0000000417007c0c */ /* 0x008fe20008706670 */
[----:B------:R-:W-:Y:S01]  /*1d90*/  FFMA R26, R3, R7, R8 ;  /* 0x00000007031a7223 */ /* 0x000fe20000000008 */
[----:B------:R-:W-:-:S11]  /*1da0*/  IMAD.MOV.U32 R3, RZ, RZ, RZ ;  /* 0x000000ffff037224 */ /* 0x000fd600078e00ff */
[----:B0-----:R-:W-:Y:S05]  /*1db0*/  @P0 BRA `(.L_x_261) ;  /* 0x0000000400000947 */ /* 0x001fea0003800000 */
[----:B------:R-:W-:Y:S01]  /*1dc0*/  HFMA2 R3, -RZ, RZ, 0, 0 ;  /* 0x00000000ff037431 */ /* 0x000fe200000001ff */
[----:B------:R-:W-:-:S07]  /*1dd0*/  I2FP.F32.S32 R9, R9 ;  /* 0x0000000900097245 */ /* 0x000fce0000201400 */
.L_x_268:
[----:B-1----:R-:W-:Y:S01]  /*1de0*/  FSETP.GEU.AND P0, PT, R26, R15, PT ;  /* 0x0000000f1a00720b */ /* 0x002fe20003f0e000 */
[----:B------:R-:W-:-:S12]  /*1df0*/  YIELD ;  /* 0x0000000000007946 */ /* 0x000fd80003800000 */
[----:B------:R-:W-:Y:S01]  /*1e00*/  VOTEU.ALL UP0, P0 ;  /* 0x0000000000ff7886 */ /* 0x000fe20000000000 */
[----:B------:R-:W-:Y:S02]  /*1e10*/  @!P0 I2FP.F32.S32 R8, R23 ;  /* 0x0000001700088245 */ /* 0x000fe40000201400 */
[----:B------:R-:W-:Y:S02]  /*1e20*/  @!P0 MOV R25, 0xc2000000 ;  /* 0xc200000000198802 */ /* 0x000fe40000000f00 */
[----:B0-----:R-:W0:Y:S01]  /*1e30*/  @!UP0 LDCU UR4, c[0x0][0x388] ;  /* 0x00007100ff0487ac */ /* 0x001e220008000800 */
[----:B------:R-:W-:Y:S02]  /*1e40*/  @!UP0 UMOV UR5, URZ ;  /* 0x000000ff00058c82 */ /* 0x000fe40008000000 */
[----:B0-----:R-:W5:Y:S01]  /*1e50*/  @!P0 TEX.LL RZ, R8, R8, R25, UR4, 3D, 0x1 ;  /* 0x48ff041908088f60 */ /* 0x001f6200089e01ff */
[C-C-:B------:R-:W-:Y:S01]  /*1e60*/  @!P0 FADD R0, R26.reuse, -R33.reuse ;  /* 0x800000211a008221 */ /* 0x140fe20000000000 */
[----:B------:R-:W-:Y:S01]  /*1e70*/  BSSY.RECONVERGENT B4, `(.L_x_262) ;  /* 0x0000030000047945 */ /* 0x000fe20003800200 */
[----:B------:R-:W-:Y:S01]  /*1e80*/  IMAD.MOV.U32 R24, RZ, RZ, R33 ;  /* 0x000000ffff187224 */ /* 0x000fe200078e0021 */
[----:B------:R-:W-:Y:S01]  /*1e90*/  MOV R27, R3 ;  /* 0x00000003001b7202 */ /* 0x000fe20000000f00 */
[----:B------:R-:W-:Y:S01]  /*1ea0*/  @!P0 VIADD R23, R23, 0x1 ;  /* 0x0000000117178836 */ /* 0x000fe20000000000 */
[----:B------:R-:W-:Y:S01]  /*1eb0*/  MOV R33, R26 ;  /* 0x0000001a00217202 */ /* 0x000fe20000000f00 */
[----:B------:R-:W-:Y:S01]  /*1ec0*/  @!P0 FADD R26, R26, R7 ;  /* 0x000000071a1a8221 */ /* 0x000fe20000000000 */
[----:B-----5:R-:W-:Y:S01]  /*1ed0*/  @!P0 FFMA R3, R0, R8, R3 ;  /* 0x0000000800038223 */ /* 0x020fe20000000003 */
[----:B------:R-:W-:Y:S06]  /*1ee0*/  @!P0 BRA `(.L_x_263) ;  /* 0x0000000000a08947 */ /* 0x000fec0003800000 */
[----:B------:R-:W0:Y:S01]  /*1ef0*/  LDCU UR4, c[0x0][0x388] ;  /* 0x00007100ff0477ac */ /* 0x000e220008000800 */
[----:B------:R-:W-:Y:S01]  /*1f00*/  HFMA2 R25, -RZ, RZ, -3, 0 ;  /* 0xc2000000ff197431 */ /* 0x000fe200000001ff */
[----:B------:R-:W-:Y:S01]  /*1f10*/  I2FP.F32.S32 R8, R23 ;  /* 0x0000001700087245 */ /* 0x000fe20000201400 */
[----:B------:R-:W-:-:S03]  /*1f20*/  UMOV UR5, URZ ;  /* 0x000000ff00057c82 */ /* 0x000fc60008000000 */
[----:B0-----:R-:W5:Y:S01]  /*1f30*/  TEX.LL RZ, R3, R8, R25, UR4, 3D, 0x1 ;  /* 0x48ff041908037f60 */ /* 0x001f6200089e01ff */
[----:B------:R-:W0:Y:S01]  /*1f40*/  MUFU.RCP R28, R7 ;  /* 0x00000007001c7308 */ /* 0x000e220000001000 */
[----:B------:R-:W-:Y:S01]  /*1f50*/  FADD R0, R15, -R24 ;  /* 0x800000180f007221 */ /* 0x000fe20000000000 */
[----:B------:R-:W-:Y:S01]  /*1f60*/  BSSY.RECONVERGENT B5, `(.L_x_264) ;  /* 0x000000e000057945 */ /* 0x000fe20003800200 */
[----:B0-----:R-:W-:Y:S02]  /*1f70*/  FFMA R29, R28, -R7, 1 ;  /* 0x3f8000001c1d7423 */ /* 0x001fe40000000807 */
[----:B-----5:R-:W-:Y:S02]  /*1f80*/  FFMA R30, R0, R3, R27 ;  /* 0x00000003001e7223 */ /* 0x020fe4000000001b */
[----:B------:R-:W-:Y:S01]  /*1f90*/  FFMA R0, R28, R29, R28 ;  /* 0x0000001d1c007223 */ /* 0x000fe2000000001c */
[----:B------:R-:W-:Y:S01]  /*1fa0*/  MOV R28, R22 ;  /* 0x00000016001c7202 */ /* 0x000fe20000000f00 */
[----:B------:R-:W0:Y:S02]  /*1fb0*/  FCHK P0, R30, R7 ;  /* 0x000000071e007302 */ /* 0x000e240000000000 */
[----:B------:R-:W-:-:S04]  /*1fc0*/  FFMA R3, R0, R30, RZ ;  /* 0x0000001e00037223 */ /* 0x000fc800000000ff */
[----:B------:R-:W-:-:S04]  /*1fd0*/  FFMA R24, R3, -R7, R30 ;  /* 0x8000000703187223 */ /* 0x000fc8000000001e */
[----:B------:R-:W-:Y:S01]  /*1fe0*/  FFMA R0, R0, R24, R3 ;  /* 0x0000001800007223 */ /* 0x000fe20000000003 */
[----:B0-----:R-:W-:Y:S06]  /*1ff0*/  @!P0 BRA `(.L_x_265) ;  /* 0x0000000000108947 */ /* 0x001fec0003800000 */
[----:B------:R-:W-:Y:S01]  /*2000*/  IMAD.MOV.U32 R3, RZ, RZ, R30 ;  /* 0x000000ffff037224 */ /* 0x000fe200078e001e */
[----:B------:R-:W-:Y:S02]  /*2010*/  MOV R0, R7 ;  /* 0x0000000700007202 */ /* 0x000fe40000000f00 */
[----:B------:R-:W-:-:S07]  /*2020*/  MOV R24, 0x2040 ;  /* 0x0000204000187802 */ /* 0x000fce0000000f00 */
[----:B------:R-:W-:Y:S05]  /*2030*/  CALL.REL.NOINC `($__internal_2_$__cuda_sm3x_div_rn_noftz_f32_slowpath) ;  /* 0x0000001c00387944 */ /* 0x000fea0003c00000 */
.L_x_265:
[----:B------:R-:W-:Y:S05]  /*2040*/  BSYNC.RECONVERGENT B5 ;  /* 0x0000000000057941 */ /* 0x000fea0003800200 */
.L_x_264:
[----:B------:R-:W0:Y:S01]  /*2050*/  S2R R27, SR_CgaCtaId ;  /* 0x00000000001b7919 */ /* 0x000e220000008800 */
[----:B------:R-:W-:Y:S01]  /*2060*/  MOV R8, 0x400 ;  /* 0x0000040000087802 */ /* 0x000fe20000000f00 */
[----:B------:R-:W-:Y:S03]  /*2070*/  BSSY.RECONVERGENT B0, `(.L_x_266) ;  /* 0x0000007000007945 */ /* 0x000fe60003800200 */
[----:B0-----:R-:W-:-:S04]  /*2080*/  LEA R3, R27, R8, 0x18 ;  /* 0x000000081b037211 */ /* 0x001fc800078ec0ff */
[----:B------:R-:W-:-:S07]  /*2090*/  LEA R3, R22, R3, 0x2 ;  /* 0x0000000316037211 */ /* 0x000fce00078e10ff */
.L_x_267:
[----:B------:R-:W0:Y:S02]  /*20a0*/  LDS R24, [R3] ;  /* 0x0000000003187984 */ /* 0x000e240000000800 */
[----:B0-----:R-:W-:-:S05]  /*20b0*/  FADD R25, R0, R24 ;  /* 0x0000001800197221 */ /* 0x001fca0000000000 */
[----:B------:R-:W0:Y:S02]  /*20c0*/  ATOMS.CAST.SPIN P0, [R3], R24, R25 ;  /* 0x000000180300758d */ /* 0x000e240001800019 */
[----:B0-----:R-:W-:Y:S05]  /*20d0*/  @!P0 BRA `(.L_x_267) ;  /* 0xfffffffc00f08947 */ /* 0x001fea000383ffff */
[----:B------:R-:W-:Y:S05]  /*20e0*/  BSYNC.RECONVERGENT B0 ;  /* 0x0000000000007941 */ /* 0x000fea0003800200 */
.L_x_266:
[----:B------:R-:W-:Y:S02]  /*20f0*/  VIADD R22, R22, 0x1 ;  /* 0x0000000116167836 */ /* 0x000fe40000000000 */
[----:B------:R-:W-:Y:S02]  /*2100*/  HFMA2 R3, -RZ, RZ, 0, 0 ;  /* 0x00000000ff037431 */ /* 0x000fe400000001ff */
[----:B------:R-:W-:Y:S01]  /*2110*/  IMAD.MOV.U32 R33, RZ, RZ, R15 ;  /* 0x000000ffff217224 */ /* 0x000fe200078e000f */
[----:B------:R-:W-:-:S13]  /*2120*/  ISETP.GE.AND P0, PT, R22, UR6, PT ;  /* 0x0000000616007c0c */ /* 0x000fda000bf06270 */
[----:B------:R-:W-:-:S04]  /*2130*/  @!P0 IADD3 R8, PT, PT, R8, 0x400, RZ ;  /* 0x0000040008088810 */ /* 0x000fc80007ffe0ff */
[----:B------:R-:W-:-:S04]  /*2140*/  @!P0 LEA R27, R27, R8, 0x18 ;  /* 0x000000081b1b8211 */ /* 0x000fc800078ec0ff */
[----:B------:R-:W-:-:S05]  /*2150*/  @!P0 LEA R0, R28, R27, 0x2 ;  /* 0x0000001b1c008211 */ /* 0x000fca00078e10ff */
[----:B------:R0:W1:Y:S02]  /*2160*/  @!P0 LDS R15, [R0+0x8] ;  /* 0x00000800000f8984 */ /* 0x0000640000000800 */
.L_x_263:
[----:B------:R-:W-:Y:S05]  /*2170*/  BSYNC.RECONVERGENT B4 ;  /* 0x0000000000047941 */ /* 0x000fea0003800200 */
.L_x_262:
[----:B------:R-:W2:Y:S01]  /*2180*/  LDCU UR4, c[0x0][0x398] ;  /* 0x00007300ff0477ac */ /* 0x000ea20008000800 */
[----:B------:R-:W-:Y:S02]  /*2190*/  ISETP.GE.AND P0, PT, R22, UR6, PT ;  /* 0x0000000616007c0c */ /* 0x000fe4000bf06270 */
[----:B--2---:R-:W-:-:S13]  /*21a0*/  ISETP.LT.AND P1, PT, R23, UR4, PT ;  /* 0x0000000417007c0c */ /* 0x004fda000bf21270 */
[----:B------:R-:W-:Y:S05]  /*21b0*/  @!P0 BRA P1, `(.L_x_268) ;  /* 0xfffffffc00088947 */ /* 0x000fea000083ffff */
.L_x_261:
[----:B------:R-:W-:Y:S05]  /*21c0*/  BSYNC B3 ;  /* 0x0000000000037941 */ /* 0x000fea0003800000 */
.L_x_260:
        /* <DEDUP_REMOVED lines=11> */
[----:B------:R-:W-:Y:S02]  /*2280*/  MOV R0, R7 ;  /* 0x0000000700007202 */ /* 0x000fe40000000f00 */
[----:B------:R-:W-:-:S07]  /*2290*/  MOV R24, 0x22b0 ;  /* 0x000022b000187802 */ /* 0x000fce0000000f00 */
[----:B-1----:R-:W-:Y:S05]  /*22a0*/  CALL.REL.NOINC `($__internal_2_$__cuda_sm3x_div_rn_noftz_f32_slowpath) ;  /* 0x00000018009c7944 */ /* 0x002fea0003c00000 */
.L_x_270:
[----:B------:R-:W-:Y:S05]  /*22b0*/  BSYNC.RECONVERGENT B3 ;  /* 0x0000000000037941 */ /* 0x000fea0003800200 */
.L_x_269:
[----:B------:R-:W0:Y:S01]  /*22c0*/  S2UR UR5, SR_CgaCtaId ;  /* 0x00000000000579c3 */ /* 0x000e220000008800 */
[----:B------:R-:W-:Y:S02]  /*22d0*/  UMOV UR4, 0x400 ;  /* 0x0000040000047882 */ /* 0x000fe40000000000 */
[----:B0-----:R-:W-:-:S06]  /*22e0*/  ULEA UR4, UR5, UR4, 0x18 ;  /* 0x0000000405047291 */ /* 0x001fcc000f8ec0ff */
[----:B------:R-:W-:-:S07]  /*22f0*/  LEA R22, R22, UR4, 0x2 ;  /* 0x0000000416167c11 */ /* 0x000fce000f8e10ff */
.L_x_271:
[----:B------:R-:W0:Y:S02]  /*2300*/  LDS R8, [R22] ;  /* 0x0000000016087984 */ /* 0x000e240000000800 */
[----:B0-----:R-:W-:-:S05]  /*2310*/  FADD R9, R0, R8 ;  /* 0x0000000800097221 */ /* 0x001fca0000000000 */
[----:B------:R-:W0:Y:S02]  /*2320*/  ATOMS.CAST.SPIN P0, [R22], R8, R9 ;  /* 0x000000081600758d */ /* 0x000e240001800009 */
[----:B0-----:R-:W-:Y:S05]  /*2330*/  @!P0 BRA `(.L_x_271) ;  /* 0xfffffffc00f08947 */ /* 0x001fea000383ffff */
.L_x_242:
[----:B------:R-:W-:Y:S05]  /*2340*/  BSYNC B2 ;  /* 0x0000000000027941 */ /* 0x000fea0003800000 */
.L_x_241:
[----:B------:R-:W2:Y:S01]  /*2350*/  LDCU UR4, c[0x0][0x39c] ;  /* 0x00007380ff0477ac */ /* 0x000ea20008000800 */
[----:B0-----:R-:W-:-:S04]  /*2360*/  IMAD.U32 R0, RZ, RZ, UR10 ;  /* 0x0000000aff007e24 */ /* 0x001fc8000f8e00ff */
[C---:B------:R-:W-:Y:S01]  /*2370*/  IMAD R0, R13.reuse, R0, UR10 ;  /* 0x0000000a0d007e24 */ /* 0x040fe2000f8e0200 */
[----:B------:R-:W-:-:S04]  /*2380*/  IADD3 R13, PT, PT, R13, 0x1, RZ ;  /* 0x000000010d0d7810 */ /* 0x000fc80007ffe0ff */
[----:B--2---:R-:W-:-:S13]  /*2390*/  ISETP.GE.U32.AND P0, PT, R0, UR4, PT ;  /* 0x0000000400007c0c */ /* 0x004fda000bf06070 */
[----:B------:R-:W-:Y:S05]  /*23a0*/  @!P0 BRA `(.L_x_272) ;  /* 0xfffffff0002c8947 */ /* 0x000fea000383ffff */
.L_x_240:
[----:B------:R-:W-:Y:S05]  /*23b0*/  WARPSYNC.ALL ;  /* 0x0000000000007948 */ /* 0x000fea0003800000 */
[----:B------:R-:W0:Y:S01]  /*23c0*/  LDCU UR4, c[0x0][0x3a4] ;  /* 0x00007480ff0477ac */ /* 0x000e220008000800 */
[----:B------:R-:W-:Y:S01]  /*23d0*/  BAR.SYNC.DEFER_BLOCKING 0x0 ;  /* 0x0000000000007b1d */ /* 0x000fe20000010000 */
[----:B0-----:R-:W-:-:S13]  /*23e0*/  ISETP.GE.AND P0, PT, R4, UR4, PT ;  /* 0x0000000404007c0c */ /* 0x001fda000bf06270 */
[----:B------:R-:W-:Y:S05]  /*23f0*/  @P0 EXIT ;  /* 0x000000000000094d */ /* 0x000fea0003800000 */
[----:B------:R-:W0:Y:S01]  /*2400*/  LDS R3, [R21] ;  /* 0x0000000015037984 */ /* 0x000e220000000800 */
[----:B------:R-:W2:Y:S01]  /*2410*/  LDC R7, c[0x0][0x3a0] ;  /* 0x0000e800ff077b82 */ /* 0x000ea20000000800 */
[----:B------:R-:W-:Y:S02]  /*2420*/  LOP3.LUT R0, RZ, R4, RZ, 0x33, !PT ;  /* 0x00000004ff007212 */ /* 0x000fe400078e33ff */
[----:B------:R-:W-:Y:S02]  /*2430*/  FSETP.LE.AND P0, PT, RZ, UR13, PT ;  /* 0x0000000dff007c0b */ /* 0x000fe4000bf03000 */
[----:B------:R-:W-:-:S03]  /*2440*/  IADD3 R5, PT, PT, R0, UR4, RZ ;  /* 0x0000000400057c10 */ /* 0x000fc6000fffe0ff */
[----:B------:R-:W3:Y:S01]  /*2450*/  LDC.64 R8, c[0x0][0x380] ;  /* 0x0000e000ff087b82 */ /* 0x000ee20000000a00 */
[----:B------:R-:W-:Y:S01]  /*2460*/  SEL R5, R4, R5, P0 ;  /* 0x0000000504057207 */ /* 0x000fe20000000000 */
[----:B--2---:R-:W-:-:S04]  /*2470*/  IMAD R6, R7, UR11, R6 ;  /* 0x0000000b07067c24 */ /* 0x004fc8000f8e0206 */
[----:B------:R-:W-:Y:S02]  /*2480*/  IMAD R5, R6, UR4, R5 ;  /* 0x0000000406057c24 */ /* 0x000fe4000f8e0205 */
[----:B0-----:R-:W-:Y:S02]  /*2490*/  FMUL R0, R2, R3 ;  /* 0x0000000302007220 */ /* 0x001fe40000400000 */
[----:B---3--:R-:W-:-:S03]  /*24a0*/  IMAD.WIDE R2, R5, 0x4, R8 ;  /* 0x0000000405027825 */ /* 0x008fc600078e0208 */
[----:B------:R-:W-:Y:S04]  /*24b0*/  STS [R21], R0 ;  /* 0x0000000015007388 */ /* 0x000fe80000000800 */
[----:B------:R-:W-:Y:S01]  /*24c0*/  STG.E desc[UR8][R2.64], R0 ;  /* 0x0000000002007986 */ /* 0x000fe2000c101908 */
[----:B------:R-:W-:Y:S05]  /*24d0*/  EXIT ;  /* 0x000000000000794d */ /* 0x000fea0003800000 */
.L_x_231:
        /* <DEDUP_REMOVED lines=25> */
.L_x_273:
        /* <DEDUP_REMOVED lines=17> */
.L_x_274:
        /* <DEDUP_REMOVED lines=19> */
.L_x_276:
[----:B------:R-:W-:Y:S05]  /*28b0*/  BSYNC.RECONVERGENT B2 ;  /* 0x0000000000027941 */ /* 0x000fea0003800200 */
.L_x_275:
[----:B------:R-:W-:Y:S01]  /*28c0*/  ISETP.NE.AND P0, PT, R5, RZ, PT ;  /* 0x000000ff0500720c */ /* 0x000fe20003f05270 */
[----:B------:R-:W-:Y:S01]  /*28d0*/  BSSY.RECONVERGENT B2, `(.L_x_277) ;  /* 0x0000017000027945 */ /* 0x000fe20003800200 */
[----:B------:R-:W-:-:S11]  /*28e0*/  MOV R21, R0 ;  /* 0x0000000000157202 */ /* 0x000fd60000000f00 */
        /* <DEDUP_REMOVED lines=15> */
[----:B------:R-:W-:Y:S05]  /*29e0*/  CALL.REL.NOINC `($__internal_2_$__cuda_sm3x_div_rn_noftz_f32_slowpath) ;  /* 0x0000001000cc7944 */ /* 0x000fea0003c00000 */
.L_x_280:
[----:B------:R-:W-:Y:S05]  /*29f0*/  BSYNC.RECONVERGENT B3 ;  /* 0x0000000000037941 */ /* 0x000fea0003800200 */
.L_x_279:
[----:B------:R-:W0:Y:S01]  /*2a00*/  S2UR UR5, SR_CgaCtaId ;  /* 0x00000000000579c3 */ /* 0x000e220000008800 */
[----:B------:R-:W-:Y:S02]  /*2a10*/  UMOV UR4, 0x400 ;  /* 0x0000040000047882 */ /* 0x000fe40000000000 */
[----:B0-----:R-:W-:-:S09]  /*2a20*/  ULEA UR4, UR5, UR4, 0x18 ;  /* 0x0000000405047291 */ /* 0x001fd2000f8ec0ff */
[----:B------:R0:W-:Y:S03]  /*2a30*/  STS [UR4+0x400], R0 ;  /* 0x00040000ff007988 */ /* 0x0001e60008000804 */
.L_x_278:
[----:B------:R-:W-:Y:S05]  /*2a40*/  BSYNC.RECONVERGENT B2 ;  /* 0x0000000000027941 */ /* 0x000fea0003800200 */
.L_x_277:
        /* <DEDUP_REMOVED lines=21> */
[----:B------:R-:W0:Y:S01]  /*2ba0*/  F2F.F32.F64 R12, R14 ;  /* 0x0000000e000c7310 */ /* 0x000e220000301000 */
[----:B------:R-:W-:Y:S02]  /*2bb0*/  I2FP.F32.S32 R19, UR19 ;  /* 0x0000001300137c45 */ /* 0x000fe40008201400 */
[----:B------:R-:W-:Y:S02]  /*2bc0*/  MOV R0, RZ ;  /* 0x000000ff00007202 */ /* 0x000fe40000000f00 */
[----:B------:R-:W-:Y:S02]  /*2bd0*/  MOV R18, RZ ;  /* 0x000000ff00127202 */ /* 0x000fe40000000f00 */
[----:B------:R-:W-:Y:S01]  /*2be0*/  I2FP.F32.U32 R10, UR11 ;  /* 0x0000000b000a7c45 */ /* 0x000fe20008201000 */
[----:B------:R-:W1:Y:S01]  /*2bf0*/  F2F.F32.F64 R8, R8 ;  /* 0x0000000800087310 */ /* 0x000e620000301000 */
[----:B0-----:R-:W-:-:S07]  /*2c00*/  FMUL R12, R12, UR14 ;  /* 0x0000000e0c0c7c20 */ /* 0x001fce0008400000 */
[----:B------:R-:W0:Y:S01]  /*2c10*/  I2F.F64 R34, UR18 ;  /* 0x0000001200227d12 */ /* 0x000e220008201c00 */
[----:B-1----:R-:W-:-:S07]  /*2c20*/  FMUL R11, R8, UR14 ;  /* 0x0000000e080b7c20 */ /* 0x002fce0008400000 */
.L_x_313:
[----:B------:R-:W-:Y:S05]  /*2c30*/  YIELD ;  /* 0x0000000000007946 */ /* 0x000fea0003800000 */
[----:B-1----:R-:W1:Y:S01]  /*2c40*/  LDCU UR4, c[0x0][0x398] ;  /* 0x00007300ff0477ac */ /* 0x002e620008000800 */
[----:B------:R-:W-:Y:S01]  /*2c50*/  IMAD.IADD R8, R5, 0x1, R0 ;  /* 0x0000000105087824 */ /* 0x000fe200078e0200 */
[----:B------:R-:W-:Y:S04]  /*2c60*/  BSSY B2, `(.L_x_282) ;  /* 0x00000f3000027945 */ /* 0x000fe80003800000 */
[----:B-1----:R-:W-:-:S13]  /*2c70*/  ISETP.GE.AND P0, PT, R8, UR4, PT ;  /* 0x0000000408007c0c */ /* 0x002fda000bf06270 */
[----:B--2---:R-:W-:Y:S05]  /*2c80*/  @P0 BRA `(.L_x_283) ;  /* 0x0000000c00c00947 */ /* 0x004fea0003800000 */
[----:B------:R-:W1:Y:S01]  /*2c90*/  LDCU UR4, c[0x0][0x3a8] ;  /* 0x00007500ff0477ac */ /* 0x000e620008000800 */
[----:B------:R-:W0:Y:S01]  /*2ca0*/  I2F.F64 R16, R8 ;  /* 0x0000000800107312 */ /* 0x000e220000201c00 */
[----:B------:R-:W-:Y:S01]  /*2cb0*/  BSSY.RECONVERGENT B3, `(.L_x_284) ;  /* 0x0000017000037945 */ /* 0x000fe20003800200 */
[----:B------:R-:W2:Y:S01]  /*2cc0*/  LDCU UR5, c[0x0][0x3bc] ;  /* 0x00007780ff0577ac */ /* 0x000ea20008000800 */
[----:B0-----:R-:W-:-:S05]  /*2cd0*/  DFMA R16, R34, -0.5, R16 ;  /* 0xbfe000002210782b */ /* 0x001fca0000000010 */
[----:B-1----:R-:W-:Y:S03]  /*2ce0*/  F2F.F64.F32 R14, UR4 ;  /* 0x00000004000e7d10 */ /* 0x002fe60008201800 */
[----:B------:R-:W-:-:S05]  /*2cf0*/  DADD R16, R16, 0.5 ;  /* 0x3fe0000010107429 */ /* 0x000fca0000000000 */
[----:B--2---:R-:W0:Y:S03]  /*2d00*/  F2F.F64.F32 R22, UR5 ;  /* 0x0000000500167d10 */ /* 0x004e260008201800 */
        /* <DEDUP_REMOVED lines=16> */
[----:B------:R-:W-:-:S07]  /*2e10*/  MOV R14, R0 ;  /* 0x00000000000e7202 */ /* 0x000fce0000000f00 */
.L_x_285:
[----:B------:R-:W-:Y:S05]  /*2e20*/  BSYNC.RECONVERGENT B3 ;  /* 0x0000000000037941 */ /* 0x000fea0003800200 */
.L_x_284:
        /* <DEDUP_REMOVED lines=13> */
[----:B------:R-:W-:Y:S05]  /*2f00*/  CALL.REL.NOINC `($__internal_2_$__cuda_sm3x_div_rn_noftz_f32_slowpath) ;  /* 0x0000000c00847944 */ /* 0x000fea0003c00000 */
.L_x_287:
[----:B------:R-:W-:Y:S05]  /*2f10*/  BSYNC.RECONVERGENT B3 ;  /* 0x0000000000037941 */ /* 0x000fea0003800200 */
.L_x_286:
        /* <DEDUP_REMOVED lines=14> */
.L_x_289:
[----:B------:R-:W-:Y:S05]  /*3000*/  BSYNC.RECONVERGENT B3 ;  /* 0x0000000000037941 */ /* 0x000fea0003800200 */
.L_x_288:
        /* <DEDUP_REMOVED lines=21> */
[----:B------:R-:W-:Y:S02]  /*3160*/  MOV R0, UR12 ;  /* 0x0000000c00007c02 */ /* 0x000fe40008000f00 */
[----:B------:R-:W-:-:S07]  /*3170*/  MOV R24, 0x3190 ;  /* 0x0000319000187802 */ /* 0x000fce0000000f00 */
[----:B------:R-:W-:Y:S05]  /*3180*/  CALL.REL.NOINC `($__internal_2_$__cuda_sm3x_div_rn_noftz_f32_slowpath) ;  /* 0x0000000800e47944 */ /* 0x000fea0003c00000 */
.L_x_293:
[----:B------:R-:W-:Y:S05]  /*3190*/  BSYNC.RECONVERGENT B4 ;  /* 0x0000000000047941 */ /* 0x000fea0003800200 */
.L_x_292:
        /* <DEDUP_REMOVED lines=14> */
.L_x_295:
[----:B------:R-:W-:Y:S05]  /*3280*/  BSYNC.RECONVERGENT B4 ;  /* 0x0000000000047941 */ /* 0x000fea0003800200 */
.L_x_294:
        /* <DEDUP_REMOVED lines=14> */
.L_x_297:
[----:B------:R-:W-:Y:S05]  /*3370*/  BSYNC.RECONVERGENT B4 ;  /* 0x0000000000047941 */ /* 0x000fea0003800200 */
.L_x_296:
[----:B------:R0:W1:Y:S01]  /*3380*/  F2I.FLOOR.NTZ R16, R0 ;  /* 0x0000000000107305 */ /* 0x0000620000207100 */
[----:B------:R-:W-:Y:S01]  /*3390*/  IMAD.MOV.U32 R15, RZ, RZ, RZ ;  /* 0x000000ffff0f7224 */ /* 0x000fe200078e00ff */
[----:B------:R-:W-:Y:S06]  /*33a0*/  BRA `(.L_x_298) ;  /* 0x0000000000407947 */ /* 0x000fec0003800000 */
.L_x_291:
        /* <DEDUP_REMOVED lines=13> */
.L_x_300:
[----:B------:R-:W-:Y:S05]  /*3480*/  BSYNC.RECONVERGENT B4 ;  /* 0x0000000000047941 */ /* 0x000fea0003800200 */
.L_x_299:
[----:B------:R2:W3:Y:S01]  /*3490*/  F2I.FLOOR.NTZ R15, R0 ;  /* 0x00000000000f7305 */ /* 0x0004e20000207100 */
[----:B------:R-:W-:-:S07]  /*34a0*/  HFMA2 R16, -RZ, RZ, 0, 0 ;  /* 0x00000000ff107431 */ /* 0x000fce00000001ff */
.L_x_298:
[----:B------:R-:W-:Y:S05]  /*34b0*/  BSYNC.RECONVERGENT B3 ;  /* 0x0000000000037941 */ /* 0x000fea0003800200 */
.L_x_290:
[----:B-1----:R-:W-:Y:S01]  /*34c0*/  ISETP.GE.AND P0, PT, R16, UR6, PT ;  /* 0x0000000610007c0c */ /* 0x002fe2000bf06270 */
[----:B------:R-:W1:Y:S01]  /*34d0*/  LDCU UR4, c[0x0][0x39c] ;  /* 0x00007380ff0477ac */ /* 0x000e620008000800 */
[----:B------:R-:W-:Y:S11]  /*34e0*/  BSSY B3, `(.L_x_301) ;  /* 0x0000053000037945 */ /* 0x000ff60003800000 */
[----:B------:R-:W4:Y:S01]  /*34f0*/  @!P0 S2R R3, SR_CgaCtaId ;  /* 0x0000000000038919 */ /* 0x000f220000008800 */
[----:B0-2---:R-:W-:-:S05]  /*3500*/  @!P0 MOV R0, 0x400 ;  /* 0x0000040000008802 */ /* 0x005fca0000000f00 */
[----:B------:R-:W-:-:S05]  /*3510*/  @!P0 VIADD R0, R0, 0x400 ;  /* 0x0000040000008836 */ /* 0x000fca0000000000 */
[----:B----4-:R-:W-:Y:S02]  /*3520*/  @!P0 LEA R3, R3, R0, 0x18 ;  /* 0x0000000003038211 */ /* 0x010fe400078ec0ff */
[----:B---3--:R-:W-:Y:S02]  /*3530*/  IADD3 R0, PT, PT, R15, 0x1, RZ ;  /* 0x000000010f007810 */ /* 0x008fe40007ffe0ff */
[----:B------:R-:W-:Y:S02]  /*3540*/  @!P0 LEA R9, R16, R3, 0x2 ;  /* 0x0000000310098211 */ /* 0x000fe400078e10ff */
[----:B------:R-:W-:-:S03]  /*3550*/  I2FP.F32.S32 R3, R0 ;  /* 0x0000000000037245 */ /* 0x000fc60000201400 */
[----:B------:R0:W2:Y:S01]  /*3560*/  @!P0 LDS R21, [R9+0x4] ;  /* 0x0000040009158984 */ /* 0x0000a20000000800 */
[----:B-1----:R-:W-:Y:S01]  /*3570*/  ISETP.GE.OR P0, PT, R15, UR4, P0 ;  /* 0x000000040f007c0c */ /* 0x002fe20008706670 */
[----:B------:R-:W-:Y:S01]  /*3580*/  FFMA R14, R3, R17, R14 ;  /* 0x00000011030e7223 */ /* 0x000fe2000000000e */
[----:B------:R-:W-:-:S11]  /*3590*/  IMAD.MOV.U32 R3, RZ, RZ, RZ ;  /* 0x000000ffff037224 */ /* 0x000fd600078e00ff */
[----:B0-----:R-:W-:Y:S05]  /*35a0*/  @P0 BRA `(.L_x_302) ;  /* 0x0000000400180947 */ /* 0x001fea0003800000 */
[----:B------:R-:W-:Y:S02]  /*35b0*/  MOV R3, RZ ;  /* 0x000000ff00037202 */ /* 0x000fe40000000f00 */
[----:B------:R-:W-:-:S07]  /*35c0*/  I2FP.F32.S32 R8, R8 ;  /* 0x0000000800087245 */ /* 0x000fce0000201400 */
.L_x_309:
[----:B-12---:R-:W-:Y:S01]  /*35d0*/  FSETP.GEU.AND P0, PT, R14, R21, PT ;  /* 0x000000150e00720b */ /* 0x006fe20003f0e000 */
[----:B------:R-:W-:-:S12]  /*35e0*/  YIELD ;  /* 0x0000000000007946 */ /* 0x000fd80003800000 */
[----:B0-----:R-:W0:Y:S01]  /*35f0*/  @!P0 LDC R9, c[0x0][0x39c] ;  /* 0x0000e700ff098b82 */ /* 0x001e220000000800 */
[----:B------:R-:W-:Y:S01]  /*3600*/  VOTEU.ALL UP0, P0 ;  /* 0x0000000000ff7886 */ /* 0x000fe20000000000 */
[----:B------:R-:W-:Y:S01]  /*3610*/  @!P0 LOP3.LUT R0, RZ, R15, RZ, 0x33, !PT ;  /* 0x0000000fff008212 */ /* 0x000fe200078e33ff */
[----:B------:R-:W-:-:S03]  /*3620*/  @!P0 IMAD.MOV.U32 R27, RZ, RZ, -0x3e000000 ;  /* 0xc2000000ff1b8424 */ /* 0x000fc600078e00ff */
[----:B------:R-:W1:Y:S01]  /*3630*/  @!UP0 LDCU UR4, c[0x0][0x388] ;  /* 0x00007100ff0487ac */ /* 0x000e620008000800 */
[----:B------:R-:W-:Y:S01]  /*3640*/  @!UP0 UMOV UR5, URZ ;  /* 0x000000ff00058c82 */ /* 0x000fe20008000000 */
[----:B0-----:R-:W-:-:S04]  /*3650*/  @!P0 IADD3 R0, PT, PT, R0, R9, RZ ;  /* 0x0000000900008210 */ /* 0x001fc80007ffe0ff */
[----:B------:R-:W-:-:S06]  /*3660*/  @!P0 I2FP.F32.S32 R9, R0 ;  /* 0x0000000000098245 */ /* 0x000fcc0000201400 */
[----:B-1----:R-:W5:Y:S01]  /*3670*/  @!P0 TEX.LL RZ, R9, R8, R27, UR4, 3D, 0x1 ;  /* 0x48ff041b08098f60 */ /* 0x002f6200089e01ff */
[C---:B------:R-:W-:Y:S01]  /*3680*/  @!P0 FADD R0, R14.reuse, -R23 ;  /* 0x800000170e008221 */ /* 0x040fe20000000000 */
[----:B------:R-:W-:Y:S01]  /*3690*/  BSSY.RECONVERGENT B4, `(.L_x_303) ;  /* 0x0000033000047945 */ /* 0x000fe20003800200 */
[----:B------:R-:W-:Y:S01]  /*36a0*/  MOV R20, R23 ;  /* 0x0000001700147202 */ /* 0x000fe20000000f00 */
[----:B------:R-:W-:Y:S01]  /*36b0*/  IMAD.MOV.U32 R23, RZ, RZ, R14 ;  /* 0x000000ffff177224 */ /* 0x000fe200078e000e */
[----:B------:R-:W-:Y:S01]  /*36c0*/  MOV R25, R3 ;  /* 0x0000000300197202 */ /* 0x000fe20000000f00 */
[----:B------:R-:W-:Y:S01]  /*36d0*/  @!P0 FADD R14, R14, R17 ;  /* 0x000000110e0e8221 */ /* 0x000fe20000000000 */
[----:B------:R-:W-:Y:S01]  /*36e0*/  @!P0 IADD3 R15, PT, PT, R15, 0x1, RZ ;  /* 0x000000010f0f8810 */ /* 0x000fe20007ffe0ff */
[----:B-----5:R-:W-:Y:S01]  /*36f0*/  @!P0 FFMA R3, R0, R9, R3 ;  /* 0x0000000900038223 */ /* 0x020fe20000000003 */
[----:B------:R-:W-:Y:S06]  /*3700*/  @!P0 BRA `(.L_x_304) ;  /* 0x0000000000ac8947 */ /* 0x000fec0003800000 */
[----:B------:R-:W0:Y:S01]  /*3710*/  LDCU UR5, c[0x0][0x39c] ;  /* 0x00007380ff0577ac */ /* 0x000e220008000800 */
[----:B------:R-:W-:Y:S01]  /*3720*/  LOP3.LUT R0, RZ, R15, RZ, 0x33, !PT ;  /* 0x0000000fff007212 */ /* 0x000fe200078e33ff */
[----:B------:R-:W-:Y:S01]  /*3730*/  IMAD.MOV.U32 R23, RZ, RZ, -0x3e000000 ;  /* 0xc2000000ff177424 */ /* 0x000fe200078e00ff */
[----:B------:R-:W1:Y:S02]  /*3740*/  LDCU UR4, c[0x0][0x388] ;  /* 0x00007100ff0477ac */ /* 0x000e640008000800 */
[----:B0-----:R-:W-:Y:S01]  /*3750*/  IADD3 R0, PT, PT, R0, UR5, RZ ;  /* 0x0000000500007c10 */ /* 0x001fe2000fffe0ff */
[----:B------:R-:W-:-:S03]  /*3760*/  UMOV UR5, URZ ;  /* 0x000000ff00057c82 */ /* 0x000fc60008000000 */
[----:B------:R-:W-:-:S06]  /*3770*/  I2FP.F32.S32 R9, R0 ;  /* 0x0000000000097245 */ /* 0x000fcc0000201400 */
[----:B-1----:R-:W5:Y:S01]  /*3780*/  TEX.LL RZ, R9, R8, R23, UR4, 3D, 0x1 ;  /* 0x48ff041708097f60 */ /* 0x002f6200089e01ff */
[----:B------:R-:W0:Y:S01]  /*3790*/  MUFU.RCP R24, R17 ;  /* 0x0000001100187308 */ /* 0x000e220000001000 */
[----:B------:R-:W-:Y:S01]  /*37a0*/  FADD R0, R21, -R20 ;  /* 0x8000001415007221 */ /* 0x000fe20000000000 */
[----:B------:R-:W-:Y:S01]  /*37b0*/  BSSY.RECONVERGENT B5, `(.L_x_305) ;  /* 0x000000d000057945 */ /* 0x000fe20003800200 */
[----:B0-----:R-:W-:Y:S02]  /*37c0*/  FFMA R3, R24, -R17, 1 ;  /* 0x3f80000018037423 */ /* 0x001fe40000000811 */
[----:B-----5:R-:W-:Y:S02]  /*37d0*/  FFMA R22, R0, R9, R25 ;  /* 0x0000000900167223 */ /* 0x020fe40000000019 */
[----:B------:R-:W-:Y:S02]  /*37e0*/  FFMA R0, R24, R3, R24 ;  /* 0x0000000318007223 */ /* 0x000fe40000000018 */
[----:B------:R-:W0:Y:S02]  /*37f0*/  FCHK P0, R22, R17 ;  /* 0x0000001116007302 */ /* 0x000e240000000000 */
[----:B------:R-:W-:-:S04]  /*3800*/  FFMA R3, R0, R22, RZ ;  /* 0x0000001600037223 */ /* 0x000fc800000000ff */
[----:B------:R-:W-:-:S04]  /*3810*/  FFMA R20, R3, -R17, R22 ;  /* 0x8000001103147223 */ /* 0x000fc80000000016 */
[----:B------:R-:W-:Y:S01]  /*3820*/  FFMA R0, R0, R20, R3 ;  /* 0x0000001400007223 */ /* 0x000fe20000000003 */
[----:B0-----:R-:W-:Y:S06]  /*3830*/  @!P0 BRA `(.L_x_306) ;  /* 0x0000000000108947 */ /* 0x001fec0003800000 */
[----:B------:R-:W-:Y:S02]  /*3840*/  MOV R3, R22 ;  /* 0x0000001600037202 */ /* 0x000fe40000000f00 */
[----:B------:R-:W-:Y:S02]  /*3850*/  MOV R0, R17 ;  /* 0x0000001100007202 */ /* 0x000fe40000000f00 */
[----:B------:R-:W-:-:S07]  /*3860*/  MOV R24, 0x3880 ;  /* 0x0000388000187802 */ /* 0x000fce0000000f00 */
[----:B------:R-:W-:Y:S05]  /*3870*/  CALL.REL.NOINC `($__internal_2_$__cuda_sm3x_div_rn_noftz_f32_slowpath) ;  /* 0x0000000400287944 */ /* 0x000fea0003c00000 */
.L_x_306:
[----:B------:R-:W-:Y:S05]  /*3880*/  BSYNC.RECONVERGENT B5 ;  /* 0x0000000000057941 */ /* 0x000fea0003800200 */
.L_x_305:
[----:B------:R-:W0:Y:S01]  /*3890*/  S2R R25, SR_CgaCtaId ;  /* 0x0000000000197919 */ /* 0x000e220000008800 */
[----:B------:R-:W-:Y:S01]  /*38a0*/  MOV R20, 0x400 ;  /* 0x0000040000147802 */ /* 0x000fe20000000f00 */
[----:B------:R-:W-:Y:S01]  /*38b0*/  BSSY.RECONVERGENT B0, `(.L_x_307) ;  /* 0x0000008000007945 */ /* 0x000fe20003800200 */
[----:B------:R-:W-:Y:S02]  /*38c0*/  IMAD.MOV.U32 R3, RZ, RZ, R16 ;  /* 0x000000ffff037224 */ /* 0x000fe400078e0010 */
[----:B0-----:R-:W-:-:S04]  /*38d0*/  LEA R9, R25, R20, 0x18 ;  /* 0x0000001419097211 */ /* 0x001fc800078ec0ff */
[----:B------:R-:W-:-:S07]  /*38e0*/  LEA R9, R16, R9, 0x2 ;  /* 0x0000000910097211 */ /* 0x000fce00078e10ff */
.L_x_308:
[----:B------:R-:W0:Y:S02]  /*38f0*/  LDS R22, [R9] ;  /* 0x0000000009167984 */ /* 0x000e240000000800 */
[----:B0-----:R-:W-:-:S05]  /*3900*/  FADD R23, R0, R22 ;  /* 0x0000001600177221 */ /* 0x001fca0000000000 */
[----:B------:R-:W0:Y:S02]  /*3910*/  ATOMS.CAST.SPIN P0, [R9], R22, R23 ;  /* 0x000000160900758d */ /* 0x000e240001800017 */
[----:B0-----:R-:W-:Y:S05]  /*3920*/  @!P0 BRA `(.L_x_308) ;  /* 0xfffffffc00f08947 */ /* 0x001fea000383ffff */
[----:B------:R-:W-:Y:S05]  /*3930*/  BSYNC.RECONVERGENT B0 ;  /* 0x0000000000007941 */ /* 0x000fea0003800200 */
.L_x_307:
[----:B------:R-:W-:Y:S02]  /*3940*/  IADD3 R16, PT, PT, R16, 0x1, RZ ;  /* 0x0000000110107810 */ /* 0x000fe40007ffe0ff */
[----:B------:R-:W-:Y:S02]  /*3950*/  MOV R23, R21 ;  /* 0x0000001500177202 */ /* 0x000fe40000000f00 */
[----:B------:R-:W-:-:S13]  /*3960*/  ISETP.GE.AND P0, PT, R16, UR6, PT ;  /* 0x0000000610007c0c */ /* 0x000fda000bf06270 */
[----:B------:R-:W-:-:S05]  /*3970*/  @!P0 VIADD R20, R20, 0x400 ;  /* 0x0000040014148836 */ /* 0x000fca0000000000 */
[----:B------:R-:W-:-:S04]  /*3980*/  @!P0 LEA R0, R25, R20, 0x18 ;  /* 0x0000001419008211 */ /* 0x000fc800078ec0ff */
[----:B------:R-:W-:Y:S01]  /*3990*/  @!P0 LEA R0, R3, R0, 0x2 ;  /* 0x0000000003008211 */ /* 0x000fe200078e10ff */
[----:B------:R-:W-:-:S04]  /*39a0*/  IMAD.MOV.U32 R3, RZ, RZ, RZ ;  /* 0x000000ffff037224 */ /* 0x000fc800078e00ff */
[----:B------:R0:W1:Y:S03]  /*39b0*/  @!P0 LDS R21, [R0+0x8] ;  /* 0x0000080000158984 */ /* 0x0000660000000800 */
.L_x_304:
[----:B------:R-:W-:Y:S05]  /*39c0*/  BSYNC.RECONVERGENT B4 ;  /* 0x0000000000047941 */ /* 0x000fea0003800200 */
.L_x_303:
[----:B------:R-:W2:Y:S01]  /*39d0*/  LDCU UR4, c[0x0][0x39c] ;  /* 0x00007380ff0477ac */ /* 0x000ea20008000800 */
[----:B------:R-:W-:Y:S02]  /*39e0*/  ISETP.GE.AND P0, PT, R16, UR6, PT ;  /* 0x0000000610007c0c */ /* 0x000fe4000bf06270 */
[----:B--2---:R-:W-:-:S13]  /*39f0*/  ISETP.LT.AND P1, PT, R15, UR4, PT ;  /* 0x000000040f007c0c */ /* 0x004fda000bf21270 */
[----:B------:R-:W-:Y:S05]  /*3a00*/  @!P0 BRA P1, `(.L_x_309) ;  /* 0xfffffff800f08947 */ /* 0x000fea000083ffff */
.L_x_302:
[----:B------:R-:W-:Y:S05]  /*3a10*/  BSYNC B3 ;  /* 0x0000000000037941 */ /* 0x000fea0003800000 */
.L_x_301:
        /* <DEDUP_REMOVED lines=11> */
[----:B------:R-:W-:Y:S02]  /*3ad0*/  MOV R0, R17 ;  /* 0x0000001100007202 */ /* 0x000fe40000000f00 */
[----:B------:R-:W-:-:S07]  /*3ae0*/  MOV R24, 0x3b00 ;  /* 0x00003b0000187802 */ /* 0x000fce0000000f00 */
[----:B-12---:R-:W-:Y:S05]  /*3af0*/  CALL.REL.NOINC `($__internal_2_$__cuda_sm3x_div_rn_noftz_f32_slowpath) ;  /* 0x0000000000887944 */ /* 0x006fea0003c00000 */
.L_x_311:
[----:B------:R-:W-:Y:S05]  /*3b00*/  BSYNC.RECONVERGENT B3 ;  /* 0x0000000000037941 */ /* 0x000fea0003800200 */
.L_x_310:
[----:B------:R-:W0:Y:S01]  /*3b10*/  S2UR UR5, SR_CgaCtaId ;  /* 0x00000000000579c3 */ /* 0x000e220000008800 */
[----:B------:R-:W-:Y:S02]  /*3b20*/  UMOV UR4, 0x400 ;  /* 0x0000040000047882 */ /* 0x000fe40000000000 */
[----:B0-----:R-:W-:-:S06]  /*3b30*/  ULEA UR4, UR5, UR4, 0x18 ;  /* 0x0000000405047291 */ /* 0x001fcc000f8ec0ff */
[----:B------:R-:W-:-:S07]  /*3b40*/  LEA R16, R16, UR4, 0x2 ;  /* 0x0000000410107c11 */ /* 0x000fce000f8e10ff */
.L_x_312:
[----:B------:R-:W0:Y:S02]  /*3b50*/  LDS R8, [R16] ;  /* 0x0000000010087984 */ /* 0x000e240000000800 */
[----:B0-----:R-:W-:-:S05]  /*3b60*/  FADD R9, R0, R8 ;  /* 0x0000000800097221 */ /* 0x001fca0000000000 */
[----:B------:R-:W0:Y:S02]  /*3b70*/  ATOMS.CAST.SPIN P0, [R16], R8, R9 ;  /* 0x000000081000758d */ /* 0x000e240001800009 */
[----:B0-----:R-:W-:Y:S05]  /*3b80*/  @!P0 BRA `(.L_x_312) ;  /* 0xfffffffc00f08947 */ /* 0x001fea000383ffff */
.L_x_283:
[----:B------:R-:W-:Y:S05]  /*3b90*/  BSYNC B2 ;  /* 0x0000000000027941 */ /* 0x000fea0003800000 */
.L_x_282:
[----:B------:R-:W3:Y:S01]  /*3ba0*/  LDCU UR4, c[0x0][0x398] ;  /* 0x00007300ff0477ac */ /* 0x000ee20008000800 */
[----:B------:R-:W-:-:S05]  /*3bb0*/  MOV R3, UR10 ;  /* 0x0000000a00037c02 */ /* 0x000fca0008000f00 */
[C---:B0-----:R-:W-:Y:S02]  /*3bc0*/  IMAD R0, R18.reuse, R3, UR10 ;  /* 0x0000000a12007e24 */ /* 0x041fe4000f8e0203 */
[----:B------:R-:W-:-:S03]  /*3bd0*/  VIADD R18, R18, 0x1 ;  /* 0x0000000112127836 */ /* 0x000fc60000000000 */
[----:B---3--:R-:W-:-:S13]  /*3be0*/  ISETP.GE.U32.AND P0, PT, R0, UR4, PT ;  /* 0x0000000400007c0c */ /* 0x008fda000bf06070 */
[----:B------:R-:W-:Y:S05]  /*3bf0*/  @!P0 BRA `(.L_x_313) ;  /* 0xfffffff0000c8947 */ /* 0x000fea000383ffff */
.L_x_281:
[----:B------:R-:W-:Y:S05]  /*3c00*/  WARPSYNC.ALL ;  /* 0x0000000000007948 */ /* 0x000fea0003800000 */
[----:B------:R-:W0:Y:S01]  /*3c10*/  LDCU UR4, c[0x0][0x3a4] ;  /* 0x00007480ff0477ac */ /* 0x000e220008000800 */
[----:B------:R-:W-:Y:S01]  /*3c20*/  BAR.SYNC.DEFER_BLOCKING 0x0 ;  /* 0x0000000000007b1d */ /* 0x000fe20000010000 */
[----:B0-----:R-:W-:-:S13]  /*3c30*/  ISETP.GE.AND P0, PT, R4, UR4, PT ;  /* 0x0000000404007c0c */ /* 0x001fda000bf06270 */
[----:B------:R-:W-:Y:S05]  /*3c40*/  @P0 EXIT ;  /* 0x000000000000094d */ /* 0x000fea0003800000 */
[----:B------:R-:W0:Y:S01]  /*3c50*/  LDS R3, [R7] ;  /* 0x0000000007037984 */ /* 0x000e220000000800 */
[----:B------:R-:W3:Y:S01]  /*3c60*/  LDC R5, c[0x0][0x3a0] ;  /* 0x0000e800ff057b82 */ /* 0x000ee20000000800 */
[----:B------:R-:W-:Y:S02]  /*3c70*/  FSETP.LE.AND P0, PT, RZ, UR12, PT ;  /* 0x0000000cff007c0b */ /* 0x000fe4000bf03000 */
[----:B------:R-:W-:-:S05]  /*3c80*/  LOP3.LUT R0, RZ, R4, RZ, 0x33, !PT ;  /* 0x00000004ff007212 */ /* 0x000fca00078e33ff */
[----:B------:R-:W4:Y:S06]  /*3c90*/  LDC.64 R8, c[0x0][0x380] ;  /* 0x0000e000ff087b82 */ /* 0x000f2c0000000a00 */
[----:B------:R-:W-:Y:S01]  /*3ca0*/  @!P0 IADD3 R4, PT, PT, R0, UR4, RZ ;  /* 0x0000000400048c10 */ /* 0x000fe2000fffe0ff */
[----:B---3--:R-:W-:-:S04]  /*3cb0*/  IMAD R5, R5, UR11, R6 ;  /* 0x0000000b05057c24 */ /* 0x008fc8000f8e0206 */
[----:B------:R-:W-:Y:S02]  /*3cc0*/  IMAD R5, R5, UR4, R4 ;  /* 0x0000000405057c24 */ /* 0x000fe4000f8e0204 */
[----:B0-----:R-:W-:Y:S02]  /*3cd0*/  FMUL R0, R2, R3 ;  /* 0x0000000302007220 */ /* 0x001fe40000400000 */
[----:B----4-:R-:W-:-:S03]  /*3ce0*/  IMAD.WIDE R2, R5, 0x4, R8 ;  /* 0x0000000405027825 */ /* 0x010fc600078e0208 */
[----:B------:R-:W-:Y:S04]  /*3cf0*/  STS [R7], R0 ;  /* 0x0000000007007388 */ /* 0x000fe80000000800 */
[----:B------:R-:W-:Y:S01]  /*3d00*/  STG.E desc[UR8][R2.64], R0 ;  /* 0x0000000002007986 */ /* 0x000fe2000c101908 */
[----:B------:R-:W-:Y:S05]  /*3d10*/  EXIT ;  /* 0x000000000000794d */ /* 0x000fea0003800000 */
        .weak           $__internal_2_$__cuda_sm3x_div_rn_noftz_f32_slowpath
        .type           $__internal_2_$__cuda_sm3x_div_rn_noftz_f32_slowpath,@function
        .size           $__internal_2_$__cuda_sm3x_div_rn_noftz_f32_slowpath,(.L_x_628 - $__internal_2_$__cuda_sm3x_div_rn_noftz_f32_slowpath)
$__internal_2_$__cuda_sm3x_div_rn_noftz_f32_slowpath:
        /* <DEDUP_REMOVED lines=30> */
[----:B------:R-:W-:Y:S02]  /*3f00*/  @!P0 IMAD.MOV.U32 R27, RZ, RZ, -0x40 ;  /* 0xffffffc0ff1b8424 */ /* 0x000fe400078e00ff */
[----:B------:R-:W-:Y:S01]  /*3f10*/  @!P0 FFMA R3, R3, 1.84467440737095516160e+19, RZ ;  /* 0x5f80000003038823 */ /* 0x000fe200000000ff */
[----:B------:R-:W-:Y:S02]  /*3f20*/  @!P1 FFMA R0, R0, 1.84467440737095516160e+19, RZ ;  /* 0x5f80000000009823 */ /* 0x000fe400000000ff */
[----:B------:R-:W-:-:S07]  /*3f30*/  @!P1 IADD3 R27, PT, PT, R27, 0x40, RZ ;  /* 0x000000401b1b9810 */ /* 0x000fce0007ffe0ff */
.L_x_315:
[----:B------:R-:W-:Y:S01]  /*3f40*/  LEA R31, R25, 0xc0800000, 0x17 ;  /* 0xc0800000191f7811 */ /* 0x000fe200078eb8ff */
[----:B------:R-:W-:Y:S01]  /*3f50*/  VIADD R32, R29, 0xffffff81 ;  /* 0xffffff811d207836 */ /* 0x000fe20000000000 */
[----:B------:R-:W-:Y:S02]  /*3f60*/  BSSY.RECONVERGENT B1, `(.L_x_320) ;  /* 0x0000035000017945 */ /* 0x000fe40003800200 */
[----:B------:R-:W-:Y:S01]  /*3f70*/  IADD3 R36, PT, PT, -R31, R0, RZ ;  /* 0x000000001f247210 */ /* 0x000fe20007ffe1ff */
[C---:B------:R-:W-:Y:S01]  /*3f80*/  IMAD R0, R32.reuse, -0x800000, R3 ;  /* 0xff80000020007824 */ /* 0x040fe200078e0203 */
[----:B------:R-:W-:Y:S02]  /*3f90*/  IADD3 R32, PT, PT, R32, 0x7f, -R25 ;  /* 0x0000007f20207810 */ /* 0x000fe40007ffe819 */
[----:B------:R-:W0:Y:S01]  /*3fa0*/  MUFU.RCP R30, R36 ;  /* 0x00000024001e7308 */ /* 0x000e220000001000 */
[----:B------:R-:W-:Y:S01]  /*3fb0*/  FADD.FTZ R31, -R36, -RZ ;  /* 0x800000ff241f7221 */ /* 0x000fe20000010100 */
[----:B------:R-:W-:-:S03]  /*3fc0*/  IADD3 R27, PT, PT, R32, R27, RZ ;  /* 0x0000001b201b7210 */ /* 0x000fc60007ffe0ff */
        /* <DEDUP_REMOVED lines=9> */
[----:B------:R-:W-:-:S05]  /*4060*/  IADD3 R3, PT, PT, R32, R27, RZ ;  /* 0x0000001b20037210 */ /* 0x000fca0007ffe0ff */
[----:B------:R-:W-:-:S05]  /*4070*/  VIADD R25, R3, 0xffffffff ;  /* 0xffffffff03197836 */ /* 0x000fca0000000000 */
        /* <DEDUP_REMOVED lines=12> */
[----:B------:R-:W-:Y:S02]  /*4140*/  IADD3 R29, PT, PT, R3, 0x20, RZ ;  /* 0x00000020031d7810 */ /* 0x000fe40007ffe0ff */
[----:B------:R-:W-:Y:S02]  /*4150*/  LOP3.LUT R25, R25, 0x7fffff, RZ, 0xc0, !PT ;  /* 0x007fffff19197812 */ /* 0x000fe400078ec0ff */
[----:B------:R-:W-:Y:S02]  /*4160*/  ISETP.NE.AND P2, PT, R3, RZ, PT ;  /* 0x000000ff0300720c */ /* 0x000fe40003f45270 */
        /* <DEDUP_REMOVED lines=16> */
.L_x_322:
[----:B------:R-:W-:-:S04]  /*4270*/  LOP3.LUT R0, R0, 0x80000000, RZ, 0xc0, !PT ;  /* 0x8000000000007812 */ /* 0x000fc800078ec0ff */
[----:B------:R-:W-:Y:S01]  /*4280*/  LOP3.LUT R0, R0, 0x7f800000, RZ, 0xfc, !PT ;  /* 0x7f80000000007812 */ /* 0x000fe200078efcff */
[----:B------:R-:W-:Y:S06]  /*4290*/  BRA `(.L_x_323) ;  /* 0x0000000000047947 */ /* 0x000fec0003800000 */
.L_x_321:
[----:B------:R-:W-:-:S07]  /*42a0*/  LEA R0, R27, R0, 0x17 ;  /* 0x000000001b007211 */ /* 0x000fce00078eb8ff */
.L_x_323:
[----:B------:R-:W-:Y:S05]  /*42b0*/  BSYNC.RECONVERGENT B1 ;  /* 0x0000000000017941 */ /* 0x000fea0003800200 */
.L_x_320:
[----:B------:R-:W-:Y:S05]  /*42c0*/  BRA `(.L_x_324) ;  /* 0x0000000000207947 */ /* 0x000fea0003800000 */
.L_x_319:
[----:B------:R-:W-:-:S04]  /*42d0*/  LOP3.LUT R0, R0, 0x80000000, R3, 0x48, !PT ;  /* 0x8000000000007812 */ /* 0x000fc800078e4803 */
[----:B------:R-:W-:Y:S01]  /*42e0*/  LOP3.LUT R0, R0, 0x7f800000, RZ, 0xfc, !PT ;  /* 0x7f80000000007812 */ /* 0x000fe200078efcff */
[----:B------:R-:W-:Y:S06]  /*42f0*/  BRA `(.L_x_324) ;  /* 0x0000000000147947 */ /* 0x000fec0003800000 */
.L_x_318:
[----:B------:R-:W-:Y:S01]  /*4300*/  LOP3.LUT R0, R0, 0x80000000, R3, 0x48, !PT ;  /* 0x8000000000007812 */ /* 0x000fe200078e4803 */
[----:B------:R-:W-:Y:S06]  /*4310*/  BRA `(.L_x_324) ;  /* 0x00000000000c7947 */ /* 0x000fec0003800000 */
.L_x_317:
[----:B------:R-:W0:Y:S01]  /*4320*/  MUFU.RSQ R0, -QNAN ;  /* 0xffc0000000007908 */ /* 0x000e220000001400 */
[----:B------:R-:W-:Y:S05]  /*4330*/  BRA `(.L_x_324) ;  /* 0x0000000000047947 */ /* 0x000fea0003800000 */
.L_x_316:
[----:B------:R-:W-:-:S07]  /*4340*/  FADD.FTZ R0, R3, R0 ;  /* 0x0000000003007221 */ /* 0x000fce0000010000 */
.L_x_324:
[----:B------:R-:W-:Y:S05]  /*4350*/  BSYNC.RECONVERGENT B0 ;  /* 0x0000000000007941 */ /* 0x000fea0003800200 */
.L_x_314:
[----:B------:R-:W-:-:S04]  /*4360*/  HFMA2 R25, -RZ, RZ, 0, 0 ;  /* 0x00000000ff197431 */ /* 0x000fc800000001ff */
[----:B0-----:R-:W-:Y:S05]  /*4370*/  RET.REL.NODEC R24 `(_Z35BackProjTransFanFlatDisCUDA2dKernelILb0EEvPfyPKfiiiiffffffff) ;  /* 0xffffffbc18207950 */ /* 0x001fea0003c3ffff */
.L_x_325:
        /* <DEDUP_REMOVED lines=16> */
.L_x_628:


//--------------------- .text._Z30BackProjFanFlatDisCUDA2dKernelILb0EEvPfPKfS2_iiiiffffffff --------------------------
	.section	.text._Z30BackProjFanFlatDisCUDA2dKernelILb0EEvPfPKfS2_iiiiffffffff,"ax",@progbits
	.align	128
        .global         _Z30BackProjFanFlatDisCUDA2dKernelILb0EEvPfPKfS2_iiiiffffffff
        .type           _Z30BackProjFanFlatDisCUDA2dKernelILb0EEvPfPKfS2_iiiiffffffff,@function
        .size           _Z30BackProjFanFlatDisCUDA2dKernelILb0EEvPfPKfS2_iiiiffffffff,(.L_x_629 - _Z30BackProjFanFlatDisCUDA2dKernelILb0EEvPfPKfS2_iiiiffffffff)
        .other          _Z30BackProjFanFlatDisCUDA2dKernelILb0EEvPfPKfS2_iiiiffffffff,@"STO_CUDA_ENTRY STV_DEFAULT"
_Z30BackProjFanFlatDisCUDA2dKernelILb0EEvPfPKfS2_iiiiffffffff:
.text._Z30BackProjFanFlatDisCUDA2dKernelILb0EEvPfPKfS2_iiiiffffffff:
        /* <DEDUP_REMOVED lines=39> */
.L_x_327:
        /* <DEDUP_REMOVED lines=44> */
.L_x_326:
[----:B------:R-:W-:Y:S02]  /*0530*/  IMAD.MOV.U32 R7, RZ, RZ, 0x37cbac00 ;  /* 0x37cbac00ff077424 */ /* 0x000fe400078e00ff */
        /* <DEDUP_REMOVED lines=30> */
.L_x_329:
        /* <DEDUP_REMOVED lines=38> */
[----:B------:R-:W-:-:S05]  /*0980*/  LEA.HI R10, R2, R3, RZ, 0x1 ;  /* 0x00000003020a7211 */ /* 0x000fca00078f08ff */
[----:B------:R-:W-:-:S05]  /*0990*/  IMAD.MOV R0, RZ, RZ, -R10 ;  /* 0x000000ffff007224 */ /* 0x000fca00078e0a0a */
[----:B------:R-:W-:Y:S01]  /*09a0*/  @!P1 MOV R10, R0 ;  /* 0x00000000000a9202 */ /* 0x000fe20000000f00 */
[----:B0-----:R-:W-:-:S10]  /*09b0*/  DMUL R8, R12, UR14 ;  /* 0x0000000e0c087c28 */ /* 0x001fd40008000000 */
[----:B------:R-:W0:Y:S02]  /*09c0*/  F2F.F32.F64 R8, R8 ;  /* 0x0000000800087310 */ /* 0x000e240000301000 */
[----:B0-----:R-:W-:-:S07]  /*09d0*/  FSEL R12, -R8, R8, !P0 ;  /* 0x00000008080c7208 */ /* 0x001fce0004000100 */
.L_x_328:
        /* <DEDUP_REMOVED lines=40> */
[----:B------:R-:W-:Y:S05]  /*0c60*/  CALL.REL.NOINC `($__internal_3_$__cuda_sm3x_div_rn_noftz_f32_slowpath) ;  /* 0x0000002c00d47944 */ /* 0x000fea0003c00000 */
.L_x_330:
        /* <DEDUP_REMOVED lines=13> */
[----:B------:R-:W-:Y:S02]  /*0d40*/  @!P1 VIADD R6, R3, UR4 ;  /* 0x0000000403069c36 */ /* 0x000fe40008000000 */
[----:B------:R-:W1:Y:S01]  /*0d50*/  @!P1 LDC.64 R14, c[0x0][0x388] ;  /* 0x0000e200ff0e9b82 */ /* 0x000e620000000a00 */
[----:B------:R-:W-:Y:S02]  /*0d60*/  @P0 I2F.F64.U32 R16, UR6 ;  /* 0x0000000600100d12 */ /* 0x000fe40008201800 */
[----:B------:R-:W-:-:S06]  /*0d70*/  @!P1 SEL R6, R5, R6, P0 ;  /* 0x0000000605069207 */ /* 0x000fcc0000000000 */
[----:B------:R-:W2:Y:S01]  /*0d80*/  @P0 I2F.F64 R18, UR4 ;  /* 0x0000000400120d12 */ /* 0x000ea20008201c00 */
[----:B0-----:R-:W-:Y:S01]  /*0d90*/  @!P1 IMAD R3, R7, UR11, R4 ;  /* 0x0000000b07039c24 */ /* 0x001fe2000f8e0204 */
[----:B------:R-:W-:-:S06]  /*0da0*/  @P0 IADD3 R4, PT, PT, R5, 0x1, RZ ;  /* 0x0000000105040810 */ /* 0x000fcc0007ffe0ff */
[----:B------:R-:W-:Y:S01]  /*0db0*/  @P0 F2F.F64.F32 R12, R2 ;  /* 0x00000002000c0310 */ /* 0x000fe20000201800 */
[----:B------:R-:W-:-:S04]  /*0dc0*/  @!P1 IMAD R3, R3, UR4, R6 ;  /* 0x0000000403039c24 */ /* 0x000fc8000f8e0206 */
[----:B-1----:R-:W-:-:S03]  /*0dd0*/  @!P1 IMAD.WIDE R14, R3, 0x4, R14 ;  /* 0x00000004030e9825 */ /* 0x002fc600078e020e */
[----:B------:R-:W0:Y:S01]  /*0de0*/  @P0 I2F.F64.U32 R20, R4 ;  /* 0x0000000400140312 */ /* 0x000e220000201800 */
[C---:B--2---:R-:W-:Y:S01]  /*0df0*/  @P0 DFMA R16, R18.reuse, -0.5, R16 ;  /* 0xbfe000001210082b */ /* 0x044fe20000000010 */
[----:B------:R1:W5:Y:S01]  /*0e00*/  @!P1 LDG.E.CONSTANT R3, desc[UR8][R14.64] ;  /* 0x000000080e039981 */ /* 0x000362000c1e9900 */
[----:B------:R-:W2:Y:S05]  /*0e10*/  S2UR UR7, SR_CgaCtaId ;  /* 0x00000000000779c3 */ /* 0x000eaa0000008800 */
[----:B------:R-:W3:Y:S01]  /*0e20*/  @P0 F2F.F64.F32 R8, R0 ;  /* 0x0000000000080310 */ /* 0x000ee20000201800 */
[----:B0-----:R-:W-:-:S07]  /*0e30*/  @P0 DFMA R20, R18, -0.5, R20 ;  /* 0xbfe000001214082b */ /* 0x001fce0000000014 */
[----:B------:R-:W0:Y:S01]  /*0e40*/  @P0 F2F.F64.F32 R6, UR13 ;  /* 0x0000000d00060d10 */ /* 0x000e220008201800 */
[----:B---3--:R-:W-:-:S07]  /*0e50*/  @P0 DFMA R16, R16, R12, R8 ;  /* 0x0000000c1010022b */ /* 0x008fce0000000008 */
[----:B-1----:R-:W1:Y:S01]  /*0e60*/  @P0 F2F.F64.F32 R14, UR12 ;  /* 0x0000000c000e0d10 */ /* 0x002e620008201800 */
[----:B------:R-:W-:Y:S02]  /*0e70*/  @P0 DFMA R20, R12, R20, R8 ;  /* 0x000000140c14022b */ /* 0x000fe40000000008 */
[C---:B0-----:R-:W-:Y:S02]  /*0e80*/  @P0 DMUL R8, R16.reuse, R6 ;  /* 0x0000000610080228 */ /* 0x041fe40000000000 */
[----:B-1----:R-:W-:-:S04]  /*0e90*/  @P0 DMUL R12, R16, R14 ;  /* 0x0000000e100c0228 */ /* 0x002fc80000000000 */
[-C--:B------:R-:W-:Y:S02]  /*0ea0*/  @P0 DMUL R16, R6, R20.reuse ;  /* 0x0000001406100228 */ /* 0x080fe40000000000 */
[----:B------:R-:W-:Y:S01]  /*0eb0*/  @P0 DMUL R14, R14, R20 ;  /* 0x000000140e0e0228 */ /* 0x000fe20000000000 */
[----:B--2---:R-:W-:Y:S10]  /*0ec0*/  @P0 BRA `(.L_x_332) ;  /* 0x0000000000400947 */ /* 0x004ff40003800000 */
        /* <DEDUP_REMOVED lines=16> */
.L_x_332:
        /* <DEDUP_REMOVED lines=22> */
[----:B------:R-:W-:Y:S01]  /*1130*/  IMAD.MOV.U32 R0, RZ, RZ, R18 ;  /* 0x000000ffff007224 */ /* 0x000fe200078e0012 */
[----:B------:R-:W-:-:S07]  /*1140*/  MOV R12, 0x1160 ;  /* 0x00001160000c7802 */ /* 0x000fce0000000f00 */
[----:B------:R-:W-:Y:S05]  /*1150*/  CALL.REL.NOINC `($__internal_3_$__cuda_sm3x_div_rn_noftz_f32_slowpath) ;  /* 0x0000002800987944 */ /* 0x000fea0003c00000 */
[----:B------:R-:W-:-:S07]  /*1160*/  MOV R20, R0 ;  /* 0x0000000000147202 */ /* 0x000fce0000000f00 */
.L_x_334:
[----:B------:R-:W-:Y:S05]  /*1170*/  BSYNC.RECONVERGENT B2 ;  /* 0x0000000000027941 */ /* 0x000fea0003800200 */
.L_x_333:
[----:B------:R-:W-:Y:S01]  /*1180*/  ISETP.NE.AND P0, PT, R11, RZ, PT ;  /* 0x000000ff0b00720c */ /* 0x000fe20003f05270 */
[----:B------:R-:W-:-:S12]  /*1190*/  BSSY.RECONVERGENT B2, `(.L_x_335) ;  /* 0x0000016000027945 */ /* 0x000fd80003800200 */
        /* <DEDUP_REMOVED lines=15> */
[----:B------:R-:W-:Y:S05]  /*1290*/  CALL.REL.NOINC `($__internal_3_$__cuda_sm3x_div_rn_noftz_f32_slowpath) ;  /* 0x0000002800487944 */ /* 0x000fea0003c00000 */
.L_x_338:
[----:B------:R-:W-:Y:S05]  /*12a0*/  BSYNC.RECONVERGENT B3 ;  /* 0x0000000000037941 */ /* 0x000fea0003800200 */
.L_x_337:
[----:B------:R-:W0:Y:S01]  /*12b0*/  S2UR UR6, SR_CgaCtaId ;  /* 0x00000000000679c3 */ /* 0x000e220000008800 */
[----:B------:R-:W-:Y:S02]  /*12c0*/  UMOV UR4, 0x400 ;  /* 0x0000040000047882 */ /* 0x000fe40000000000 */
[----:B0-----:R-:W-:-:S09]  /*12d0*/  ULEA UR4, UR6, UR4, 0x18 ;  /* 0x0000000406047291 */ /* 0x001fd2000f8ec0ff */
[----:B------:R0:W-:Y:S03]  /*12e0*/  STS [UR4+0x400], R0 ;  /* 0x00040000ff007988 */ /* 0x0001e60008000804 */
.L_x_336:
[----:B------:R-:W-:Y:S05]  /*12f0*/  BSYNC.RECONVERGENT B2 ;  /* 0x0000000000027941 */ /* 0x000fea0003800200 */
.L_x_335:
[----:B------:R-:W1:Y:S01]  /*1300*/  LDCU.64 UR16, c[0x0][0x398] ;  /* 0x00007300ff1077ac */ /* 0x000e620008000a00 */
[----:B------:R-:W2:Y:S01]  /*1310*/  S2UR UR6, SR_CgaCtaId ;  /* 0x00000000000679c3 */ /* 0x000ea20000008800 */
[----:B------:R-:W3:Y:S01]  /*1320*/  LDCU UR7, c[0x0][0x3a8] ;  /* 0x00007500ff0777ac */ /* 0x000ee20008000800 */
[----:B------:R-:W4:Y:S01]  /*1330*/  LDCU UR18, c[0x0][0x3bc] ;  /* 0x00007780ff1277ac */ /* 0x000f220008000800 */
[----:B-1----:R-:W-:Y:S02]  /*1340*/  UIADD3 UR4, UPT, UPT, -UR16, URZ, URZ ;  /* 0x000000ff10047290 */ /* 0x002fe4000fffe1ff */
[----:B------:R-:W1:Y:S01]  /*1350*/  I2F.F64 R14, UR16 ;  /* 0x00000010000e7d12 */ /* 0x000e620008201c00 */
[----:B------:R-:W-:-:S07]  /*1360*/  ISETP.NE.AND P0, PT, RZ, UR17, PT ;  /* 0x00000011ff007c0c */ /* 0x000fce000bf05270 */
[----:B------:R-:W5:Y:S01]  /*1370*/  I2F.F64 R4, UR4 ;  /* 0x0000000400047d12 */ /* 0x000f620008201c00 */
[----:B------:R-:W-:Y:S02]  /*1380*/  UMOV UR4, 0x400 ;  /* 0x0000040000047882 */ /* 0x000fe40000000000 */
[----:B------:R-:W-:-:S04]  /*1390*/  UIADD3 UR4, UPT, UPT, UR4, 0x400, URZ ;  /* 0x0000040004047890 */ /* 0x000fc8000fffe0ff */
[----:B--2---:R-:W-:Y:S01]  /*13a0*/  ULEA UR4, UR6, UR4, 0x18 ;  /* 0x0000000406047291 */ /* 0x004fe2000f8ec0ff */
[----:B---3--:R-:W-:Y:S01]  /*13b0*/  F2F.F64.F32 R8, UR7 ;  /* 0x0000000700087d10 */ /* 0x008fe20008201800 */
[----:B-1----:R-:W-:-:S04]  /*13c0*/  DMUL R14, R14, 0.5 ;  /* 0x3fe000000e0e7828 */ /* 0x002fc80000000000 */
[----:B------:R-:W-:Y:S01]  /*13d0*/  LEA R3, R11, UR4, 0x2 ;  /* 0x000000040b037c11 */ /* 0x000fe2000f8e10ff */
[----:B-----5:R-:W-:Y:S02]  /*13e0*/  DMUL R4, R4, 0.5 ;  /* 0x3fe0000004047828 */ /* 0x020fe40000000000 */
[----:B----4-:R-:W1:Y:S02]  /*13f0*/  F2F.F64.F32 R12, UR18 ;  /* 0x00000012000c7d10 */ /* 0x010e640008201800 */
[----:B------:R2:W-:Y:S01]  /*1400*/  STS [R3+0x4], R20 ;  /* 0x0000041403007388 */ /* 0x0005e20000000800 */
[----:B-1----:R-:W-:Y:S01]  /*1410*/  DFMA R18, R8, R14, R12 ;  /* 0x0000000e0812722b */ /* 0x002fe2000000000c */
[----:B------:R-:W-:Y:S06]  /*1420*/  BAR.SYNC.DEFER_BLOCKING 0x0 ;  /* 0x0000000000007b1d */ /* 0x000fec0000010000 */
[----:B--2---:R-:W-:Y:S05]  /*1430*/  @!P0 EXIT ;  /* 0x000000000000894d */ /* 0x004fea0003800000 */
[----:B------:R-:W-:Y:S01]  /*1440*/  DFMA R8, R4, R8, R12 ;  /* 0x000000080408722b */ /* 0x000fe2000000000c */
[----:B------:R-:W1:Y:S01]  /*1450*/  F2F.F32.F64 R18, R18 ;  /* 0x0000001200127310 */ /* 0x000e620000301000 */
[----:B------:R-:W-:Y:S01]  /*1460*/  I2FP.F32.S32 R16, UR16 ;  /* 0x0000001000107c45 */ /* 0x000fe20008201400 */
[----:B------:R-:W-:Y:S01]  /*1470*/  FMUL R2, R2, |UR13| ;  /* 0x4000000d02027c20 */ /* 0x000fe20008400000 */
[----:B------:R-:W-:Y:S01]  /*1480*/  MOV R6, RZ ;  /* 0x000000ff00067202 */ /* 0x000fe20000000f00 */
[----:B------:R-:W-:-:S04]  /*1490*/  IMAD.MOV.U32 R15, RZ, RZ, RZ ;  /* 0x000000ffff0f7224 */ /* 0x000fc800078e00ff */
[----:B------:R-:W2:Y:S01]  /*14a0*/  F2F.F32.F64 R4, R8 ;  /* 0x0000000800047310 */ /* 0x000ea20000301000 */
[----:B-1----:R-:W-:-:S07]  /*14b0*/  FMUL R5, R18, UR15 ;  /* 0x0000000f12057c20 */ /* 0x002fce0008400000 */
[----:B------:R-:W1:Y:S01]  /*14c0*/  I2F.F64 R28, UR17 ;  /* 0x00000011001c7d12 */ /* 0x000e620008201c00 */
[----:B--2---:R-:W-:-:S07]  /*14d0*/  FMUL R4, R4, UR15 ;  /* 0x0000000f04047c20 */ /* 0x004fce0008400000 */
.L_x_368:
[----:B------:R-:W-:Y:S05]  /*14e0*/  YIELD ;  /* 0x0000000000007946 */ /* 0x000fea0003800000 */
[----:B--2---:R-:W2:Y:S01]  /*14f0*/  LDCU UR4, c[0x0][0x39c] ;  /* 0x00007380ff0477ac */ /* 0x004ea20008000800 */
[----:B------:R-:W-:Y:S01]  /*1500*/  IADD3 R6, PT, PT, R11, R6, RZ ;  /* 0x000000060b067210 */ /* 0x000fe20007ffe0ff */
[----:B------:R-:W-:Y:S03]  /*1510*/  BSSY B2, `(.L_x_339) ;  /* 0x00000eb000027945 */ /* 0x000fe60003800000 */
[----:B--2---:R-:W-:-:S13]  /*1520*/  ISETP.GE.AND P0, PT, R6, UR4, PT ;  /* 0x0000000406007c0c */ /* 0x004fda000bf06270 */
[----:B01-3--:R-:W-:Y:S05]  /*1530*/  @P0 BRA `(.L_x_340) ;  /* 0x0000000c00a00947 */ /* 0x00bfea0003800000 */
[----:B------:R-:W2:Y:S01]  /*1540*/  LDCU UR4, c[0x0][0x3ac] ;  /* 0x00007580ff0477ac */ /* 0x000ea20008000800 */
[----:B------:R-:W1:Y:S01]  /*1550*/  I2F.F64 R12, R6 ;  /* 0x00000006000c7312 */ /* 0x000e620000201c00 */
[----:B------:R-:W-:Y:S01]  /*1560*/  BSSY.RECONVERGENT B3, `(.L_x_341) ;  /* 0x0000017000037945 */ /* 0x000fe20003800200 */
[----:B------:R-:W3:Y:S01]  /*1570*/  LDCU UR6, c[0x0][0x3c0] ;  /* 0x00007800ff0677ac */ /* 0x000ee20008000800 */
[----:B-1----:R-:W-:-:S05]  /*1580*/  DFMA R12, R28, 0.5, -R12 ;  /* 0x3fe000001c0c782b */ /* 0x002fca000000080c */
[----:B--2---:R-:W-:Y:S03]  /*1590*/  F2F.F64.F32 R8, UR4 ;  /* 0x0000000400087d10 */ /* 0x004fe60008201800 */
[----:B------:R-:W-:-:S05]  /*15a0*/  DADD R12, R12, -0.5 ;  /* 0xbfe000000c0c7429 */ /* 0x000fca0000000000 */
[----:B---3--:R-:W1:Y:S03]  /*15b0*/  F2F.F64.F32 R18, UR6 ;  /* 0x0000000600127d10 */ /* 0x008e660008201800 */
[----:B-1----:R-:W-:-:S10]  /*15c0*/  DFMA R12, R12, R8, R18 ;  /* 0x000000080c0c722b */ /* 0x002fd40000000012 */
[----:B------:R-:W1:Y:S02]  /*15d0*/  F2F.F32.F64 R12, R12 ;  /* 0x0000000c000c7310 */ /* 0x000e640000301000 */
[C---:B-1----:R-:W-:Y:S01]  /*15e0*/  FADD R10, R12.reuse, -UR15 ;  /* 0x8000000f0c0a7e21 */ /* 0x042fe20008000000 */
        /* <DEDUP_REMOVED lines=13> */
[----:B------:R-:W-:-:S07]  /*16c0*/  MOV R9, R0 ;  /* 0x0000000000097202 */ /* 0x000fce0000000f00 */
.L_x_342:
[----:B------:R-:W-:Y:S05]  /*16d0*/  BSYNC.RECONVERGENT B3 ;  /* 0x0000000000037941 */ /* 0x000fea0003800200 */
.L_x_341:
        /* <DEDUP_REMOVED lines=13> */
[----:B------:R-:W-:Y:S05]  /*17b0*/  CALL.REL.NOINC `($__internal_3_$__cuda_sm3x_div_rn_noftz_f32_slowpath) ;  /* 0x0000002400007944 */ /* 0x000fea0003c00000 */
.L_x_344:
[----:B------:R-:W-:Y:S05]  /*17c0*/  BSYNC.RECONVERGENT B3 ;  /* 0x0000000000037941 */ /* 0x000fea0003800200 */
.L_x_343:
        /* <DEDUP_REMOVED lines=14> */
.L_x_346:
[----:B------:R-:W-:Y:S05]  /*18b0*/  BSYNC.RECONVERGENT B3 ;  /* 0x0000000000037941 */ /* 0x000fea0003800200 */
.L_x_345:
        /* <DEDUP_REMOVED lines=23> */
[----:B------:R-:W-:Y:S05]  /*1a30*/  CALL.REL.NOINC `($__internal_3_$__cuda_sm3x_div_rn_noftz_f32_slowpath) ;  /* 0x0000002000607944 */ /* 0x000fea0003c00000 */
.L_x_350:
[----:B------:R-:W-:Y:S05]  /*1a40*/  BSYNC.RECONVERGENT B4 ;  /* 0x0000000000047941 */ /* 0x000fea0003800200 */
.L_x_349:
        /* <DEDUP_REMOVED lines=14> */
.L_x_352:
[----:B------:R-:W-:Y:S05]  /*1b30*/  BSYNC.RECONVERGENT B4 ;  /* 0x0000000000047941 */ /* 0x000fea0003800200 */
.L_x_351:
        /* <DEDUP_REMOVED lines=13> */
.L_x_354:
[----:B------:R-:W-:Y:S05]  /*1c10*/  BSYNC.RECONVERGENT B4 ;  /* 0x0000000000047941 */ /* 0x000fea0003800200 */
.L_x_353:
[----:B------:R2:W3:Y:S01]  /*1c20*/  F2I.FLOOR.NTZ R13, R0 ;  /* 0x00000000000d7305 */ /* 0x0004e20000207100 */
[----:B------:R-:W-:Y:S01]  /*1c30*/  HFMA2 R10, -RZ, RZ, 0, 0 ;  /* 0x00000000ff0a7431 */ /* 0x000fe200000001ff */
[----:B------:R-:W-:Y:S06]  /*1c40*/  BRA `(.L_x_355) ;  /* 0x0000000000407947 */ /* 0x000fec0003800000 */
.L_x_348:
        /* <DEDUP_REMOVED lines=11> */
[----:B------:R-:W-:-:S07]  /*1d00*/  MOV R12, 0x1d20 ;  /* 0x00001d20000c7802 */ /* 0x000fce0000000f00 */
[----:B------:R-:W-:Y:S05]  /*1d10*/  CALL.REL.NOINC `($__internal_3_$__cuda_sm3x_div_rn_noftz_f32_slowpath) ;  /* 0x0000001c00a87944 */ /* 0x000fea0003c00000 */
.L_x_357:
[----:B------:R-:W-:Y:S05]  /*1d20*/  BSYNC.RECONVERGENT B4 ;  /* 0x0000000000047941 */ /* 0x000fea0003800200 */
.L_x_356:
[----:B------:R0:W1:Y:S01]  /*1d30*/  F2I.FLOOR.NTZ R10, R0 ;  /* 0x00000000000a7305 */ /* 0x0000620000207100 */
[----:B------:R-:W-:-:S07]  /*1d40*/  MOV R13, RZ ;  /* 0x000000ff000d7202 */ /* 0x000fce0000000f00 */
.L_x_355:
[----:B------:R-:W-:Y:S05]  /*1d50*/  BSYNC.RECONVERGENT B3 ;  /* 0x0000000000037941 */ /* 0x000fea0003800200 */
.L_x_347:
[----:B---3--:R-:W-:Y:S01]  /*1d60*/  ISETP.GE.AND P0, PT, R13, UR5, PT ;  /* 0x000000050d007c0c */ /* 0x008fe2000bf06270 */
[----:B------:R-:W3:Y:S01]  /*1d70*/  LDCU UR4, c[0x0][0x398] ;  /* 0x00007300ff0477ac */ /* 0x000ee20008000800 */
[----:B------:R-:W-:Y:S11]  /*1d80*/  BSSY B3, `(.L_x_358) ;  /* 0x000004a000037945 */ /* 0x000ff60003800000 */
[----:B------:R-:W4:Y:S01]  /*1d90*/  @!P0 S2R R3, SR_CgaCtaId ;  /* 0x0000000000038919 */ /* 0x000f220000008800 */
[----:B0-2---:R-:W-:-:S05]  /*1da0*/  @!P0 MOV R0, 0x400 ;  /* 0x0000040000008802 */ /* 0x005fca0000000f00 */
[----:B------:R-:W-:-:S05]  /*1db0*/  @!P0 VIADD R0, R0, 0x400 ;  /* 0x0000040000008836 */ /* 0x000fca0000000000 */
[----:B----4-:R-:W-:Y:S01]  /*1dc0*/  @!P0 LEA R0, R3, R0, 0x18 ;  /* 0x0000000003008211 */ /* 0x010fe200078ec0ff */
[----:B------:R-:W-:-:S03]  /*1dd0*/  HFMA2 R3, -RZ, RZ, 0, 0 ;  /* 0x00000000ff037431 */ /* 0x000fc600000001ff */
[----:B------:R-:W-:Y:S01]  /*1de0*/  @!P0 LEA R12, R13, R0, 0x2 ;  /* 0x000000000d0c8211 */ /* 0x000fe200078e10ff */
[----:B-1----:R-:W-:-:S04]  /*1df0*/  VIADD R0, R10, 0x1 ;  /* 0x000000010a007836 */ /* 0x002fc80000000000 */
[----:B------:R0:W1:Y:S01]  /*1e00*/  @!P0 LDS R20, [R12+0x4] ;  /* 0x000004000c148984 */ /* 0x0000620000000800 */
[----:B---3--:R-:W-:Y:S02]  /*1e10*/  ISETP.GE.OR P0, PT, R10, UR4, P0 ;  /* 0x000000040a007c0c */ /* 0x008fe40008706670 */
[----:B------:R-:W-:-:S05]  /*1e20*/  I2FP.F32.S32 R0, R0 ;  /* 0x0000000000007245 */ /* 0x000fca0000201400 */
[----:B------:R-:W-:-:S06]  /*1e30*/  FFMA R9, R0, R14, R9 ;  /* 0x0000000e00097223 */ /* 0x000fcc0000000009 */
[----:B0-----:R-:W-:Y:S05]  /*1e40*/  @P0 BRA `(.L_x_359) ;  /* 0x0000000000f40947 */ /* 0x001fea0003800000 */
[----:B------:R-:W-:-:S07]  /*1e50*/  IMAD.MOV.U32 R3, RZ, RZ, RZ ;  /* 0x000000ffff037224 */ /* 0x000fce00078e00ff */
.L_x_365:
[----:B-12---:R-:W-:Y:S01]  /*1e60*/  FSETP.GEU.AND P0, PT, R9, R20, PT ;  /* 0x000000140900720b */ /* 0x006fe20003f0e000 */
[----:B------:R-:W-:Y:S05]  /*1e70*/  YIELD ;  /* 0x0000000000007946 */ /* 0x000fea0003800000 */
[----:B------:R-:W-:Y:S07]  /*1e80*/  BSSY.RECONVERGENT B4, `(.L_x_360) ;  /* 0x0000035000047945 */ /* 0x000fee0003800200 */
[----:B0-----:R-:W-:Y:S05]  /*1e90*/  @P0 BRA `(.L_x_361) ;  /* 0x0000000000900947 */ /* 0x001fea0003800000 */
[----:B------:R-:W0:Y:S01]  /*1ea0*/  S2UR UR6, SR_CgaCtaId ;  /* 0x00000000000679c3 */ /* 0x000e220000008800 */
[----:B------:R-:W-:Y:S01]  /*1eb0*/  UMOV UR4, 0x400 ;  /* 0x0000040000047882 */ /* 0x000fe20000000000 */
[----:B------:R-:W1:Y:S01]  /*1ec0*/  MUFU.RCP R19, R14 ;  /* 0x0000000e00137308 */ /* 0x000e620000001000 */
[----:B------:R-:W-:Y:S01]  /*1ed0*/  FADD R0, R9, -R8 ;  /* 0x8000000809007221 */ /* 0x000fe20000000000 */
[----:B------:R-:W-:Y:S01]  /*1ee0*/  BSSY.RECONVERGENT B5, `(.L_x_362) ;  /* 0x0000011000057945 */ /* 0x000fe20003800200 */
[----:B-1----:R-:W-:Y:S01]  /*1ef0*/  FFMA R8, R19, -R14, 1 ;  /* 0x3f80000013087423 */ /* 0x002fe2000000080e */
[----:B0-----:R-:W-:-:S06]  /*1f00*/  ULEA UR4, UR6, UR4, 0x18 ;  /* 0x0000000406047291 */ /* 0x001fcc000f8ec0ff */
[----:B------:R-:W-:-:S06]  /*1f10*/  LEA R12, R13, UR4, 0x2 ;  /* 0x000000040d0c7c11 */ /* 0x000fcc000f8e10ff */
[----:B------:R-:W0:Y:S02]  /*1f20*/  LDS R12, [R12] ;  /* 0x000000000c0c7984 */ /* 0x000e240000000800 */
[----:B0-----:R-:W-:Y:S01]  /*1f30*/  FFMA R17, R0, R12, R3 ;  /* 0x0000000c00117223 */ /* 0x001fe20000000003 */
[----:B------:R-:W-:Y:S01]  /*1f40*/  FFMA R0, R19, R8, R19 ;  /* 0x0000000813007223 */ /* 0x000fe20000000013 */
[----:B------:R-:W-:Y:S02]  /*1f50*/  MOV R8, R9 ;  /* 0x0000000900087202 */ /* 0x000fe40000000f00 */
[----:B------:R-:W0:Y:S01]  /*1f60*/  FCHK P0, R17, R14 ;  /* 0x0000000e11007302 */ /* 0x000e220000000000 */
[----:B------:R-:W-:-:S04]  /*1f70*/  FFMA R3, R0, R17, RZ ;  /* 0x0000001100037223 */ /* 0x000fc800000000ff */
[----:B------:R-:W-:-:S04]  /*1f80*/  FFMA R18, R3, -R14, R17 ;  /* 0x8000000e03127223 */ /* 0x000fc80000000011 */
[----:B------:R-:W-:Y:S01]  /*1f90*/  FFMA R0, R0, R18, R3 ;  /* 0x0000001200007223 */ /* 0x000fe20000000003 */
[----:B0-----:R-:W-:Y:S06]  /*1fa0*/  @!P0 BRA `(.L_x_363) ;  /* 0x0000000000108947 */ /* 0x001fec0003800000 */
[----:B------:R-:W-:Y:S01]  /*1fb0*/  IMAD.MOV.U32 R3, RZ, RZ, R17 ;  /* 0x000000ffff037224 */ /* 0x000fe200078e0011 */
[----:B------:R-:W-:Y:S02]  /*1fc0*/  MOV R0, R14 ;  /* 0x0000000e00007202 */ /* 0x000fe40000000f00 */
[----:B------:R-:W-:-:S07]  /*1fd0*/  MOV R12, 0x1ff0 ;  /* 0x00001ff0000c7802 */ /* 0x000fce0000000f00 */
[----:B------:R-:W-:Y:S05]  /*1fe0*/  CALL.REL.NOINC `($__internal_3_$__cuda_sm3x_div_rn_noftz_f32_slowpath) ;  /* 0x0000001800f47944 */ /* 0x000fea0003c00000 */
.L_x_363:
[----:B------:R-:W-:Y:S05]  /*1ff0*/  BSYNC.RECONVERGENT B5 ;  /* 0x0000000000057941 */ /* 0x000fea0003800200 */
.L_x_362:
[----:B------:R-:W0:Y:S01]  /*2000*/  LDC.64 R18, c[0x0][0x398] ;  /* 0x0000e600ff127b82 */ /* 0x000e220000000a00 */
[----:B------:R-:W1:Y:S01]  /*2010*/  LDCU.64 UR6, c[0x0][0x380] ;  /* 0x00007000ff0677ac */ /* 0x000e620008000a00 */
[----:B0-----:R-:W-:-:S04]  /*2020*/  IMAD R19, R19, UR11, R6 ;  /* 0x0000000b13137c24 */ /* 0x001fc8000f8e0206 */
[----:B------:R-:W-:-:S05]  /*2030*/  IMAD R19, R19, R18, RZ ;  /* 0x0000001213137224 */ /* 0x000fca00078e02ff */
[----:B------:R-:W-:Y:S02]  /*2040*/  SHF.R.S32.HI R3, RZ, 0x1f, R19 ;  /* 0x0000001fff037819 */ /* 0x000fe40000011413 */
[----:B------:R-:W-:-:S04]  /*2050*/  IADD3 R19, P0, PT, R10, R19, RZ ;  /* 0x000000130a137210 */ /* 0x000fc80007f1e0ff */
[----:B------:R-:W-:Y:S02]  /*2060*/  LEA.HI.X.SX32 R12, R10, R3, 0x1, P0 ;  /* 0x000000030a0c7211 */ /* 0x000fe400000f0eff */
[----:B-1----:R-:W-:-:S04]  /*2070*/  LEA R18, P0, R19, UR6, 0x2 ;  /* 0x0000000613127c11 */ /* 0x002fc8000f8010ff */
[----:B------:R-:W-:-:S05]  /*2080*/  LEA.HI.X R19, R19, UR7, R12, 0x2, P0 ;  /* 0x0000000713137c11 */ /* 0x000fca00080f140c */
[----:B------:R0:W-:Y:S01]  /*2090*/  REDG.E.ADD.F32.FTZ.RN.STRONG.GPU desc[UR8][R18.64], R0 ;  /* 0x00000000120079a6 */ /* 0x0001e2000c12f308 */
[----:B------:R-:W-:Y:S01]  /*20a0*/  FADD R9, R9, R14 ;  /* 0x0000000e09097221 */ /* 0x000fe20000000000 */
[----:B------:R-:W-:Y:S01]  /*20b0*/  IMAD.MOV.U32 R3, RZ, RZ, RZ ;  /* 0x000000ffff037224 */ /* 0x000fe200078e00ff */
[----:B------:R-:W-:Y:S01]  /*20c0*/  IADD3 R10, PT, PT, R10, 0x1, RZ ;  /* 0x000000010a0a7810 */ /* 0x000fe20007ffe0ff */
[----:B------:R-:W-:Y:S06]  /*20d0*/  BRA `(.L_x_364) ;  /* 0x00000000003c7947 */ /* 0x000fec0003800000 */
.L_x_361:
[----:B------:R-:W0:Y:S01]  /*20e0*/  S2R R17, SR_CgaCtaId ;  /* 0x0000000000117919 */ /* 0x000e220000008800 */
[----:B------:R-:W-:Y:S01]  /*20f0*/  MOV R12, 0x400 ;  /* 0x00000400000c7802 */ /* 0x000fe20000000f00 */
[----:B------:R-:W-:-:S03]  /*2100*/  IMAD.MOV.U32 R0, RZ, RZ, R13 ;  /* 0x000000ffff007224 */ /* 0x000fc600078e000d */
[----:B0-----:R-:W-:-:S04]  /*2110*/  LEA R18, R17, R12, 0x18 ;  /* 0x0000000c11127211 */ /* 0x001fc800078ec0ff */
[C---:B------:R-:W-:Y:S01]  /*2120*/  LEA R18, R13.reuse, R18, 0x2 ;  /* 0x000000120d127211 */ /* 0x040fe200078e10ff */
[----:B------:R-:W-:-:S05]  /*2130*/  VIADD R13, R13, 0x1 ;  /* 0x000000010d0d7836 */ /* 0x000fca0000000000 */
[----:B------:R-:W-:-:S13]  /*2140*/  ISETP.GE.AND P0, PT, R13, UR5, PT ;  /* 0x000000050d007c0c */ /* 0x000fda000bf06270 */
[----:B------:R-:W-:-:S04]  /*2150*/  @!P0 IADD3 R12, PT, PT, R12, 0x400, RZ ;  /* 0x000004000c0c8810 */ /* 0x000fc80007ffe0ff */
[----:B------:R-:W-:Y:S02]  /*2160*/  @!P0 LEA R17, R17, R12, 0x18 ;  /* 0x0000000c11118211 */ /* 0x000fe400078ec0ff */
[----:B------:R-:W0:Y:S03]  /*2170*/  LDS R12, [R18] ;  /* 0x00000000120c7984 */ /* 0x000e260000000800 */
[----:B------:R-:W-:Y:S02]  /*2180*/  @!P0 IMAD R17, R0, 0x4, R17 ;  /* 0x0000000400118824 */ /* 0x000fe400078e0211 */
[----:B------:R-:W-:Y:S01]  /*2190*/  FADD R0, R20, -R8 ;  /* 0x8000000814007221 */ /* 0x000fe20000000000 */
[----:B------:R-:W-:Y:S02]  /*21a0*/  MOV R8, R20 ;  /* 0x0000001400087202 */ /* 0x000fe40000000f00 */
[----:B------:R1:W2:Y:S02]  /*21b0*/  @!P0 LDS R20, [R17+0x8] ;  /* 0x0000080011148984 */ /* 0x0002a40000000800 */
[----:B01----:R-:W-:-:S07]  /*21c0*/  FFMA R3, R0, R12, R3 ;  /* 0x0000000c00037223 */ /* 0x003fce0000000003 */
.L_x_364:
[----:B------:R-:W-:Y:S05]  /*21d0*/  BSYNC.RECONVERGENT B4 ;  /* 0x0000000000047941 */ /* 0x000fea0003800200 */
.L_x_360:
[----:B------:R-:W1:Y:S01]  /*21e0*/  LDCU UR4, c[0x0][0x398] ;  /* 0x00007300ff0477ac */ /* 0x000e620008000800 */
[----:B------:R-:W-:Y:S02]  /*21f0*/  ISETP.GE.AND P0, PT, R13, UR5, PT ;  /* 0x000000050d007c0c */ /* 0x000fe4000bf06270 */
[----:B-1----:R-:W-:-:S13]  /*2200*/  ISETP.LT.AND P1, PT, R10, UR4, PT ;  /* 0x000000040a007c0c */ /* 0x002fda000bf21270 */
[----:B------:R-:W-:Y:S05]  /*2210*/  @!P0 BRA P1, `(.L_x_365) ;  /* 0xfffffffc00108947 */ /* 0x000fea000083ffff */
.L_x_359:
[----:B------:R-:W-:Y:S05]  /*2220*/  BSYNC B3 ;  /* 0x0000000000037941 */ /* 0x000fea0003800000 */
.L_x_358:
[----:B------:R-:W-:-:S13]  /*2230*/  FSETP.NEU.AND P0, PT, R3, RZ, PT ;  /* 0x000000ff0300720b */ /* 0x000fda0003f0d000 */
[----:B------:R-:W-:Y:S05]  /*2240*/  @!P0 BRA `(.L_x_340) ;  /* 0x00000000005c8947 */ /* 0x000fea0003800000 */
[----:B------:R-:W0:Y:S01]  /*2250*/  MUFU.RCP R9, R14 ;  /* 0x0000000e00097308 */ /* 0x000e220000001000 */
        /* <DEDUP_REMOVED lines=8> */
[----:B------:R-:W-:Y:S01]  /*22e0*/  IMAD.MOV.U32 R0, RZ, RZ, R14 ;  /* 0x000000ffff007224 */ /* 0x000fe200078e000e */
[----:B------:R-:W-:-:S07]  /*22f0*/  MOV R12, 0x2310 ;  /* 0x00002310000c7802 */ /* 0x000fce0000000f00 */
[----:B-12---:R-:W-:Y:S05]  /*2300*/  CALL.REL.NOINC `($__internal_3_$__cuda_sm3x_div_rn_noftz_f32_slowpath) ;  /* 0x00000018002c7944 */ /* 0x006fea0003c00000 */
.L_x_367:
[----:B------:R-:W-:Y:S05]  /*2310*/  BSYNC.RECONVERGENT B3 ;  /* 0x0000000000037941 */ /* 0x000fea0003800200 */
.L_x_366:
[----:B------:R-:W0:Y:S01]  /*2320*/  LDC.64 R8, c[0x0][0x398] ;  /* 0x0000e600ff087b82 */ /* 0x000e220000000a00 */
[----:B------:R-:W3:Y:S01]  /*2330*/  LDCU.64 UR6, c[0x0][0x380] ;  /* 0x00007000ff0677ac */ /* 0x000ee20008000a00 */
[----:B0-----:R-:W-:-:S04]  /*2340*/  IMAD R3, R9, UR11, R6 ;  /* 0x0000000b09037c24 */ /* 0x001fc8000f8e0206 */
[----:B------:R-:W-:Y:S01]  /*2350*/  IMAD R8, R3, R8, RZ ;  /* 0x0000000803087224 */ /* 0x000fe200078e02ff */
[----:B------:R-:W-:-:S04]  /*2360*/  SHF.R.S32.HI R3, RZ, 0x1f, R10 ;  /* 0x0000001fff037819 */ /* 0x000fc8000001140a */
[----:B------:R-:W-:-:S04]  /*2370*/  IADD3 R10, P0, PT, R8, R10, RZ ;  /* 0x0000000a080a7210 */ /* 0x000fc80007f1e0ff */
[----:B------:R-:W-:Y:S02]  /*2380*/  LEA.HI.X.SX32 R3, R8, R3, 0x1, P0 ;  /* 0x0000000308037211 */ /* 0x000fe400000f0eff */
[----:B---3--:R-:W-:-:S04]  /*2390*/  LEA R8, P0, R10, UR6, 0x2 ;  /* 0x000000060a087c11 */ /* 0x008fc8000f8010ff */
[----:B------:R-:W-:-:S05]  /*23a0*/  LEA.HI.X R9, R10, UR7, R3, 0x2, P0 ;  /* 0x000000070a097c11 */ /* 0x000fca00080f1403 */
[----:B------:R3:W-:Y:S04]  /*23b0*/  REDG.E.ADD.F32.FTZ.RN.STRONG.GPU desc[UR8][R8.64], R0 ;  /* 0x00000000080079a6 */ /* 0x0007e8000c12f308 */
.L_x_340:
[----:B------:R-:W-:Y:S05]  /*23c0*/  BSYNC B2 ;  /* 0x0000000000027941 */ /* 0x000fea0003800000 */
.L_x_339:
[----:B------:R-:W4:Y:S01]  /*23d0*/  LDCU UR4, c[0x0][0x39c] ;  /* 0x00007380ff0477ac */ /* 0x000f220008000800 */
[----:B------:R-:W-:-:S05]  /*23e0*/  MOV R6, UR10 ;  /* 0x0000000a00067c02 */ /* 0x000fca0008000f00 */
[C---:B------:R-:W-:Y:S02]  /*23f0*/  IMAD R6, R15.reuse, R6, UR10 ;  /* 0x0000000a0f067e24 */ /* 0x040fe4000f8e0206 */
[----:B------:R-:W-:-:S03]  /*2400*/  VIADD R15, R15, 0x1 ;  /* 0x000000010f0f7836 */ /* 0x000fc60000000000 */
[----:B----4-:R-:W-:-:S13]  /*2410*/  ISETP.GE.U32.AND P0, PT, R6, UR4, PT ;  /* 0x0000000406007c0c */ /* 0x010fda000bf06070 */
[----:B------:R-:W-:Y:S05]  /*2420*/  @!P0 BRA `(.L_x_368) ;  /* 0xfffffff0002c8947 */ /* 0x000fea000383ffff */
[----:B------:R-:W-:Y:S05]  /*2430*/  EXIT ;  /* 0x000000000000794d */ /* 0x000fea0003800000 */
.L_x_331:
[----:B------:R-:W0:Y:S01]  /*2440*/  LDCU UR4, c[0x0][0x3a4] ;  /* 0x00007480ff0477ac */ /* 0x000e220008000800 */
[----:B------:R-:W-:Y:S02]  /*2450*/  FSETP.LE.AND P0, PT, RZ, UR12, PT ;  /* 0x0000000cff007c0b */ /* 0x000fe4000bf03000 */
[----:B0-----:R-:W-:-:S13]  /*2460*/  ISETP.GE.AND P1, PT, R5, UR4, PT ;  /* 0x0000000405007c0c */ /* 0x001fda000bf26270 */
[----:B------:R-:W0:Y:S01]  /*2470*/  @!P1 LDC R7, c[0x0][0x3a0] ;  /* 0x0000e800ff079b82 */ /* 0x000e220000000800 */
[----:B------:R-:W-:-:S04]  /*2480*/  @!P1 LOP3.LUT R3, RZ, R5, RZ, 0x33, !PT ;  /* 0x00000005ff039212 */ /* 0x000fc800078e33ff */
[----:B------:R-:W-:-:S03]  /*2490*/  @!P1 IADD3 R6, PT, PT, R3, UR4, RZ ;  /* 0x0000000403069c10 */ /* 0x000fc6000fffe0ff */
[----:B------:R-:W1:Y:S01]  /*24a0*/  @!P1 LDC.64 R14, c[0x0][0x388] ;  /* 0x0000e200ff0e9b82 */ /* 0x000e620000000a00 */
[----:B------:R-:W-:Y:S01]  /*24b0*/  @!P1 SEL R3, R5, R6, P0 ;  /* 0x0000000605039207 */ /* 0x000fe20000000000 */
[----:B------:R-:W-:Y:S01]  /*24c0*/  @P0 I2F.F64.U32 R16, UR6 ;  /* 0x0000000600100d12 */ /* 0x000fe20008201800 */
[----:B0-----:R-:W-:-:S04]  /*24d0*/  @!P1 IMAD R4, R7, UR11, R4 ;  /* 0x0000000b07049c24 */ /* 0x001fc8000f8e0204 */
[----:B------:R-:W-:Y:S02]  /*24e0*/  @!P1 IMAD R3, R4, UR4, R3 ;  /* 0x0000000404039c24 */ /* 0x000fe4000f8e0203 */
[----:B------:R-:W-:Y:S01]  /*24f0*/  @P0 VIADD R4, R5, 0x1 ;  /* 0x0000000105040836 */ /* 0x000fe20000000000 */
[----:B------:R-:W0:Y:S01]  /*2500*/  @P0 I2F.F64 R18, UR4 ;  /* 0x0000000400120d12 */ /* 0x000e220008201c00 */
[----:B-1----:R-:W-:-:S05]  /*2510*/  @!P1 IMAD.WIDE R14, R3, 0x4, R14 ;  /* 0x00000004030e9825 */ /* 0x002fca00078e020e */
[----:B------:R1:W5:Y:S01]  /*2520*/  @!P1 LDG.E.CONSTANT R3, desc[UR8][R14.64] ;  /* 0x000000080e039981 */ /* 0x000362000c1e9900 */
[----:B------:R-:W2:Y:S01]  /*2530*/  S2UR UR7, SR_CgaCtaId ;  /* 0x00000000000779c3 */ /* 0x000ea20000008800 */
[----:B------:R-:W3:Y:S01]  /*2540*/  @P0 I2F.F64.U32 R20, R4 ;  /* 0x0000000400140312 */ /* 0x000ee20000201800 */
[----:B0-----:R-:W-:-:S07]  /*2550*/  @P0 DFMA R16, R18, -0.5, R16 ;  /* 0xbfe000001210082b */ /* 0x001fce0000000010 */
[----:B------:R-:W-:Y:S01]  /*2560*/  @P0 F2F.F64.F32 R12, R2 ;  /* 0x00000002000c0310 */ /* 0x000fe20000201800 */
[----:B---3--:R-:W-:-:S07]  /*2570*/  @P0 DFMA R20, R18, -0.5, R20 ;  /* 0xbfe000001214082b */ /* 0x008fce0000000014 */
[----:B------:R-:W0:Y:S08]  /*2580*/  @P0 F2F.F64.F32 R6, R0 ;  /* 0x0000000000060310 */ /* 0x000e300000201800 */
[----:B------:R-:W3:Y:S01]  /*2590*/  @P0 F2F.F64.F32 R8, UR13 ;  /* 0x0000000d00080d10 */ /* 0x000ee20008201800 */
[----:B0-----:R-:W-:-:S07]  /*25a0*/  @P0 DFMA R16, R16, R12, R6 ;  /* 0x0000000c1010022b */ /* 0x001fce0000000006 */
[----:B-1----:R-:W0:Y:S01]  /*25b0*/  @P0 F2F.F64.F32 R14, UR12 ;  /* 0x0000000c000e0d10 */ /* 0x002e220008201800 */
[----:B------:R-:W-:Y:S02]  /*25c0*/  @P0 DFMA R20, R12, R20, R6 ;  /* 0x000000140c14022b */ /* 0x000fe40000000006 */
[----:B---3--:R-:W-:-:S06]  /*25d0*/  @P0 DMUL R6, R16, R8 ;  /* 0x0000000810060228 */ /* 0x008fcc0000000000 */
[----:B------:R-:W-:Y:S02]  /*25e0*/  @P0 DMUL R8, R8, R20 ;  /* 0x0000001408080228 */ /* 0x000fe40000000000 */
[----:B0-----:R-:W-:Y:S02]  /*25f0*/  @P0 DMUL R12, R16, R14 ;  /* 0x0000000e100c0228 */ /* 0x001fe40000000000 */
        /* <DEDUP_REMOVED lines=18> */
.L_x_369:
        /* <DEDUP_REMOVED lines=24> */
[----:B------:R-:W-:Y:S05]  /*28a0*/  CALL.REL.NOINC `($__internal_3_$__cuda_sm3x_div_rn_noftz_f32_slowpath) ;  /* 0x0000001000c47944 */ /* 0x000fea0003c00000 */
[----:B------:R-:W-:-:S07]  /*28b0*/  IMAD.MOV.U32 R9, RZ, RZ, R0 ;  /* 0x000000ffff097224 */ /* 0x000fce00078e0000 */
.L_x_371:
[----:B------:R-:W-:Y:S05]  /*28c0*/  BSYNC.RECONVERGENT B2 ;  /* 0x0000000000027941 */ /* 0x000fea0003800200 */
.L_x_370:
        /* <DEDUP_REMOVED lines=17> */
[----:B------:R-:W-:Y:S05]  /*29e0*/  CALL.REL.NOINC `($__internal_3_$__cuda_sm3x_div_rn_noftz_f32_slowpath) ;  /* 0x0000001000747944 */ /* 0x000fea0003c00000 */
.L_x_375:
[----:B------:R-:W-:Y:S05]  /*29f0*/  BSYNC.RECONVERGENT B3 ;  /* 0x0000000000037941 */ /* 0x000fea0003800200 */
.L_x_374:
[----:B------:R-:W0:Y:S01]  /*2a00*/  S2UR UR6, SR_CgaCtaId ;  /* 0x00000000000679c3 */ /* 0x000e220000008800 */
[----:B------:R-:W-:Y:S02]  /*2a10*/  UMOV UR4, 0x400 ;  /* 0x0000040000047882 */ /* 0x000fe40000000000 */
[----:B0-----:R-:W-:-:S09]  /*2a20*/  ULEA UR4, UR6, UR4, 0x18 ;  /* 0x0000000406047291 */ /* 0x001fd2000f8ec0ff */
[----:B------:R0:W-:Y:S03]  /*2a30*/  STS [UR4+0x400], R0 ;  /* 0x00040000ff007988 */ /* 0x0001e60008000804 */
.L_x_373:
[----:B------:R-:W-:Y:S05]  /*2a40*/  BSYNC.RECONVERGENT B2 ;  /* 0x0000000000027941 */ /* 0x000fea0003800200 */
.L_x_372:
        /* <DEDUP_REMOVED lines=13> */
[----:B0-----:R-:W-:Y:S01]  /*2b20*/  LEA R0, R11, UR4, 0x2 ;  /* 0x000000040b007c11 */ /* 0x001fe2000f8e10ff */
[----:B-----5:R-:W-:Y:S02]  /*2b30*/  DMUL R4, R4, 0.5 ;  /* 0x3fe0000004047828 */ /* 0x020fe40000000000 */
[----:B----4-:R-:W0:Y:S02]  /*2b40*/  F2F.F64.F32 R14, UR16 ;  /* 0x00000010000e7d10 */ /* 0x010e240008201800 */
[----:B------:R1:W-:Y:S01]  /*2b50*/  STS [R0+0x4], R9 ;  /* 0x0000040900007388 */ /* 0x0003e20000000800 */
[----:B0-----:R-:W-:Y:S01]  /*2b60*/  DFMA R16, R12, R6, R14 ;  /* 0x000000060c10722b */ /* 0x001fe2000000000e */
[----:B------:R-:W-:Y:S06]  /*2b70*/  BAR.SYNC.DEFER_BLOCKING 0x0 ;  /* 0x0000000000007b1d */ /* 0x000fec0000010000 */
[----:B-1----:R-:W-:Y:S05]  /*2b80*/  @!P0 EXIT ;  /* 0x000000000000894d */ /* 0x002fea0003800000 */
[----:B------:R-:W-:Y:S01]  /*2b90*/  DFMA R12, R12, R4, R14 ;  /* 0x000000040c0c722b */ /* 0x000fe2000000000e */
[----:B------:R-:W0:Y:S01]  /*2ba0*/  F2F.F32.F64 R16, R16 ;  /* 0x0000001000107310 */ /* 0x000e220000301000 */
[----:B------:R-:W-:Y:S01]  /*2bb0*/  FMUL R7, R2, |UR12| ;  /* 0x4000000c02077c20 */ /* 0x000fe20008400000 */
[----:B------:R-:W-:Y:S01]  /*2bc0*/  I2FP.F32.S32 R8, UR19 ;  /* 0x0000001300087c45 */ /* 0x000fe20008201400 */
[----:B------:R-:W-:Y:S01]  /*2bd0*/  IMAD.MOV.U32 R2, RZ, RZ, RZ ;  /* 0x000000ffff027224 */ /* 0x000fe200078e00ff */
[----:B------:R-:W-:Y:S01]  /*2be0*/  MOV R6, RZ ;  /* 0x000000ff00067202 */ /* 0x000fe20000000f00 */
[----:B------:R-:W-:-:S03]  /*2bf0*/  UIMAD UR7, UR11, UR19, UR19 ;  /* 0x000000130b0772a4 */ /* 0x000fc6000f8e0213 */
[----:B------:R-:W1:Y:S01]  /*2c00*/  F2F.F32.F64 R5, R12 ;  /* 0x0000000c00057310 */ /* 0x000e620000301000 */
[----:B0-----:R-:W-:-:S07]  /*2c10*/  FMUL R4, R16, UR14 ;  /* 0x0000000e10047c20 */ /* 0x001fce0008400000 */
[----:B------:R-:W0:Y:S01]  /*2c20*/  I2F.F64 R14, UR18 ;  /* 0x00000012000e7d12 */ /* 0x000e220008201c00 */
[----:B-1----:R-:W-:-:S07]  /*2c30*/  FMUL R5, R5, UR14 ;  /* 0x0000000e05057c20 */ /* 0x002fce0008400000 */
.L_x_405:
[----:B------:R-:W-:Y:S05]  /*2c40*/  YIELD ;  /* 0x0000000000007946 */ /* 0x000fea0003800000 */
[----:B-1----:R-:W1:Y:S01]  /*2c50*/  LDCU UR4, c[0x0][0x398] ;  /* 0x00007300ff0477ac */ /* 0x002e620008000800 */
[----:B------:R-:W-:Y:S01]  /*2c60*/  IMAD.IADD R2, R11, 0x1, R2 ;  /* 0x000000010b027824 */ /* 0x000fe200078e0202 */
[----:B------:R-:W-:Y:S04]  /*2c70*/  BSSY B2, `(.L_x_376) ;  /* 0x00000ed000027945 */ /* 0x000fe80003800000 */
[----:B-1----:R-:W-:-:S13]  /*2c80*/  ISETP.GE.AND P0, PT, R2, UR4, PT ;  /* 0x0000000402007c0c */ /* 0x002fda000bf06270 */
[----:B0-2---:R-:W-:Y:S05]  /*2c90*/  @P0 BRA `(.L_x_377) ;  /* 0x0000000c00a80947 */ /* 0x005fea0003800000 */
        /* <DEDUP_REMOVED lines=24> */
[----:B------:R-:W-:-:S07]  /*2e20*/  IMAD.MOV.U32 R21, RZ, RZ, R0 ;  /* 0x000000ffff157224 */ /* 0x000fce00078e0000 */
.L_x_379:
[----:B------:R-:W-:Y:S05]  /*2e30*/  BSYNC.RECONVERGENT B3 ;  /* 0x0000000000037941 */ /* 0x000fea0003800200 */
.L_x_378:
        /* <DEDUP_REMOVED lines=13> */
[----:B------:R-:W-:Y:S05]  /*2f10*/  CALL.REL.NOINC `($__internal_3_$__cuda_sm3x_div_rn_noftz_f32_slowpath) ;  /* 0x0000000c00287944 */ /* 0x000fea0003c00000 */
.L_x_381:
[----:B------:R-:W-:Y:S05]  /*2f20*/  BSYNC.RECONVERGENT B3 ;  /* 0x0000000000037941 */ /* 0x000fea0003800200 */
.L_x_380:
        /* <DEDUP_REMOVED lines=14> */
.L_x_383:
[----:B------:R-:W-:Y:S05]  /*3010*/  BSYNC.RECONVERGENT B3 ;  /* 0x0000000000037941 */ /* 0x000fea0003800200 */
.L_x_382:
        /* <DEDUP_REMOVED lines=23> */
[----:B------:R-:W-:Y:S05]  /*3190*/  CALL.REL.NOINC `($__internal_3_$__cuda_sm3x_div_rn_noftz_f32_slowpath) ;  /* 0x0000000800887944 */ /* 0x000fea0003c00000 */
.L_x_387:
[----:B------:R-:W-:Y:S05]  /*31a0*/  BSYNC.RECONVERGENT B4 ;  /* 0x0000000000047941 */ /* 0x000fea0003800200 */
.L_x_386:
        /* <DEDUP_REMOVED lines=14> */
.L_x_389:
[----:B------:R-:W-:Y:S05]  /*3290*/  BSYNC.RECONVERGENT B4 ;  /* 0x0000000000047941 */ /* 0x000fea0003800200 */
.L_x_388:
        /* <DEDUP_REMOVED lines=13> */
.L_x_391:
[----:B------:R-:W-:Y:S05]  /*3370*/  BSYNC.RECONVERGENT B4 ;  /* 0x0000000000047941 */ /* 0x000fea0003800200 */
.L_x_390:
[----:B------:R2:W3:Y:S01]  /*3380*/  F2I.FLOOR.NTZ R16, R0 ;  /* 0x0000000000107305 */ /* 0x0004e20000207100 */
[----:B------:R-:W-:Y:S01]  /*3390*/  HFMA2 R17, -RZ, RZ, 0, 0 ;  /* 0x00000000ff117431 */ /* 0x000fe200000001ff */
[----:B------:R-:W-:Y:S06]  /*33a0*/  BRA `(.L_x_392) ;  /* 0x0000000000407947 */ /* 0x000fec0003800000 */
.L_x_385:
        /* <DEDUP_REMOVED lines=12> */
[----:B------:R-:W-:Y:S05]  /*3470*/  CALL.REL.NOINC `($__internal_3_$__cuda_sm3x_div_rn_noftz_f32_slowpath) ;  /* 0x0000000400d07944 */ /* 0x000fea0003c00000 */
.L_x_394:
[----:B------:R-:W-:Y:S05]  /*3480*/  BSYNC.RECONVERGENT B4 ;  /* 0x0000000000047941 */ /* 0x000fea0003800200 */
.L_x_393:
[----:B------:R0:W1:Y:S01]  /*3490*/  F2I.FLOOR.NTZ R17, R0 ;  /* 0x0000000000117305 */ /* 0x0000620000207100 */
[----:B------:R-:W-:-:S07]  /*34a0*/  IMAD.MOV.U32 R16, RZ, RZ, RZ ;  /* 0x000000ffff107224 */ /* 0x000fce00078e00ff */
.L_x_392:
[----:B------:R-:W-:Y:S05]  /*34b0*/  BSYNC.RECONVERGENT B3 ;  /* 0x0000000000037941 */ /* 0x000fea0003800200 */
.L_x_384:
[----:B---3--:R-:W-:Y:S01]  /*34c0*/  ISETP.GE.AND P0, PT, R16, UR5, PT ;  /* 0x0000000510007c0c */ /* 0x008fe2000bf06270 */
[----:B------:R-:W3:Y:S01]  /*34d0*/  LDCU UR4, c[0x0][0x39c] ;  /* 0x00007380ff0477ac */ /* 0x000ee20008000800 */
[----:B------:R-:W-:Y:S11]  /*34e0*/  BSSY B3, `(.L_x_395) ;  /* 0x000004b000037945 */ /* 0x000ff60003800000 */
[----:B------:R-:W4:Y:S01]  /*34f0*/  @!P0 S2R R3, SR_CgaCtaId ;  /* 0x0000000000038919 */ /* 0x000f220000008800 */
[----:B0-2---:R-:W-:-:S04]  /*3500*/  @!P0 MOV R0, 0x400 ;  /* 0x0000040000008802 */ /* 0x005fc80000000f00 */
[----:B------:R-:W-:-:S04]  /*3510*/  @!P0 IADD3 R0, PT, PT, R0, 0x400, RZ ;  /* 0x0000040000008810 */ /* 0x000fc80007ffe0ff */
[----:B----4-:R-:W-:Y:S01]  /*3520*/  @!P0 LEA R3, R3, R0, 0x18 ;  /* 0x0000000003038211 */ /* 0x010fe200078ec0ff */
[----:B-1----:R-:W-:-:S03]  /*3530*/  VIADD R0, R17, 0x1 ;  /* 0x0000000111007836 */ /* 0x002fc60000000000 */
[----:B------:R-:W-:Y:S01]  /*3540*/  @!P0 LEA R12, R16, R3, 0x2 ;  /* 0x00000003100c8211 */ /* 0x000fe200078e10ff */
[----:B------:R-:W-:Y:S01]  /*3550*/  HFMA2 R3, -RZ, RZ, 0, 0 ;  /* 0x00000000ff037431 */ /* 0x000fe200000001ff */
[----:B------:R-:W-:-:S03]  /*3560*/  I2FP.F32.S32 R0, R0 ;  /* 0x0000000000007245 */ /* 0x000fc60000201400 */
[----:B------:R0:W1:Y:S01]  /*3570*/  @!P0 LDS R9, [R12+0x4] ;  /* 0x000004000c098984 */ /* 0x0000620000000800 */
[----:B---3--:R-:W-:Y:S01]  /*3580*/  ISETP.GE.OR P0, PT, R17, UR4, P0 ;  /* 0x0000000411007c0c */ /* 0x008fe20008706670 */
[----:B------:R-:W-:-:S12]  /*3590*/  FFMA R22, R0, R13, R21 ;  /* 0x0000000d00167223 */ /* 0x000fd80000000015 */
[----:B0-----:R-:W-:Y:S05]  /*35a0*/  @P0 BRA `(.L_x_396) ;  /* 0x0000000000f80947 */ /* 0x001fea0003800000 */
[----:B------:R-:W-:Y:S02]  /*35b0*/  SHF.R.S32.HI R21, RZ, 0x1f, R2 ;  /* 0x0000001fff157819 */ /* 0x000fe40000011402 */
[----:B------:R-:W-:-:S07]  /*35c0*/  MOV R3, RZ ;  /* 0x000000ff00037202 */ /* 0x000fce0000000f00 */
.L_x_402:
[----:B-12---:R-:W-:Y:S01]  /*35d0*/  FSETP.GEU.AND P0, PT, R22, R9, PT ;  /* 0x000000091600720b */ /* 0x006fe20003f0e000 */
[----:B------:R-:W-:Y:S05]  /*35e0*/  YIELD ;  /* 0x0000000000007946 */ /* 0x000fea0003800000 */
[----:B------:R-:W-:Y:S01]  /*35f0*/  BSSY.RECONVERGENT B4, `(.L_x_397) ;  /* 0x0000035000047945 */ /* 0x000fe20003800200 */
[----:B0-----:R-:W-:-:S06]  /*3600*/  IMAD.MOV.U32 R0, RZ, RZ, R16 ;  /* 0x000000ffff007224 */ /* 0x001fcc00078e0010 */
[----:B------:R-:W-:Y:S05]  /*3610*/  @P0 BRA `(.L_x_398) ;  /* 0x0000000000900947 */ /* 0x000fea0003800000 */
[----:B------:R-:W0:Y:S01]  /*3620*/  S2UR UR6, SR_CgaCtaId ;  /* 0x00000000000679c3 */ /* 0x000e220000008800 */
[----:B------:R-:W-:Y:S01]  /*3630*/  UMOV UR4, 0x400 ;  /* 0x0000040000047882 */ /* 0x000fe20000000000 */
[----:B------:R-:W1:Y:S01]  /*3640*/  MUFU.RCP R18, R13 ;  /* 0x0000000d00127308 */ /* 0x000e620000001000 */
[----:B------:R-:W-:Y:S01]  /*3650*/  FADD R0, R22, -R20 ;  /* 0x8000001416007221 */ /* 0x000fe20000000000 */
[----:B------:R-:W-:Y:S01]  /*3660*/  BSSY.RECONVERGENT B5, `(.L_x_399) ;  /* 0x0000011000057945 */ /* 0x000fe20003800200 */
[----:B------:R-:W-:Y:S01]  /*3670*/  MOV R20, R22 ;  /* 0x0000001600147202 */ /* 0x000fe20000000f00 */
[----:B-1----:R-:W-:Y:S01]  /*3680*/  FFMA R19, R18, -R13, 1 ;  /* 0x3f80000012137423 */ /* 0x002fe2000000080d */
[----:B0-----:R-:W-:-:S06]  /*3690*/  ULEA UR4, UR6, UR4, 0x18 ;  /* 0x0000000406047291 */ /* 0x001fcc000f8ec0ff */
[----:B------:R-:W-:-:S06]  /*36a0*/  LEA R12, R16, UR4, 0x2 ;  /* 0x00000004100c7c11 */ /* 0x000fcc000f8e10ff */
[----:B------:R-:W0:Y:S02]  /*36b0*/  LDS R12, [R12] ;  /* 0x000000000c0c7984 */ /* 0x000e240000000800 */
[----:B0-----:R-:W-:Y:S01]  /*36c0*/  FFMA R24, R0, R12, R3 ;  /* 0x0000000c00187223 */ /* 0x001fe20000000003 */
[----:B------:R-:W-:-:S03]  /*36d0*/  FFMA R0, R18, R19, R18 ;  /* 0x0000001312007223 */ /* 0x000fc60000000012 */
[----:B------:R-:W0:Y:S01]  /*36e0*/  FCHK P0, R24, R13 ;  /* 0x0000000d18007302 */ /* 0x000e220000000000 */
[----:B------:R-:W-:-:S04]  /*36f0*/  FFMA R3, R0, R24, RZ ;  /* 0x0000001800037223 */ /* 0x000fc800000000ff */
[----:B------:R-:W-:-:S04]  /*3700*/  FFMA R18, R3, -R13, R24 ;  /* 0x8000000d03127223 */ /* 0x000fc80000000018 */
[----:B------:R-:W-:Y:S01]  /*3710*/  FFMA R0, R0, R18, R3 ;  /* 0x0000001200007223 */ /* 0x000fe20000000003 */
[----:B0-----:R-:W-:Y:S06]  /*3720*/  @!P0 BRA `(.L_x_400) ;  /* 0x0000000000108947 */ /* 0x001fec0003800000 */
[----:B------:R-:W-:Y:S01]  /*3730*/  MOV R3, R24 ;  /* 0x0000001800037202 */ /* 0x000fe20000000f00 */
[----:B------:R-:W-:Y:S01]  /*3740*/  IMAD.MOV.U32 R0, RZ, RZ, R13 ;  /* 0x000000ffff007224 */ /* 0x000fe200078e000d */
[----:B------:R-:W-:-:S07]  /*3750*/  MOV R12, 0x3770 ;  /* 0x00003770000c7802 */ /* 0x000fce0000000f00 */
[----:B------:R-:W-:Y:S05]  /*3760*/  CALL.REL.NOINC `($__internal_3_$__cuda_sm3x_div_rn_noftz_f32_slowpath) ;  /* 0x0000000400147944 */ /* 0x000fea0003c00000 */
.L_x_400:
[----:B------:R-:W-:Y:S05]  /*3770*/  BSYNC.RECONVERGENT B5 ;  /* 0x0000000000057941 */ /* 0x000fea0003800200 */
.L_x_399:
[----:B------:R-:W0:Y:S01]  /*3780*/  LDCU UR4, c[0x0][0x398] ;  /* 0x00007300ff0477ac */ /* 0x000e220008000800 */
[----:B------:R-:W-:Y:S01]  /*3790*/  LOP3.LUT R3, RZ, R17, RZ, 0x33, !PT ;  /* 0x00000011ff037212 */ /* 0x000fe200078e33ff */
[----:B------:R-:W1:Y:S03]  /*37a0*/  LDCU.64 UR16, c[0x0][0x380] ;  /* 0x00007000ff1077ac */ /* 0x000e660008000a00 */
[----:B------:R-:W-:-:S05]  /*37b0*/  IADD3 R3, PT, PT, R3, UR7, RZ ;  /* 0x0000000703037c10 */ /* 0x000fca000fffe0ff */
[----:B0-----:R-:W-:-:S05]  /*37c0*/  IMAD R3, R3, UR4, RZ ;  /* 0x0000000403037c24 */ /* 0x001fca000f8e02ff */
[----:B------:R-:W-:-:S04]  /*37d0*/  IADD3 R12, P0, PT, R2, R3, RZ ;  /* 0x00000003020c7210 */ /* 0x000fc80007f1e0ff */
[----:B------:R-:W-:Y:S02]  /*37e0*/  LEA.HI.X.SX32 R3, R3, R21, 0x1, P0 ;  /* 0x0000001503037211 */ /* 0x000fe400000f0eff */
[----:B-1----:R-:W-:-:S04]  /*37f0*/  LEA R18, P0, R12, UR16, 0x2 ;  /* 0x000000100c127c11 */ /* 0x002fc8000f8010ff */
[----:B------:R-:W-:-:S05]  /*3800*/  LEA.HI.X R19, R12, UR17, R3, 0x2, P0 ;  /* 0x000000110c137c11 */ /* 0x000fca00080f1403 */
[----:B------:R0:W-:Y:S01]  /*3810*/  REDG.E.ADD.F32.FTZ.RN.STRONG.GPU desc[UR8][R18.64], R0 ;  /* 0x00000000120079a6 */ /* 0x0001e2000c12f308 */
[----:B------:R-:W-:Y:S02]  /*3820*/  HFMA2 R3, -RZ, RZ, 0, 0 ;  /* 0x00000000ff037431 */ /* 0x000fe400000001ff */
[----:B------:R-:W-:Y:S01]  /*3830*/  FADD R22, R22, R13 ;  /* 0x0000000d16167221 */ /* 0x000fe20000000000 */
[----:B------:R-:W-:Y:S01]  /*3840*/  VIADD R17, R17, 0x1 ;  /* 0x0000000111117836 */ /* 0x000fe20000000000 */
[----:B------:R-:W-:Y:S06]  /*3850*/  BRA `(.L_x_401) ;  /* 0x0000000000387947 */ /* 0x000fec0003800000 */
.L_x_398:
[----:B------:R-:W0:Y:S01]  /*3860*/  S2R R19, SR_CgaCtaId ;  /* 0x0000000000137919 */ /* 0x000e220000008800 */
[----:B------:R-:W-:-:S04]  /*3870*/  MOV R12, 0x400 ;  /* 0x00000400000c7802 */ /* 0x000fc80000000f00 */
[----:B0-----:R-:W-:-:S04]  /*3880*/  LEA R23, R19, R12, 0x18 ;  /* 0x0000000c13177211 */ /* 0x001fc800078ec0ff */
[C---:B------:R-:W-:Y:S02]  /*3890*/  LEA R23, R16.reuse, R23, 0x2 ;  /* 0x0000001710177211 */ /* 0x040fe400078e10ff */
[----:B------:R-:W-:-:S04]  /*38a0*/  IADD3 R16, PT, PT, R16, 0x1, RZ ;  /* 0x0000000110107810 */ /* 0x000fc80007ffe0ff */
[----:B------:R-:W-:-:S13]  /*38b0*/  ISETP.GE.AND P0, PT, R16, UR5, PT ;  /* 0x0000000510007c0c */ /* 0x000fda000bf06270 */
[----:B------:R-:W-:-:S05]  /*38c0*/  @!P0 VIADD R12, R12, 0x400 ;  /* 0x000004000c0c8836 */ /* 0x000fca0000000000 */
[----:B------:R-:W-:Y:S02]  /*38d0*/  @!P0 LEA R19, R19, R12, 0x18 ;  /* 0x0000000c13138211 */ /* 0x000fe400078ec0ff */
[----:B------:R-:W0:Y:S02]  /*38e0*/  LDS R12, [R23] ;  /* 0x00000000170c7984 */ /* 0x000e240000000800 */
[----:B------:R-:W-:Y:S01]  /*38f0*/  @!P0 LEA R18, R0, R19, 0x2 ;  /* 0x0000001300128211 */ /* 0x000fe200078e10ff */
[----:B------:R-:W-:Y:S01]  /*3900*/  FADD R0, R9, -R20 ;  /* 0x8000001409007221 */ /* 0x000fe20000000000 */
[----:B------:R-:W-:-:S03]  /*3910*/  MOV R20, R9 ;  /* 0x0000000900147202 */ /* 0x000fc60000000f00 */
[----:B------:R1:W2:Y:S02]  /*3920*/  @!P0 LDS R9, [R18+0x8] ;  /* 0x0000080012098984 */ /* 0x0002a40000000800 */
[----:B01----:R-:W-:-:S07]  /*3930*/  FFMA R3, R0, R12, R3 ;  /* 0x0000000c00037223 */ /* 0x003fce0000000003 */
.L_x_401:
[----:B------:R-:W-:Y:S05]  /*3940*/  BSYNC.RECONVERGENT B4 ;  /* 0x0000000000047941 */ /* 0x000fea0003800200 */
.L_x_397:
[----:B------:R-:W1:Y:S01]  /*3950*/  LDCU UR4, c[0x0][0x39c] ;  /* 0x00007380ff0477ac */ /* 0x000e620008000800 */
[----:B------:R-:W-:Y:S02]  /*3960*/  ISETP.GE.AND P0, PT, R16, UR5, PT ;  /* 0x0000000510007c0c */ /* 0x000fe4000bf06270 */
[----:B-1----:R-:W-:-:S13]  /*3970*/  ISETP.LT.AND P1, PT, R17, UR4, PT ;  /* 0x0000000411007c0c */ /* 0x002fda000bf21270 */
[----:B------:R-:W-:Y:S05]  /*3980*/  @!P0 BRA P1, `(.L_x_402) ;  /* 0xfffffffc00108947 */ /* 0x000fea000083ffff */
.L_x_396:
[----:B------:R-:W-:Y:S05]  /*3990*/  BSYNC B3 ;  /* 0x0000000000037941 */ /* 0x000fea0003800000 */
.L_x_395:
        /* <DEDUP_REMOVED lines=14> */
.L_x_404:
[----:B------:R-:W-:Y:S05]  /*3a80*/  BSYNC.RECONVERGENT B3 ;  /* 0x0000000000037941 */ /* 0x000fea0003800200 */
.L_x_403:
[----:B------:R-:W0:Y:S01]  /*3a90*/  LDCU UR4, c[0x0][0x398] ;  /* 0x00007300ff0477ac */ /* 0x000e220008000800 */
[----:B------:R-:W-:Y:S02]  /*3aa0*/  LOP3.LUT R17, RZ, R17, RZ, 0x33, !PT ;  /* 0x00000011ff117212 */ /* 0x000fe400078e33ff */
[----:B------:R-:W-:Y:S01]  /*3ab0*/  SHF.R.S32.HI R12, RZ, 0x1f, R2 ;  /* 0x0000001fff0c7819 */ /* 0x000fe20000011402 */
[----:B------:R-:W3:Y:S01]  /*3ac0*/  LDCU.64 UR16, c[0x0][0x380] ;  /* 0x00007000ff1077ac */ /* 0x000ee20008000a00 */
[----:B------:R-:W-:-:S05]  /*3ad0*/  IADD3 R17, PT, PT, R17, UR7, RZ ;  /* 0x0000000711117c10 */ /* 0x000fca000fffe0ff */
[----:B0-----:R-:W-:-:S05]  /*3ae0*/  IMAD R17, R17, UR4, RZ ;  /* 0x0000000411117c24 */ /* 0x001fca000f8e02ff */
[----:B------:R-:W-:-:S04]  /*3af0*/  IADD3 R3, P0, PT, R2, R17, RZ ;  /* 0x0000001102037210 */ /* 0x000fc80007f1e0ff */
[----:B------:R-:W-:Y:S02]  /*3b00*/  LEA.HI.X.SX32 R12, R17, R12, 0x1, P0 ;  /* 0x0000000c110c7211 */ /* 0x000fe400000f0eff */
[----:B---3--:R-:W-:-:S04]  /*3b10*/  LEA R2, P0, R3, UR16, 0x2 ;  /* 0x0000001003027c11 */ /* 0x008fc8000f8010ff */
[----:B------:R-:W-:-:S05]  /*3b20*/  LEA.HI.X R3, R3, UR17, R12, 0x2, P0 ;  /* 0x0000001103037c11 */ /* 0x000fca00080f140c */
[----:B------:R3:W-:Y:S04]  /*3b30*/  REDG.E.ADD.F32.FTZ.RN.STRONG.GPU desc[UR8][R2.64], R0 ;  /* 0x00000000020079a6 */ /* 0x0007e8000c12f308 */
.L_x_377:
[----:B------:R-:W-:Y:S05]  /*3b40*/  BSYNC B2 ;  /* 0x0000000000027941 */ /* 0x000fea0003800000 */
.L_x_376:
[----:B------:R-:W4:Y:S01]  /*3b50*/  LDCU UR4, c[0x0][0x398] ;  /* 0x00007300ff0477ac */ /* 0x000f220008000800 */
[----:B---3--:R-:W-:-:S05]  /*3b60*/  MOV R3, UR10 ;  /* 0x0000000a00037c02 */ /* 0x008fca0008000f00 */
[C---:B------:R-:W-:Y:S02]  /*3b70*/  IMAD R2, R6.reuse, R3, UR10 ;  /* 0x0000000a06027e24 */ /* 0x040fe4000f8e0203 */
[----:B------:R-:W-:-:S03]  /*3b80*/  VIADD R6, R6, 0x1 ;  /* 0x0000000106067836 */ /* 0x000fc60000000000 */
[----:B----4-:R-:W-:-:S13]  /*3b90*/  ISETP.GE.U32.AND P0, PT, R2, UR4, PT ;  /* 0x0000000402007c0c */ /* 0x010fda000bf06070 */
[----:B------:R-:W-:Y:S05]  /*3ba0*/  @!P0 BRA `(.L_x_405) ;  /* 0xfffffff000248947 */ /* 0x000fea000383ffff */
[----:B------:R-:W-:Y:S05]  /*3bb0*/  EXIT ;  /* 0x000000000000794d */ /* 0x000fea0003800000 */
        .weak           $__internal_3_$__cuda_sm3x_div_rn_noftz_f32_slowpath
        .type           $__internal_3_$__cuda_sm3x_div_rn_noftz_f32_slowpath,@function
        .size           $__internal_3_$__cuda_sm3x_div_rn_noftz_f32_slowpath,(.L_x_629 - $__internal_3_$__cuda_sm3x_div_rn_noftz_f32_slowpath)
$__internal_3_$__cuda_sm3x_div_rn_noftz_f32_slowpath:
[----:B------:R-:W-:Y:S01]  /*3bc0*/  SHF.R.U32.HI R18, RZ, 0x17, R0 ;  /* 0x00000017ff127819 */ /* 0x000fe20000011600 */
[----:B------:R-:W-:Y:S01]  /*3bd0*/  BSSY.RECONVERGENT B0, `(.L_x_406) ;  /* 0x0000062000007945 */ /* 0x000fe20003800200 */
[----:B------:R-:W-:Y:S02]  /*3be0*/  SHF.R.U32.HI R23, RZ, 0x17, R3 ;  /* 0x00000017ff177819 */ /* 0x000fe40000011603 */
[----:B------:R-:W-:Y:S02]  /*3bf0*/  LOP3.LUT R18, R18, 0xff, RZ, 0xc0, !PT ;  /* 0x000000ff12127812 */ /* 0x000fe400078ec0ff */
[----:B------:R-:W-:Y:S02]  /*3c00*/  LOP3.LUT R23, R23, 0xff, RZ, 0xc0, !PT ;  /* 0x000000ff17177812 */ /* 0x000fe400078ec0ff */
[----:B------:R-:W-:Y:S02]  /*3c10*/  IADD3 R24, PT, PT, R18, -0x1, RZ ;  /* 0xffffffff12187810 */ /* 0x000fe40007ffe0ff */
[----:B------:R-:W-:-:S02]  /*3c20*/  IADD3 R25, PT, PT, R23, -0x1, RZ ;  /* 0xffffffff17197810 */ /* 0x000fc40007ffe0ff */
[----:B------:R-:W-:-:S04]  /*3c30*/  ISETP.GT.U32.AND P0, PT, R24, 0xfd, PT ;  /* 0x000000fd1800780c */ /* 0x000fc80003f04070 */
[----:B------:R-:W-:-:S13]  /*3c40*/  ISETP.GT.U32.OR P0, PT, R25, 0xfd, P0 ;  /* 0x000000fd1900780c */ /* 0x000fda0000704470 */
[----:B------:R-:W-:Y:S01]  /*3c50*/  @!P0 IMAD.MOV.U32 R19, RZ, RZ, RZ ;  /* 0x000000ffff138224 */ /* 0x000fe200078e00ff */
        /* <DEDUP_REMOVED lines=24> */
.L_x_407:
[----:B------:R-:W-:Y:S01]  /*3de0*/  LEA R25, R18, 0xc0800000, 0x17 ;  /* 0xc080000012197811 */ /* 0x000fe200078eb8ff */
[----:B------:R-:W-:Y:S01]  /*3df0*/  BSSY.RECONVERGENT B1, `(.L_x_412) ;  /* 0x0000036000017945 */ /* 0x000fe20003800200 */
[----:B------:R-:W-:Y:S02]  /*3e00*/  IADD3 R23, PT, PT, R23, -0x7f, RZ ;  /* 0xffffff8117177810 */ /* 0x000fe40007ffe0ff */
[----:B------:R-:W-:Y:S02]  /*3e10*/  IADD3 R26, PT, PT, -R25, R0, RZ ;  /* 0x00000000191a7210 */ /* 0x000fe40007ffe1ff */
[C---:B------:R-:W-:Y:S01]  /*3e20*/  IADD3 R18, PT, PT, R23.reuse, 0x7f, -R18 ;  /* 0x0000007f17127810 */ /* 0x040fe20007ffe812 */
[----:B------:R-:W-:Y:S01]  /*3e30*/  IMAD R0, R23, -0x800000, R3 ;  /* 0xff80000017007824 */ /* 0x000fe200078e0203 */
[----:B------:R-:W0:Y:S01]  /*3e40*/  MUFU.RCP R24, R26 ;  /* 0x0000001a00187308 */ /* 0x000e220000001000 */
[----:B------:R-:W-:Y:S02]  /*3e50*/  FADD.FTZ R25, -R26, -RZ ;  /* 0x800000ff1a197221 */ /* 0x000fe40000010100 */
[----:B------:R-:W-:-:S02]  /*3e60*/  IMAD.IADD R19, R18, 0x1, R19 ;  /* 0x0000000112137824 */ /* 0x000fc400078e0213 */
        /* <DEDUP_REMOVED lines=20> */
[-CC-:B------:R-:W-:Y:S01]  /*3fb0*/  FFMA.RZ R18, R27, R25.reuse, R24.reuse ;  /* 0x000000191b127223 */ /* 0x180fe2000000c018 */
[----:B------:R-:W-:Y:S02]  /*3fc0*/  VIADD R23, R3, 0x20 ;  /* 0x0000002003177836 */ /* 0x000fe40000000000 */
[CCC-:B------:R-:W-:Y:S01]  /*3fd0*/  FFMA.RP R19, R27.reuse, R25.reuse, R24.reuse ;  /* 0x000000191b137223 */ /* 0x1c0fe20000008018 */
[----:B------:R-:W-:Y:S01]  /*3fe0*/  FFMA.RM R24, R27, R25, R24 ;  /* 0x000000191b187223 */ /* 0x000fe20000004018 */
[C---:B------:R-:W-:Y:S02]  /*3ff0*/  ISETP.NE.AND P2, PT, R3.reuse, RZ, PT ;  /* 0x000000ff0300720c */ /* 0x040fe40003f45270 */
        /* <DEDUP_REMOVED lines=17> */
.L_x_414:
[----:B------:R-:W-:-:S04]  /*4110*/  LOP3.LUT R0, R0, 0x80000000, RZ, 0xc0, !PT ;  /* 0x8000000000007812 */ /* 0x000fc800078ec0ff */
[----:B------:R-:W-:Y:S01]  /*4120*/  LOP3.LUT R0, R0, 0x7f800000, RZ, 0xfc, !PT ;  /* 0x7f80000000007812 */ /* 0x000fe200078efcff */
[----:B------:R-:W-:Y:S06]  /*4130*/  BRA `(.L_x_415) ;  /* 0x0000000000047947 */ /* 0x000fec0003800000 */
.L_x_413:
[----:B------:R-:W-:-:S07]  /*4140*/  IMAD R0, R19, 0x800000, R0 ;  /* 0x0080000013007824 */ /* 0x000fce00078e0200 */
.L_x_415:
[----:B------:R-:W-:Y:S05]  /*4150*/  BSYNC.RECONVERGENT B1 ;  /* 0x0000000000017941 */ /* 0x000fea0003800200 */
.L_x_412:
[----:B------:R-:W-:Y:S05]  /*4160*/  BRA `(.L_x_416) ;  /* 0x0000000000207947 */ /* 0x000fea0003800000 */
.L_x_411:
[----:B------:R-:W-:-:S04]  /*4170*/  LOP3.LUT R0, R0, 0x80000000, R3, 0x48, !PT ;  /* 0x8000000000007812 */ /* 0x000fc800078e4803 */
[----:B------:R-:W-:Y:S01]  /*4180*/  LOP3.LUT R0, R0, 0x7f800000, RZ, 0xfc, !PT ;  /* 0x7f80000000007812 */ /* 0x000fe200078efcff */
[----:B------:R-:W-:Y:S06]  /*4190*/  BRA `(.L_x_416) ;  /* 0x0000000000147947 */ /* 0x000fec0003800000 */
.L_x_410:
[----:B------:R-:W-:Y:S01]  /*41a0*/  LOP3.LUT R0, R0, 0x80000000, R3, 0x48, !PT ;  /* 0x8000000000007812 */ /* 0x000fe200078e4803 */
[----:B------:R-:W-:Y:S06]  /*41b0*/  BRA `(.L_x_416) ;  /* 0x00000000000c7947 */ /* 0x000fec0003800000 */
.L_x_409:
[----:B------:R-:W0:Y:S01]  /*41c0*/  MUFU.RSQ R0, -QNAN ;  /* 0xffc0000000007908 */ /* 0x000e220000001400 */
[----:B------:R-:W-:Y:S05]  /*41d0*/  BRA `(.L_x_416) ;  /* 0x0000000000047947 */ /* 0x000fea0003800000 */
.L_x_408:
[----:B------:R-:W-:-:S07]  /*41e0*/  FADD.FTZ R0, R3, R0 ;  /* 0x0000000003007221 */ /* 0x000fce0000010000 */
.L_x_416:
[----:B------:R-:W-:Y:S05]  /*41f0*/  BSYNC.RECONVERGENT B0 ;  /* 0x0000000000007941 */ /* 0x000fea0003800200 */
.L_x_406:
[----:B------:R-:W-:Y:S01]  /*4200*/  HFMA2 R19, -RZ, RZ, 0, 0 ;  /* 0x00000000ff137431 */ /* 0x000fe200000001ff */
[----:B------:R-:W-:-:S04]  /*4210*/  MOV R18, R12 ;  /* 0x0000000c00127202 */ /* 0x000fc80000000f00 */
[----:B0-----:R-:W-:Y:S05]  /*4220*/  RET.REL.NODEC R18 `(_Z30BackProjFanFlatDisCUDA2dKernelILb0EEvPfPKfS2_iiiiffffffff) ;  /* 0xffffffbc12747950 */ /* 0x001fea0003c3ffff */
.L_x_417:
        /* <DEDUP_REMOVED lines=13> */
.L_x_629:


//--------------------- .text._Z31ProjTransFanFlatDisCUDA2dKernelPfPKfS1_iiiiffffffff --------------------------
	.section	.text._Z31ProjTransFanFlatDisCUDA2dKernelPfPKfS1_iiiiffffffff,"ax",@progbits
	.align	128
        .global         _Z31ProjTransFanFlatDisCUDA2dKernelPfPKfS1_iiiiffffffff
        .type           _Z31ProjTransFanFlatDisCUDA2dKernelPfPKfS1_iiiiffffffff,@function
        .size           _Z31ProjTransFanFlatDisCUDA2dKernelPfPKfS1_iiiiffffffff,(.L_x_631 - _Z31ProjTransFanFlatDisCUDA2dKernelPfPKfS1_iiiiffffffff)
        .other          _Z31ProjTransFanFlatDisCUDA2dKernelPfPKfS1_iiiiffffffff,@"STO_CUDA_ENTRY STV_DEFAULT"
_Z31ProjTransFanFlatDisCUDA2dKernelPfPKfS1_iiiiffffffff:
.text._Z31ProjTransFanFlatDisCUDA2dKernelPfPKfS1_iiiiffffffff:
        /* <DEDUP_REMOVED lines=15> */
[----:B---3--:R-:W-:Y:S01]  /*00f0*/  VIADD R8, R5, UR5 ;  /* 0x0000000505087c36 */ /* 0x008fe20008000000 */
        /* <DEDUP_REMOVED lines=9> */
[----:B------:R-:W-:-:S04]  /*0190*/  FFMA R12, R12, -5.3903029534742383927e-15, R3 ;  /* 0xa7c234c50c0c7823 */ /* 0x000fc80000000003 */
        /* <DEDUP_REMOVED lines=13> */
.L_x_419:
        /* <DEDUP_REMOVED lines=44> */
.L_x_418:
[----:B------:R-:W-:Y:S02]  /*0530*/  IMAD.MOV.U32 R7, RZ, RZ, 0x37cbac00 ;  /* 0x37cbac00ff077424 */ /* 0x000fe400078e00ff */
[----:B------:R-:W-:Y:S01]  /*0540*/  FMUL R3, R0, R0 ;  /* 0x0000000000037220 */ /* 0x000fe20000400000 */
[----:B------:R-:W-:Y:S01]  /*0550*/  LOP3.LUT R10, R4, 0x1, RZ, 0xc0, !PT ;  /* 0x00000001040a7812 */ /* 0x000fe200078ec0ff */
[----:B------:R-:W-:Y:S02]  /*0560*/  IMAD.MOV.U32 R13, RZ, RZ, 0x3effffff ;  /* 0x3effffffff0d7424 */ /* 0x000fe400078e00ff */
        /* <DEDUP_REMOVED lines=20> */
[----:B------:R-:W-:Y:S01]  /*06b0*/  IMAD.SHL.U32 R3, R9, 0x100, RZ ;  /* 0x0000010009037824 */ /* 0x000fe200078e00ff */
[----:B------:R-:W-:Y:S02]  /*06c0*/  CS2R R10, SRZ ;  /* 0x00000000000a7805 */ /* 0x000fe4000001ff00 */
[----:B------:R-:W-:Y:S01]  /*06d0*/  MOV R0, R1 ;  /* 0x0000000100007202 */ /* 0x000fe20000000f00 */
[----:B------:R-:W0:Y:S01]  /*06e0*/  LDCU.64 UR14, c[0x4][URZ] ;  /* 0x01000000ff0e77ac */ /* 0x000e220008000a00 */
[----:B------:R-:W-:Y:S01]  /*06f0*/  LOP3.LUT R17, R3, 0x80000000, RZ, 0xfc, !PT ;  /* 0x8000000003117812 */ /* 0x000fe200078efcff */
[----:B------:R-:W-:-:S06]  /*0700*/  UMOV UR4, URZ ;  /* 0x000000ff00047c82 */ /* 0x000fcc0008000000 */
.L_x_421:
        /* <DEDUP_REMOVED lines=44> */
.L_x_420:
[----:B------:R-:W-:Y:S01]  /*09d0*/  FMUL R3, R12, R12 ;  /* 0x0000000c0c037220 */ /* 0x000fe20000400000 */
[----:B------:R-:W-:Y:S01]  /*09e0*/  LOP3.LUT R0, R14, 0x1, RZ, 0xc0, !PT ;  /* 0x000000010e007812 */ /* 0x000fe200078ec0ff */
[----:B------:R-:W-:Y:S01]  /*09f0*/  IMAD.MOV.U32 R6, RZ, RZ, 0x3c0885e4 ;  /* 0x3c0885e4ff067424 */ /* 0x000fe200078e00ff */
[----:B------:R-:W0:Y:S01]  /*0a00*/  LDC R10, c[0x0][0x3b8] ;  /* 0x0000ee00ff0a7b82 */ /* 0x000e220000000800 */
        /* <DEDUP_REMOVED lines=14> */
[----:B-1----:R-:W-:Y:S01]  /*0af0*/  IMAD.U32 R9, RZ, RZ, UR4 ;  /* 0x00000004ff097e24 */ /* 0x002fe2000f8e00ff */
[----:B0-----:R-:W0:Y:S01]  /*0b00*/  MUFU.RCP R0, R10 ;  /* 0x0000000a00007308 */ /* 0x001e220000001000 */
[----:B------:R-:W-:Y:S02]  /*0b10*/  MOV R6, UR4 ;  /* 0x0000000400067c02 */ /* 0x000fe40008000f00 */
[----:B------:R-:W-:-:S03]  /*0b20*/  R2UR UR14, R4 ;  /* 0x00000000040e72ca */ /* 0x000fc600000e0000 */
[----:B------:R-:W-:-:S05]  /*0b30*/  FMUL R7, R6, -UR12 ;  /* 0x8000000c06077c20 */ /* 0x000fca0008400000 */
[----:B------:R-:W-:-:S05]  /*0b40*/  R2UR UR13, R7 ;  /* 0x00000000070d72ca */ /* 0x000fca00000e0000 */
[----:B------:R-:W-:Y:S01]  /*0b50*/  @P0 FADD R4, RZ, -UR14 ;  /* 0x8000000eff040e21 */ /* 0x000fe20008000000 */
[----:B0-----:R-:W-:-:S04]  /*0b60*/  FFMA R3, R0, -R10, 1 ;  /* 0x3f80000000037423 */ /* 0x001fc8000000080a */
[----:B------:R-:W-:Y:S01]  /*0b70*/  @P0 R2UR UR14, R4 ;  /* 0x00000000040e02ca */ /* 0x000fe200000e0000 */
[----:B------:R-:W0:Y:S01]  /*0b80*/  FCHK P0, R9, R10 ;  /* 0x0000000a09007302 */ /* 0x000e220000000000 */
[----:B------:R-:W-:-:S04]  /*0b90*/  FFMA R0, R0, R3, R0 ;  /* 0x0000000300007223 */ /* 0x000fc80000000000 */
[----:B------:R-:W-:-:S04]  /*0ba0*/  FFMA R3, R0, UR4, RZ ;  /* 0x0000000400037c23 */ /* 0x000fc800080000ff */
[----:B------:R-:W-:-:S04]  /*0bb0*/  FFMA R4, R3, -R10, UR4 ;  /* 0x0000000403047e23 */ /* 0x000fc8000800080a */
[----:B------:R-:W-:Y:S01]  /*0bc0*/  FFMA R3, R0, R4, R3 ;  /* 0x0000000400037223 */ /* 0x000fe20000000003 */
[----:B------:R-:W-:Y:S01]  /*0bd0*/  FMUL R0, R6, UR14 ;  /* 0x0000000e06007c20 */ /* 0x000fe20008400000 */
[----:B0-----:R-:W-:Y:S06]  /*0be0*/  @!P0 BRA `(.L_x_422) ;  /* 0x0000000000188947 */ /* 0x001fec0003800000 */
[----:B------:R-:W0:Y:S01]  /*0bf0*/  LDCU UR4, c[0x0][0x3b4] ;  /* 0x00007680ff0477ac */ /* 0x000e220008000800 */
[----:B------:R-:W-:Y:S01]  /*0c00*/  MOV R4, 0xc50 ;  /* 0x00000c5000047802 */ /* 0x000fe20000000f00 */
[----:B------:R-:W1:Y:S01]  /*0c10*/  LDCU UR7, c[0x0][0x3b8] ;  /* 0x00007700ff0777ac */ /* 0x000e620008000800 */
[----:B0-----:R-:W-:Y:S01]  /*0c20*/  MOV R3, UR4 ;  /* 0x0000000400037c02 */ /* 0x001fe20008000f00 */
[----:B-1----:R-:W-:-:S07]  /*0c30*/  IMAD.U32 R24, RZ, RZ, UR7 ;  /* 0x00000007ff187e24 */ /* 0x002fce000f8e00ff */
[----:B------:R-:W-:Y:S05]  /*0c40*/  CALL.REL.NOINC `($__internal_5_$__cuda_sm3x_div_rn_noftz_f32_slowpath) ;  /* 0x0000003400507944 */ /* 0x000fea0003c00000 */
.L_x_422:
        /* <DEDUP_REMOVED lines=14> */
[----:B------:R-:W1:Y:S03]  /*0d30*/  @!P1 LDC.64 R12, c[0x0][0x388] ;  /* 0x0000e200ff0c9b82 */ /* 0x000e660000000a00 */
[----:B------:R-:W-:Y:S01]  /*0d40*/  @!P1 SEL R3, R8, R3, P0 ;  /* 0x0000000308039207 */ /* 0x000fe20000000000 */
[----:B0-----:R-:W-:-:S04]  /*0d50*/  @!P1 IMAD R2, R7, UR11, R2 ;  /* 0x0000000b07029c24 */ /* 0x001fc8000f8e0202 */
[----:B------:R-:W-:-:S04]  /*0d60*/  @!P1 IMAD R3, R2, UR15, R3 ;  /* 0x0000000f02039c24 */ /* 0x000fc8000f8e0203 */
[----:B-1----:R-:W-:-:S06]  /*0d70*/  @!P1 IMAD.WIDE R2, R3, 0x4, R12 ;  /* 0x0000000403029825 */ /* 0x002fcc00078e020c */
[----:B------:R-:W2:Y:S01]  /*0d80*/  @!P1 LDG.E.CONSTANT R3, desc[UR8][R2.64] ;  /* 0x0000000802039981 */ /* 0x000ea2000c1e9900 */
[----:B------:R-:W0:Y:S01]  /*0d90*/  S2UR UR7, SR_CgaCtaId ;  /* 0x00000000000779c3 */ /* 0x000e220000008800 */
[----:B------:R-:W-:Y:S02]  /*0da0*/  UMOV UR4, 0x400 ;  /* 0x0000040000047882 */ /* 0x000fe40000000000 */
[----:B0-----:R-:W-:-:S06]  /*0db0*/  ULEA UR4, UR7, UR4, 0x18 ;  /* 0x0000000407047291 */ /* 0x001fcc000f8ec0ff */
[----:B------:R-:W-:-:S05]  /*0dc0*/  LEA R4, R5, UR4, 0x2 ;  /* 0x0000000405047c11 */ /* 0x000fca000f8e10ff */
[----:B--2---:R0:W-:Y:S04]  /*0dd0*/  @!P1 STS [R4], R3 ;  /* 0x0000000304009388 */ /* 0x0041e80000000800 */
[----:B------:R0:W-:Y:S01]  /*0de0*/  @P1 STS [R4], RZ ;  /* 0x000000ff04001388 */ /* 0x0001e20000000800 */
[----:B------:R-:W-:Y:S05]  /*0df0*/  @!P0 BRA `(.L_x_424) ;  /* 0x0000000000448947 */ /* 0x000fea0003800000 */
[----:B0-----:R-:W-:Y:S01]  /*0e00*/  IADD3 R4, PT, PT, R8, 0x1, RZ ;  /* 0x0000000108047810 */ /* 0x001fe20007ffe0ff */
[----:B------:R-:W-:Y:S08]  /*0e10*/  I2F.F64 R14, UR15 ;  /* 0x0000000f000e7d12 */ /* 0x000ff00008201c00 */
[----:B------:R-:W0:Y:S08]  /*0e20*/  I2F.F64.U32 R12, UR5 ;  /* 0x00000005000c7d12 */ /* 0x000e300008201800 */
[----:B------:R-:W1:Y:S01]  /*0e30*/  I2F.F64.U32 R16, R4 ;  /* 0x0000000400107312 */ /* 0x000e620000201800 */
[----:B0-----:R-:W-:-:S07]  /*0e40*/  DFMA R12, R14, -0.5, R12 ;  /* 0xbfe000000e0c782b */ /* 0x001fce000000000c */
[----:B------:R-:W-:Y:S01]  /*0e50*/  F2F.F64.F32 R6, R6 ;  /* 0x0000000600067310 */ /* 0x000fe20000201800 */
[----:B-1----:R-:W-:-:S07]  /*0e60*/  DFMA R14, R14, -0.5, R16 ;  /* 0xbfe000000e0e782b */ /* 0x002fce0000000010 */
[----:B------:R-:W0:Y:S08]  /*0e70*/  F2F.F64.F32 R8, R11 ;  /* 0x0000000b00087310 */ /* 0x000e300000201800 */
[----:B------:R-:W1:Y:S01]  /*0e80*/  F2F.F64.F32 R16, UR12 ;  /* 0x0000000c00107d10 */ /* 0x000e620008201800 */
[----:B0-----:R-:W-:-:S07]  /*0e90*/  DFMA R12, R12, R8, R6 ;  /* 0x000000080c0c722b */ /* 0x001fce0000000006 */
[----:B------:R-:W0:Y:S01]  /*0ea0*/  F2F.F64.F32 R2, UR14 ;  /* 0x0000000e00027d10 */ /* 0x000e220008201800 */
[----:B------:R-:W-:Y:S02]  /*0eb0*/  DFMA R8, R8, R14, R6 ;  /* 0x0000000e0808722b */ /* 0x000fe40000000006 */
[----:B-1----:R-:W-:-:S06]  /*0ec0*/  DMUL R14, R12, R16 ;  /* 0x000000100c0e7228 */ /* 0x002fcc0000000000 */
[----:B------:R-:W-:Y:S02]  /*0ed0*/  DMUL R16, R16, R8 ;  /* 0x0000000810107228 */ /* 0x000fe40000000000 */
[----:B0-----:R-:W-:Y:S02]  /*0ee0*/  DMUL R6, R12, R2 ;  /* 0x000000020c067228 */ /* 0x001fe40000000000 */
[----:B------:R-:W-:Y:S01]  /*0ef0*/  DMUL R18, R2, R8 ;  /* 0x0000000802127228 */ /* 0x000fe20000000000 */
[----:B------:R-:W-:Y:S10]  /*0f00*/  BRA `(.L_x_425) ;  /* 0x0000000000407947 */ /* 0x000ff40003800000 */
.L_x_424:
[----:B------:R-:W-:Y:S08]  /*0f10*/  I2F.F64.U32 R8, R8 ;  /* 0x0000000800087312 */ /* 0x000ff00000201800 */
[----:B------:R-:W1:Y:S08]  /*0f20*/  I2F.F64 R14, UR15 ;  /* 0x0000000f000e7d12 */ /* 0x000e700008201c00 */
[----:B------:R-:W2:Y:S01]  /*0f30*/  I2F.F64.U32 R12, UR5 ;  /* 0x00000005000c7d12 */ /* 0x000ea20008201800 */
[----:B-1----:R-:W-:-:S07]  /*0f40*/  DFMA R16, R14, 0.5, -R8 ;  /* 0x3fe000000e10782b */ /* 0x002fce0000000808 */
[----:B------:R-:W-:Y:S01]  /*0f50*/  F2F.F64.F32 R6, R6 ;  /* 0x0000000600067310 */ /* 0x000fe20000201800 */
[----:B--2---:R-:W-:-:S07]  /*0f60*/  DFMA R14, R14, 0.5, -R12 ;  /* 0x3fe000000e0e782b */ /* 0x004fce000000080c */
[----:B------:R-:W1:Y:S01]  /*0f70*/  F2F.F64.F32 R18, R11 ;  /* 0x0000000b00127310 */ /* 0x000e620000201800 */
[----:B------:R-:W-:-:S07]  /*0f80*/  DADD R16, R16, -1 ;  /* 0xbff0000010107429 */ /* 0x000fce0000000000 */
[----:B0-----:R-:W0:Y:S01]  /*0f90*/  F2F.F64.F32 R2, UR14 ;  /* 0x0000000e00027d10 */ /* 0x001e220008201800 */
[----:B-1----:R-:W-:-:S07]  /*0fa0*/  DFMA R14, R18, R14, R6 ;  /* 0x0000000e120e722b */ /* 0x002fce0000000006 */
[----:B------:R-:W1:Y:S01]  /*0fb0*/  F2F.F64.F32 R12, UR12 ;  /* 0x0000000c000c7d10 */ /* 0x000e620008201800 */
[----:B------:R-:W-:Y:S02]  /*0fc0*/  DFMA R16, R18, R16, R6 ;  /* 0x000000101210722b */ /* 0x000fe40000000006 */
[----:B0-----:R-:W-:-:S06]  /*0fd0*/  DMUL R6, R2, R14 ;  /* 0x0000000e02067228 */ /* 0x001fcc0000000000 */
[----:B------:R-:W-:Y:S02]  /*0fe0*/  DMUL R18, R2, R16 ;  /* 0x0000001002127228 */ /* 0x000fe40000000000 */
[C---:B-1----:R-:W-:Y:S02]  /*0ff0*/  DMUL R14, R12.reuse, R14 ;  /* 0x0000000e0c0e7228 */ /* 0x042fe40000000000 */
[----:B------:R-:W-:-:S11]  /*1000*/  DMUL R16, R12, R16 ;  /* 0x000000100c107228 */ /* 0x000fd60000000000 */
.L_x_425:
[----:B------:R-:W0:Y:S01]  /*1010*/  F2F.F32.F64 R17, R16 ;  /* 0x0000001000117310 */ /* 0x000e220000301000 */
[----:B------:R-:W-:Y:S07]  /*1020*/  BSSY.RECONVERGENT B2, `(.L_x_426) ;  /* 0x0000012000027945 */ /* 0x000fee0003800200 */
[----:B------:R-:W1:Y:S01]  /*1030*/  F2F.F32.F64 R19, R18 ;  /* 0x0000001200137310 */ /* 0x000e620000301000 */
[----:B0-----:R-:W-:-:S07]  /*1040*/  FADD R24, -R0, R17 ;  /* 0x0000001100187221 */ /* 0x001fce0000000100 */
[----:B------:R0:W2:Y:S01]  /*1050*/  F2F.F32.F64 R13, R14 ;  /* 0x0000000e000d7310 */ /* 0x0000a20000301000 */
[----:B-1----:R-:W-:-:S07]  /*1060*/  FMUL R2, R0, R19 ;  /* 0x0000001300027220 */ /* 0x002fce0000400000 */
        /* <DEDUP_REMOVED lines=10> */
[----:B------:R-:W-:-:S07]  /*1110*/  MOV R4, 0x1130 ;  /* 0x0000113000047802 */ /* 0x000fce0000000f00 */
[----:B------:R-:W-:Y:S05]  /*1120*/  CALL.REL.NOINC `($__internal_5_$__cuda_sm3x_div_rn_noftz_f32_slowpath) ;  /* 0x0000003000187944 */ /* 0x000fea0003c00000 */
[----:B------:R-:W-:-:S07]  /*1130*/  IMAD.MOV.U32 R8, RZ, RZ, R3 ;  /* 0x000000ffff087224 */ /* 0x000fce00078e0003 */
.L_x_427:
[----:B------:R-:W-:Y:S05]  /*1140*/  BSYNC.RECONVERGENT B2 ;  /* 0x0000000000027941 */ /* 0x000fea0003800200 */
.L_x_426:
[----:B------:R-:W-:Y:S01]  /*1150*/  ISETP.NE.AND P0, PT, R5, RZ, PT ;  /* 0x000000ff0500720c */ /* 0x000fe20003f05270 */
[----:B------:R-:W-:-:S12]  /*1160*/  BSSY.RECONVERGENT B2, `(.L_x_428) ;  /* 0x0000016000027945 */ /* 0x000fd80003800200 */
[----:B------:R-:W-:Y:S05]  /*1170*/  @P0 BRA `(.L_x_429) ;  /* 0x0000000000500947 */ /* 0x000fea0003800000 */
[C---:B------:R-:W-:Y:S01]  /*1180*/  FADD R24, -R0.reuse, R13 ;  /* 0x0000000d00187221 */ /* 0x040fe20000000100 */
[----:B------:R-:W-:Y:S01]  /*1190*/  FMUL R2, R0, R9 ;  /* 0x0000000900027220 */ /* 0x000fe20000400000 */
        /* <DEDUP_REMOVED lines=11> */
[----:B------:R-:W-:Y:S05]  /*1250*/  CALL.REL.NOINC `($__internal_5_$__cuda_sm3x_div_rn_noftz_f32_slowpath) ;  /* 0x0000002c00cc7944 */ /* 0x000fea0003c00000 */
[----:B------:R-:W-:-:S07]  /*1260*/  MOV R2, R3 ;  /* 0x0000000300027202 */ /* 0x000fce0000000f00 */
.L_x_431:
[----:B------:R-:W-:Y:S05]  /*1270*/  BSYNC.RECONVERGENT B3 ;  /* 0x0000000000037941 */ /* 0x000fea0003800200 */
.L_x_430:
[----:B------:R-:W0:Y:S01]  /*1280*/  S2UR UR5, SR_CgaCtaId ;  /* 0x00000000000579c3 */ /* 0x000e220000008800 */
[----:B------:R-:W-:Y:S02]  /*1290*/  UMOV UR4, 0x400 ;  /* 0x0000040000047882 */ /* 0x000fe40000000000 */
[----:B0-----:R-:W-:-:S09]  /*12a0*/  ULEA UR4, UR5, UR4, 0x18 ;  /* 0x0000000405047291 */ /* 0x001fd2000f8ec0ff */
[----:B------:R0:W-:Y:S03]  /*12b0*/  STS [UR4+0x400], R2 ;  /* 0x00040002ff007988 */ /* 0x0001e60008000804 */
.L_x_429:
[----:B------:R-:W-:Y:S05]  /*12c0*/  BSYNC.RECONVERGENT B2 ;  /* 0x0000000000027941 */ /* 0x000fea0003800200 */
.L_x_428:
[----:B------:R-:W1:Y:S01]  /*12d0*/  S2UR UR5, SR_CgaCtaId ;  /* 0x00000000000579c3 */ /* 0x000e620000008800 */
[----:B------:R-:W-:Y:S01]  /*12e0*/  UMOV UR4, 0x400 ;  /* 0x0000040000047882 */ /* 0x000fe20000000000 */
[----:B------:R-:W-:Y:S01]  /*12f0*/  F2F.F64.F32 R6, UR13 ;  /* 0x0000000d00067d10 */ /* 0x000fe20008201800 */
[----:B------:R-:W-:Y:S01]  /*1300*/  UIADD3 UR4, UPT, UPT, UR4, 0x400, URZ ;  /* 0x0000040004047890 */ /* 0x000fe2000fffe0ff */
[----:B------:R-:W-:Y:S03]  /*1310*/  BSSY.RECONVERGENT B0, `(.L_x_432) ;  /* 0x0000018000007945 */ /* 0x000fe60003800200 */
[----:B-1----:R-:W-:-:S06]  /*1320*/  ULEA UR4, UR5, UR4, 0x18 ;  /* 0x0000000405047291 */ /* 0x002fcc000f8ec0ff */
[----:B------:R-:W-:-:S05]  /*1330*/  LEA R13, R5, UR4, 0x2 ;  /* 0x00000004050d7c11 */ /* 0x000fca000f8e10ff */
[----:B------:R-:W-:Y:S01]  /*1340*/  STS [R13+0x4], R8 ;  /* 0x000004080d007388 */ /* 0x000fe20000000800 */
[----:B------:R-:W-:Y:S06]  /*1350*/  BAR.SYNC.DEFER_BLOCKING 0x0 ;  /* 0x0000000000007b1d */ /* 0x000fec0000010000 */
[----:B------:R-:W1:Y:S02]  /*1360*/  LDS R15, [R13] ;  /* 0x000000000d0f7984 */ /* 0x000e640000000800 */
[----:B-1----:R-:W-:-:S06]  /*1370*/  FADD R3, R8, R15 ;  /* 0x0000000f08037221 */ /* 0x002fcc0000000000 */
[----:B0-----:R-:W0:Y:S02]  /*1380*/  F2F.F64.F32 R2, R3 ;  /* 0x0000000300027310 */ /* 0x001e240000201800 */
[----:B0-----:R-:W-:-:S10]  /*1390*/  DFMA R6, R2, 0.5, -R6 ;  /* 0x3fe000000206782b */ /* 0x001fd40000000806 */
[----:B------:R-:W0:Y:S02]  /*13a0*/  F2F.F32.F64 R6, R6 ;  /* 0x0000000600067310 */ /* 0x000e240000301000 */
[----:B0-----:R-:W-:-:S04]  /*13b0*/  FMUL R17, R6, R6 ;  /* 0x0000000606117220 */ /* 0x001fc80000400000 */
[----:B------:R-:W-:-:S04]  /*13c0*/  FFMA R3, R0, R0, R17 ;  /* 0x0000000000037223 */ /* 0x000fc80000000011 */
[----:B------:R-:W-:Y:S01]  /*13d0*/  VIADD R2, R3, 0xf3000000 ;  /* 0xf300000003027836 */ /* 0x000fe20000000000 */
[----:B------:R0:W1:Y:S04]  /*13e0*/  MUFU.RSQ R4, R3 ;  /* 0x0000000300047308 */ /* 0x0000680000001400 */
[----:B------:R-:W-:Y:S01]  /*13f0*/  ISETP.GT.U32.AND P0, PT, R2, 0x727fffff, PT ;  /* 0x727fffff0200780c */ /* 0x000fe20003f04070 */
[----:B------:R-:W-:-:S12]  /*1400*/  FADD R2, R8, -R15 ;  /* 0x8000000f08027221 */ /* 0x000fd80000000000 */
[----:B01----:R-:W-:Y:S05]  /*1410*/  @!P0 BRA `(.L_x_433) ;  /* 0x00000000000c8947 */ /* 0x003fea0003800000 */
[----:B------:R-:W-:-:S07]  /*1420*/  MOV R14, 0x1440 ;  /* 0x00001440000e7802 */ /* 0x000fce0000000f00 */
[----:B------:R-:W-:Y:S05]  /*1430*/  CALL.REL.NOINC `($__internal_4_$__cuda_sm20_sqrt_rn_f32_slowpath) ;  /* 0x0000002800f87944 */ /* 0x000fea0003c00000 */
[----:B------:R-:W-:Y:S05]  /*1440*/  BRA `(.L_x_434) ;  /* 0x0000000000107947 */ /* 0x000fea0003800000 */
.L_x_433:
[----:B------:R-:W-:Y:S01]  /*1450*/  FMUL.FTZ R24, R3, R4 ;  /* 0x0000000403187220 */ /* 0x000fe20000410000 */
[----:B------:R-:W-:-:S03]  /*1460*/  FMUL.FTZ R4, R4, 0.5 ;  /* 0x3f00000004047820 */ /* 0x000fc60000410000 */
[----:B------:R-:W-:-:S04]  /*1470*/  FFMA R3, -R24, R24, R3 ;  /* 0x0000001818037223 */ /* 0x000fc80000000103 */
[----:B------:R-:W-:-:S07]  /*1480*/  FFMA R24, R3, R4, R24 ;  /* 0x0000000403187223 */ /* 0x000fce0000000018 */
.L_x_434:
[----:B------:R-:W-:Y:S05]  /*1490*/  BSYNC.RECONVERGENT B0 ;  /* 0x0000000000007941 */ /* 0x000fea0003800200 */
.L_x_432:
[----:B------:R-:W0:Y:S01]  /*14a0*/  MUFU.RCP R3, R24 ;  /* 0x0000001800037308 */ /* 0x000e220000001000 */
[----:B------:R-:W-:Y:S07]  /*14b0*/  BSSY.RECONVERGENT B2, `(.L_x_435) ;  /* 0x000000b000027945 */ /* 0x000fee0003800200 */
[----:B------:R-:W1:Y:S01]  /*14c0*/  FCHK P0, |R0|, R24 ;  /* 0x0000001800007302 */ /* 0x000e620000000200 */
[----:B0-----:R-:W-:-:S04]  /*14d0*/  FFMA R4, R3, -R24, 1 ;  /* 0x3f80000003047423 */ /* 0x001fc80000000818 */
[----:B------:R-:W-:-:S04]  /*14e0*/  FFMA R3, R3, R4, R3 ;  /* 0x0000000403037223 */ /* 0x000fc80000000003 */
[----:B------:R-:W-:-:S04]  /*14f0*/  FFMA R7, |R0|, R3, RZ ;  /* 0x0000000300077223 */ /* 0x000fc800000002ff */
[----:B------:R-:W-:-:S04]  /*1500*/  FFMA R4, R7, -R24, |R0| ;  /* 0x8000001807047223 */ /* 0x000fc80000000400 */
[----:B------:R-:W-:Y:S01]  /*1510*/  FFMA R3, R3, R4, R7 ;  /* 0x0000000403037223 */ /* 0x000fe20000000007 */
[----:B-1----:R-:W-:Y:S06]  /*1520*/  @!P0 BRA `(.L_x_436) ;  /* 0x00000000000c8947 */ /* 0x002fec0003800000 */
[----:B------:R-:W-:Y:S01]  /*1530*/  FADD R3, |R0|, -RZ ;  /* 0x800000ff00037221 */ /* 0x000fe20000000200 */
[----:B------:R-:W-:-:S07]  /*1540*/  MOV R4, 0x1560 ;  /* 0x0000156000047802 */ /* 0x000fce0000000f00 */
[----:B------:R-:W-:Y:S05]  /*1550*/  CALL.REL.NOINC `($__internal_5_$__cuda_sm3x_div_rn_noftz_f32_slowpath) ;  /* 0x0000002c000c7944 */ /* 0x000fea0003c00000 */
.L_x_436:
[----:B------:R-:W-:Y:S05]  /*1560*/  BSYNC.RECONVERGENT B2 ;  /* 0x0000000000027941 */ /* 0x000fea0003800200 */
.L_x_435:
[----:B------:R-:W0:Y:S01]  /*1570*/  LDCU UR4, c[0x0][0x3ac] ;  /* 0x00007580ff0477ac */ /* 0x000e220008000800 */
[----:B------:R-:W-:Y:S01]  /*1580*/  FMUL R24, R2, R3 ;  /* 0x0000000302187220 */ /* 0x000fe20000400000 */
[----:B------:R-:W-:Y:S03]  /*1590*/  BSSY.RECONVERGENT B2, `(.L_x_437) ;  /* 0x000000f000027945 */ /* 0x000fe60003800200 */
[----:B------:R-:W1:Y:S01]  /*15a0*/  MUFU.RCP R2, R24 ;  /* 0x0000001800027308 */ /* 0x000e620000001000 */
[----:B0-----:R-:W-:-:S07]  /*15b0*/  MOV R7, UR4 ;  /* 0x0000000400077c02 */ /* 0x001fce0008000f00 */
[----:B------:R-:W0:Y:S01]  /*15c0*/  FCHK P0, R7, R24 ;  /* 0x0000001807007302 */ /* 0x000e220000000000 */
[----:B-1----:R-:W-:-:S04]  /*15d0*/  FFMA R3, -R24, R2, 1 ;  /* 0x3f80000018037423 */ /* 0x002fc80000000102 */
[----:B------:R-:W-:-:S04]  /*15e0*/  FFMA R2, R2, R3, R2 ;  /* 0x0000000302027223 */ /* 0x000fc80000000002 */
[----:B------:R-:W-:-:S04]  /*15f0*/  FFMA R3, R2, UR4, RZ ;  /* 0x0000000402037c23 */ /* 0x000fc800080000ff */
[----:B------:R-:W-:-:S04]  /*1600*/  FFMA R4, -R24, R3, UR4 ;  /* 0x0000000418047e23 */ /* 0x000fc80008000103 */
[----:B------:R-:W-:Y:S01]  /*1610*/  FFMA R4, R2, R4, R3 ;  /* 0x0000000402047223 */ /* 0x000fe20000000003 */
[----:B0-----:R-:W-:Y:S06]  /*1620*/  @!P0 BRA `(.L_x_438) ;  /* 0x0000000000148947 */ /* 0x001fec0003800000 */
[----:B------:R-:W0:Y:S01]  /*1630*/  LDCU UR4, c[0x0][0x3ac] ;  /* 0x00007580ff0477ac */ /* 0x000e220008000800 */
[----:B------:R-:W-:Y:S02]  /*1640*/  MOV R4, 0x1670 ;  /* 0x0000167000047802 */ /* 0x000fe40000000f00 */
[----:B0-----:R-:W-:-:S07]  /*1650*/  MOV R3, UR4 ;  /* 0x0000000400037c02 */ /* 0x001fce0008000f00 */
[----:B------:R-:W-:Y:S05]  /*1660*/  CALL.REL.NOINC `($__internal_5_$__cuda_sm3x_div_rn_noftz_f32_slowpath) ;  /* 0x0000002800c87944 */ /* 0x000fea0003c00000 */
[----:B------:R-:W-:-:S07]  /*1670*/  IMAD.MOV.U32 R4, RZ, RZ, R3 ;  /* 0x000000ffff047224 */ /* 0x000fce00078e0003 */
.L_x_438:
[----:B------:R-:W-:Y:S05]  /*1680*/  BSYNC.RECONVERGENT B2 ;  /* 0x0000000000027941 */ /* 0x000fea0003800200 */
.L_x_437:
[----:B------:R-:W0:Y:S01]  /*1690*/  S2UR UR5, SR_CgaCtaId ;  /* 0x00000000000579c3 */ /* 0x000e220000008800 */
[----:B------:R-:W-:Y:S01]  /*16a0*/  UMOV UR4, 0x400 ;  /* 0x0000040000047882 */ /* 0x000fe20000000000 */
[----:B------:R-:W1:Y:S01]  /*16b0*/  LDCU.64 UR16, c[0x0][0x398] ;  /* 0x00007300ff1077ac */ /* 0x000e620008000a00 */
[----:B------:R-:W2:Y:S01]  /*16c0*/  LDCU UR7, c[0x0][0x3bc] ;  /* 0x00007780ff0777ac */ /* 0x000ea20008000800 */
[----:B-1----:R-:W1:Y:S01]  /*16d0*/  I2F.F64 R14, UR16 ;  /* 0x00000010000e7d12 */ /* 0x002e620008201c00 */
[----:B------:R-:W-:Y:S01]  /*16e0*/  ISETP.NE.AND P0, PT, RZ, UR17, PT ;  /* 0x00000011ff007c0c */ /* 0x000fe2000bf05270 */
[----:B0-----:R-:W-:Y:S01]  /*16f0*/  ULEA UR4, UR5, UR4, 0x18 ;  /* 0x0000000405047291 */ /* 0x001fe2000f8ec0ff */
[----:B------:R-:W0:Y:S05]  /*1700*/  LDCU UR5, c[0x0][0x3a8] ;  /* 0x00007500ff0577ac */ /* 0x000e2a0008000800 */
[----:B--2---:R-:W-:Y:S01]  /*1710*/  F2F.F64.F32 R6, UR7 ;  /* 0x0000000700067d10 */ /* 0x004fe20008201800 */
[----:B------:R-:W-:Y:S01]  /*1720*/  LEA R21, R5, UR4, 0x2 ;  /* 0x0000000405157c11 */ /* 0x000fe2000f8e10ff */
[----:B------:R-:W-:-:S04]  /*1730*/  UIADD3 UR4, UPT, UPT, -UR16, URZ, URZ ;  /* 0x000000ff10047290 */ /* 0x000fc8000fffe1ff */
[----:B------:R-:W2:Y:S01]  /*1740*/  LDS R17, [R21] ;  /* 0x0000000015117984 */ /* 0x000ea20000000800 */
[----:B-1----:R-:W-:-:S04]  /*1750*/  DMUL R14, R14, 0.5 ;  /* 0x3fe000000e0e7828 */ /* 0x002fc80000000000 */
[----:B------:R-:W1:Y:S08]  /*1760*/  I2F.F64 R12, UR4 ;  /* 0x00000004000c7d12 */ /* 0x000e700008201c00 */
[----:B0-----:R-:W0:Y:S01]  /*1770*/  F2F.F64.F32 R2, UR5 ;  /* 0x0000000500027d10 */ /* 0x001e220008201800 */
[----:B-1----:R-:W-:Y:S02]  /*1780*/  DMUL R12, R12, 0.5 ;  /* 0x3fe000000c0c7828 */ /* 0x002fe40000000000 */
[----:B0-----:R-:W-:Y:S01]  /*1790*/  DFMA R18, R2, R14, R6 ;  /* 0x0000000e0212722b */ /* 0x001fe20000000006 */
[----:B--2---:R-:W-:-:S05]  /*17a0*/  FMUL R4, R17, R4 ;  /* 0x0000000411047220 */ /* 0x004fca0000400000 */
[----:B------:R0:W-:Y:S01]  /*17b0*/  STS [R21], R4 ;  /* 0x0000000415007388 */ /* 0x0001e20000000800 */
[----:B------:R-:W-:Y:S06]  /*17c0*/  BAR.SYNC.DEFER_BLOCKING 0x0 ;  /* 0x0000000000007b1d */ /* 0x000fec0000010000 */
[----:B------:R-:W-:Y:S05]  /*17d0*/  @!P0 EXIT ;  /* 0x000000000000894d */ /* 0x000fea0003800000 */
[----:B------:R-:W-:Y:S01]  /*17e0*/  DFMA R2, R12, R2, R6 ;  /* 0x000000020c02722b */ /* 0x000fe20000000006 */
[----:B------:R-:W1:Y:S01]  /*17f0*/  F2F.F32.F64 R19, R18 ;  /* 0x0000001200137310 */ /* 0x000e620000301000 */
[----:B------:R-:W-:Y:S01]  /*1800*/  I2FP.F32.S32 R10, UR16 ;  /* 0x00000010000a7c45 */ /* 0x000fe20008201400 */
[----:B------:R-:W-:Y:S01]  /*1810*/  FMUL R11, R11, |UR14| ;  /* 0x4000000e0b0b7c20 */ /* 0x000fe20008400000 */
[----:B0-----:R-:W-:Y:S02]  /*1820*/  MOV R4, RZ ;  /* 0x000000ff00047202 */ /* 0x001fe40000000f00 */
[----:B------:R-:W-:-:S03]  /*1830*/  MOV R12, RZ ;  /* 0x000000ff000c7202 */ /* 0x000fc60000000f00 */
[----:B------:R-:W-:Y:S01]  /*1840*/  I2F.F64 R14, UR17 ;  /* 0x00000011000e7d12 */ /* 0x000fe20008201c00 */
[----:B-1----:R-:W-:-:S07]  /*1850*/  FMUL R16, R0, R19 ;  /* 0x0000001300107220 */ /* 0x002fce0000400000 */
[----:B------:R-:W0:Y:S02]  /*1860*/  F2F.F32.F64 R3, R2 ;  /* 0x0000000200037310 */ /* 0x000e240000301000 */
[----:B0-----:R-:W-:-:S07]  /*1870*/  FMUL R13, R0, R3 ;  /* 0x00000003000d7220 */ /* 0x001fce0000400000 */
.L_x_464:
[----:B------:R-:W-:Y:S05]  /*1880*/  YIELD ;  /* 0x0000000000007946 */ /* 0x000fea0003800000 */
[----:B------:R-:W0:Y:S01]  /*1890*/  LDCU UR4, c[0x0][0x39c] ;  /* 0x00007380ff0477ac */ /* 0x000e220008000800 */
[----:B------:R-:W-:Y:S01]  /*18a0*/  IMAD.IADD R18, R5, 0x1, R4 ;  /* 0x0000000105127824 */ /* 0x000fe200078e0204 */
[----:B------:R-:W-:Y:S04]  /*18b0*/  BSSY B2, `(.L_x_439) ;  /* 0x00000d4000027945 */ /* 0x000fe80003800000 */
[----:B0-----:R-:W-:-:S13]  /*18c0*/  ISETP.GE.AND P0, PT, R18, UR4, PT ;  /* 0x0000000412007c0c */ /* 0x001fda000bf06270 */
[----:B-12---:R-:W-:Y:S05]  /*18d0*/  @P0 BRA `(.L_x_440) ;  /* 0x0000000c00440947 */ /* 0x006fea0003800000 */
        /* <DEDUP_REMOVED lines=8> */
[----:B0-----:R-:W-:-:S10]  /*1960*/  DFMA R6, R20, R2, R6 ;  /* 0x000000021406722b */ /* 0x001fd40000000006 */
[----:B------:R-:W0:Y:S02]  /*1970*/  F2F.F32.F64 R7, R6 ;  /* 0x0000000600077310 */ /* 0x000e240000301000 */
[----:B0-----:R-:W-:Y:S01]  /*1980*/  FADD R20, -R0, R7 ;  /* 0x0000000700147221 */ /* 0x001fe20000000100 */
        /* <DEDUP_REMOVED lines=12> */
[----:B------:R-:W-:Y:S05]  /*1a50*/  CALL.REL.NOINC `($__internal_5_$__cuda_sm3x_div_rn_noftz_f32_slowpath) ;  /* 0x0000002400cc7944 */ /* 0x000fea0003c00000 */
[----:B------:R-:W-:-:S07]  /*1a60*/  MOV R17, R3 ;  /* 0x0000000300117202 */ /* 0x000fce0000000f00 */
.L_x_442:
[----:B------:R-:W-:Y:S05]  /*1a70*/  BSYNC.RECONVERGENT B3 ;  /* 0x0000000000037941 */ /* 0x000fea0003800200 */
.L_x_441:
        /* <DEDUP_REMOVED lines=13> */
[----:B------:R-:W-:Y:S05]  /*1b50*/  CALL.REL.NOINC `($__internal_5_$__cuda_sm3x_div_rn_noftz_f32_slowpath) ;  /* 0x00000024008c7944 */ /* 0x000fea0003c00000 */
.L_x_444:
[----:B------:R-:W-:Y:S05]  /*1b60*/  BSYNC.RECONVERGENT B3 ;  /* 0x0000000000037941 */ /* 0x000fea0003800200 */
.L_x_443:
        /* <DEDUP_REMOVED lines=13> */
[----:B------:R-:W-:-:S07]  /*1c40*/  IMAD.MOV.U32 R20, RZ, RZ, R3 ;  /* 0x000000ffff147224 */ /* 0x000fce00078e0003 */
.L_x_446:
[----:B------:R-:W-:Y:S05]  /*1c50*/  BSYNC.RECONVERGENT B3 ;  /* 0x0000000000037941 */ /* 0x000fea0003800200 */
.L_x_445:
        /* <DEDUP_REMOVED lines=16> */
[----:B------:R-:W-:-:S03]  /*1d60*/  FMUL R2, R0, R21 ;  /* 0x0000001500027220 */ /* 0x000fc60000400000 */
[----:B------:R-:W-:-:S04]  /*1d70*/  FFMA R6, R3, R4, RZ ;  /* 0x0000000403067223 */ /* 0x000fc800000000ff */
[----:B------:R-:W-:-:S04]  /*1d80*/  FFMA R7, R6, -UR14, R3 ;  /* 0x8000000e06077c23 */ /* 0x000fc80008000003 */
[----:B------:R-:W-:Y:S01]  /*1d90*/  FFMA R7, R4, R7, R6 ;  /* 0x0000000704077223 */ /* 0x000fe20000000006 */
[----:B-1----:R-:W-:Y:S06]  /*1da0*/  @!P0 BRA `(.L_x_450) ;  /* 0x0000000000108947 */ /* 0x002fec0003800000 */
[----:B------:R-:W-:Y:S02]  /*1db0*/  MOV R24, UR14 ;  /* 0x0000000e00187c02 */ /* 0x000fe40008000f00 */
[----:B------:R-:W-:-:S07]  /*1dc0*/  MOV R4, 0x1de0 ;  /* 0x00001de000047802 */ /* 0x000fce0000000f00 */
[----:B------:R-:W-:Y:S05]  /*1dd0*/  CALL.REL.NOINC `($__internal_5_$__cuda_sm3x_div_rn_noftz_f32_slowpath) ;  /* 0x0000002000ec7944 */ /* 0x000fea0003c00000 */
[----:B------:R-:W-:-:S07]  /*1de0*/  IMAD.MOV.U32 R7, RZ, RZ, R3 ;  /* 0x000000ffff077224 */ /* 0x000fce00078e0003 */
.L_x_450:
[----:B------:R-:W-:Y:S05]  /*1df0*/  BSYNC.RECONVERGENT B4 ;  /* 0x0000000000047941 */ /* 0x000fea0003800200 */
.L_x_449:
[----:B------:R-:W-:Y:S01]  /*1e00*/  FADD R24, R0, R7 ;  /* 0x0000000700187221 */ /* 0x000fe20000000000 */
        /* <DEDUP_REMOVED lines=12> */
.L_x_452:
[----:B------:R-:W-:Y:S05]  /*1ed0*/  BSYNC.RECONVERGENT B4 ;  /* 0x0000000000047941 */ /* 0x000fea0003800200 */
.L_x_451:
        /* <DEDUP_REMOVED lines=14> */
.L_x_454:
[----:B------:R-:W-:Y:S05]  /*1fc0*/  BSYNC.RECONVERGENT B4 ;  /* 0x0000000000047941 */ /* 0x000fea0003800200 */
.L_x_453:
[----:B------:R1:W2:Y:S01]  /*1fd0*/  F2I.FLOOR.NTZ R6, R2 ;  /* 0x0000000200067305 */ /* 0x0002a20000207100 */
[----:B------:R-:W-:Y:S01]  /*1fe0*/  HFMA2 R4, -RZ, RZ, 0, 0 ;  /* 0x00000000ff047431 */ /* 0x000fe200000001ff */
[----:B------:R-:W-:Y:S06]  /*1ff0*/  BRA `(.L_x_455) ;  /* 0x0000000000447947 */ /* 0x000fec0003800000 */
.L_x_448:
        /* <DEDUP_REMOVED lines=12> */
[----:B------:R-:W-:Y:S05]  /*20c0*/  CALL.REL.NOINC `($__internal_5_$__cuda_sm3x_div_rn_noftz_f32_slowpath) ;  /* 0x0000002000307944 */ /* 0x000fea0003c00000 */
[----:B------:R-:W-:-:S07]  /*20d0*/  IMAD.MOV.U32 R4, RZ, RZ, R3 ;  /* 0x000000ffff047224 */ /* 0x000fce00078e0003 */
.L_x_457:
[----:B------:R-:W-:Y:S05]  /*20e0*/  BSYNC.RECONVERGENT B4 ;  /* 0x0000000000047941 */ /* 0x000fea0003800200 */
.L_x_456:
[----:B------:R-:W0:Y:S01]  /*20f0*/  F2I.FLOOR.NTZ R4, R4 ;  /* 0x0000000400047305 */ /* 0x000e220000207100 */
[----:B------:R-:W-:-:S07]  /*2100*/  HFMA2 R6, -RZ, RZ, 0, 0 ;  /* 0x00000000ff067431 */ /* 0x000fce00000001ff */
.L_x_455:
[----:B------:R-:W-:Y:S05]  /*2110*/  BSYNC.RECONVERGENT B3 ;  /* 0x0000000000037941 */ /* 0x000fea0003800200 */
.L_x_447:
[----:B--2---:R-:W-:Y:S01]  /*2120*/  ISETP.GE.AND P0, PT, R6, UR6, PT ;  /* 0x0000000606007c0c */ /* 0x004fe2000bf06270 */
[----:B------:R-:W2:Y:S01]  /*2130*/  LDCU UR4, c[0x0][0x398] ;  /* 0x00007300ff0477ac */ /* 0x000ea20008000800 */
[----:B------:R-:W-:Y:S01]  /*2140*/  BSSY B0, `(.L_x_458) ;  /* 0x000003e000007945 */ /* 0x000fe20003800000 */
[----:B------:R-:W-:-:S10]  /*2150*/  IMAD.MOV.U32 R7, RZ, RZ, RZ ;  /* 0x000000ffff077224 */ /* 0x000fd400078e00ff */
[----:B------:R-:W3:Y:S01]  /*2160*/  @!P0 S2R R3, SR_CgaCtaId ;  /* 0x0000000000038919 */ /* 0x000ee20000008800 */
[----:B-1----:R-:W-:-:S04]  /*2170*/  @!P0 MOV R2, 0x400 ;  /* 0x0000040000028802 */ /* 0x002fc80000000f00 */
[----:B------:R-:W-:Y:S02]  /*2180*/  @!P0 IADD3 R2, PT, PT, R2, 0x400, RZ ;  /* 0x0000040002028810 */ /* 0x000fe40007ffe0ff */
[----:B--2---:R-:W-:Y:S02]  /*2190*/  MOV R19, UR4 ;  /* 0x0000000400137c02 */ /* 0x004fe40008000f00 */
[----:B---3--:R-:W-:Y:S02]  /*21a0*/  @!P0 LEA R3, R3, R2, 0x18 ;  /* 0x0000000203038211 */ /* 0x008fe400078ec0ff */
[----:B0-----:R-:W-:-:S03]  /*21b0*/  IADD3 R2, PT, PT, R4, 0x1, RZ ;  /* 0x0000000104027810 */ /* 0x001fc60007ffe0ff */
[----:B------:R-:W-:Y:S01]  /*21c0*/  @!P0 IMAD R3, R6, 0x4, R3 ;  /* 0x0000000406038824 */ /* 0x000fe200078e0203 */
[----:B------:R-:W-:-:S04]  /*21d0*/  I2FP.F32.S32 R2, R2 ;  /* 0x0000000200027245 */ /* 0x000fc80000201400 */
[----:B------:R0:W1:Y:S01]  /*21e0*/  @!P0 LDS R8, [R3+0x4] ;  /* 0x0000040003088984 */ /* 0x0000620000000800 */
[----:B------:R-:W-:Y:S01]  /*21f0*/  ISETP.GE.OR P0, PT, R4, R19, P0 ;  /* 0x000000130400720c */ /* 0x000fe20000706670 */
[----:B------:R-:W-:-:S12]  /*2200*/  FFMA R17, R2, R20, R17 ;  /* 0x0000001402117223 */ /* 0x000fd80000000011 */
[----:B0-----:R-:W-:Y:S05]  /*2210*/  @P0 BRA `(.L_x_459) ;  /* 0x0000000000c00947 */ /* 0x001fea0003800000 */
[----:B------:R-:W-:-:S07]  /*2220*/  MOV R7, RZ ;  /* 0x000000ff00077202 */ /* 0x000fce0000000f00 */
.L_x_463:
[----:B-12---:R-:W-:Y:S01]  /*2230*/  FSETP.GEU.AND P0, PT, R17, R8, PT ;  /* 0x000000081100720b */ /* 0x006fe20003f0e000 */
[----:B------:R-:W-:Y:S05]  /*2240*/  YIELD ;  /* 0x0000000000007946 */ /* 0x000fea0003800000 */
[----:B------:R-:W-:Y:S07]  /*2250*/  BSSY.RECONVERGENT B1, `(.L_x_460) ;  /* 0x0000027000017945 */ /* 0x000fee0003800200 */
[----:B0-----:R-:W-:Y:S05]  /*2260*/  @P0 BRA `(.L_x_461) ;  /* 0x0000000000580947 */ /* 0x001fea0003800000 */
[----:B------:R-:W0:Y:S01]  /*2270*/  S2UR UR5, SR_CgaCtaId ;  /* 0x00000000000579c3 */ /* 0x000e220000008800 */
[----:B------:R-:W-:Y:S01]  /*2280*/  UMOV UR4, 0x400 ;  /* 0x0000040000047882 */ /* 0x000fe20000000000 */
[----:B------:R-:W-:-:S06]  /*2290*/  FADD R22, R17, -R21 ;  /* 0x8000001511167221 */ /* 0x000fcc0000000000 */
[----:B------:R-:W1:Y:S01]  /*22a0*/  LDC.64 R2, c[0x0][0x398] ;  /* 0x0000e600ff027b82 */ /* 0x000e620000000a00 */
[----:B0-----:R-:W-:-:S06]  /*22b0*/  ULEA UR4, UR5, UR4, 0x18 ;  /* 0x0000000405047291 */ /* 0x001fcc000f8ec0ff */
[----:B------:R-:W-:Y:S01]  /*22c0*/  LEA R19, R6, UR4, 0x2 ;  /* 0x0000000406137c11 */ /* 0x000fe2000f8e10ff */
[----:B-1----:R-:W-:-:S04]  /*22d0*/  IMAD R3, R3, UR11, R18 ;  /* 0x0000000b03037c24 */ /* 0x002fc8000f8e0212 */
[----:B------:R-:W0:Y:S01]  /*22e0*/  LDCU.64 UR4, c[0x0][0x380] ;  /* 0x00007000ff0477ac */ /* 0x000e220008000a00 */
[----:B------:R-:W1:Y:S01]  /*22f0*/  LDS R19, [R19] ;  /* 0x0000000013137984 */ /* 0x000e620000000800 */
[----:B------:R-:W-:-:S05]  /*2300*/  IMAD R3, R3, R2, RZ ;  /* 0x0000000203037224 */ /* 0x000fca00078e02ff */
[----:B------:R-:W-:Y:S02]  /*2310*/  SHF.R.S32.HI R23, RZ, 0x1f, R3 ;  /* 0x0000001fff177819 */ /* 0x000fe40000011403 */
[----:B------:R-:W-:-:S04]  /*2320*/  IADD3 R3, P0, PT, R4, R3, RZ ;  /* 0x0000000304037210 */ /* 0x000fc80007f1e0ff */
[----:B------:R-:W-:Y:S02]  /*2330*/  LEA.HI.X.SX32 R24, R4, R23, 0x1, P0 ;  /* 0x0000001704187211 */ /* 0x000fe400000f0eff */
[----:B0-----:R-:W-:-:S04]  /*2340*/  LEA R2, P0, R3, UR4, 0x2 ;  /* 0x0000000403027c11 */ /* 0x001fc8000f8010ff */
[----:B------:R-:W-:Y:S01]  /*2350*/  LEA.HI.X R3, R3, UR5, R24, 0x2, P0 ;  /* 0x0000000503037c11 */ /* 0x000fe200080f1418 */
[----:B-1----:R-:W-:-:S05]  /*2360*/  FFMA R23, R22, R19, R7 ;  /* 0x0000001316177223 */ /* 0x002fca0000000007 */
[----:B------:R0:W-:Y:S01]  /*2370*/  REDG.E.ADD.F32.FTZ.RN.STRONG.GPU desc[UR8][R2.64], R23 ;  /* 0x00000017020079a6 */ /* 0x0001e2000c12f308 */
[----:B------:R-:W-:Y:S01]  /*2380*/  MOV R21, R17 ;  /* 0x0000001100157202 */ /* 0x000fe20000000f00 */
[----:B------:R-:W-:Y:S01]  /*2390*/  FADD R17, R17, R20 ;  /* 0x0000001411117221 */ /* 0x000fe20000000000 */
[----:B------:R-:W-:Y:S01]  /*23a0*/  IMAD.MOV.U32 R7, RZ, RZ, RZ ;  /* 0x000000ffff077224 */ /* 0x000fe200078e00ff */
[----:B------:R-:W-:Y:S01]  /*23b0*/  IADD3 R4, PT, PT, R4, 0x1, RZ ;  /* 0x0000000104047810 */ /* 0x000fe20007ffe0ff */
[----:B------:R-:W-:Y:S06]  /*23c0*/  BRA `(.L_x_462) ;  /* 0x00000000003c7947 */ /* 0x000fec0003800000 */
.L_x_461:
[----:B------:R-:W0:Y:S01]  /*23d0*/  S2R R22, SR_CgaCtaId ;  /* 0x0000000000167919 */ /* 0x000e220000008800 */
[----:B------:R-:W-:Y:S02]  /*23e0*/  MOV R3, 0x400 ;  /* 0x0000040000037802 */ /* 0x000fe40000000f00 */
[----:B------:R-:W-:Y:S02]  /*23f0*/  MOV R2, R6 ;  /* 0x0000000600027202 */ /* 0x000fe40000000f00 */
[----:B0-----:R-:W-:-:S05]  /*2400*/  LEA R19, R22, R3, 0x18 ;  /* 0x0000000316137211 */ /* 0x001fca00078ec0ff */
[C---:B------:R-:W-:Y:S01]  /*2410*/  IMAD R19, R6.reuse, 0x4, R19 ;  /* 0x0000000406137824 */ /* 0x040fe200078e0213 */
[----:B------:R-:W-:-:S04]  /*2420*/  IADD3 R6, PT, PT, R6, 0x1, RZ ;  /* 0x0000000106067810 */ /* 0x000fc80007ffe0ff */
        /* <DEDUP_REMOVED lines=9> */
.L_x_462:
[----:B------:R-:W-:Y:S05]  /*24c0*/  BSYNC.RECONVERGENT B1 ;  /* 0x0000000000017941 */ /* 0x000fea0003800200 */
.L_x_460:
[----:B------:R-:W1:Y:S01]  /*24d0*/  LDCU UR4, c[0x0][0x398] ;  /* 0x00007300ff0477ac */ /* 0x000e620008000800 */
[----:B------:R-:W-:Y:S02]  /*24e0*/  ISETP.GE.AND P0, PT, R6, UR6, PT ;  /* 0x0000000606007c0c */ /* 0x000fe4000bf06270 */
[----:B-1----:R-:W-:-:S04]  /*24f0*/  MOV R19, UR4 ;  /* 0x0000000400137c02 */ /* 0x002fc80008000f00 */
[----:B------:R-:W-:-:S13]  /*2500*/  ISETP.LT.AND P1, PT, R4, R19, PT ;  /* 0x000000130400720c */ /* 0x000fda0003f21270 */
[----:B------:R-:W-:Y:S05]  /*2510*/  @!P0 BRA P1, `(.L_x_463) ;  /* 0xfffffffc00448947 */ /* 0x000fea000083ffff */
.L_x_459:
[----:B------:R-:W-:Y:S05]  /*2520*/  BSYNC B0 ;  /* 0x0000000000007941 */ /* 0x000fea0003800000 */
.L_x_458:
[----:B------:R-:W-:-:S13]  /*2530*/  FSETP.NEU.AND P0, PT, R7, RZ, PT ;  /* 0x000000ff0700720b */ /* 0x000fda0003f0d000 */
[----:B------:R-:W-:Y:S05]  /*2540*/  @!P0 BRA `(.L_x_440) ;  /* 0x0000000000288947 */ /* 0x000fea0003800000 */
[----:B0-----:R-:W0:Y:S01]  /*2550*/  LDC R3, c[0x0][0x39c] ;  /* 0x0000e700ff037b82 */ /* 0x001e220000000800 */
[----:B------:R-:W3:Y:S01]  /*2560*/  LDCU.64 UR4, c[0x0][0x380] ;  /* 0x00007000ff0477ac */ /* 0x000ee20008000a00 */
[----:B------:R-:W-:Y:S01]  /*2570*/  SHF.R.S32.HI R2, RZ, 0x1f, R4 ;  /* 0x0000001fff027819 */ /* 0x000fe20000011404 */
[----:B0-----:R-:W-:-:S04]  /*2580*/  IMAD R18, R3, UR11, R18 ;  /* 0x0000000b03127c24 */ /* 0x001fc8000f8e0212 */
[----:B------:R-:W-:-:S05]  /*2590*/  IMAD R3, R18, R19, RZ ;  /* 0x0000001312037224 */ /* 0x000fca00078e02ff */
[----:B------:R-:W-:-:S04]  /*25a0*/  IADD3 R4, P0, PT, R3, R4, RZ ;  /* 0x0000000403047210 */ /* 0x000fc80007f1e0ff */
[----:B------:R-:W-:Y:S02]  /*25b0*/  LEA.HI.X.SX32 R3, R3, R2, 0x1, P0 ;  /* 0x0000000203037211 */ /* 0x000fe400000f0eff */
[----:B---3--:R-:W-:-:S04]  /*25c0*/  LEA R2, P0, R4, UR4, 0x2 ;  /* 0x0000000404027c11 */ /* 0x008fc8000f8010ff */
[----:B------:R-:W-:-:S05]  /*25d0*/  LEA.HI.X R3, R4, UR5, R3, 0x2, P0 ;  /* 0x0000000504037c11 */ /* 0x000fca00080f1403 */
[----:B------:R3:W-:Y:S04]  /*25e0*/  REDG.E.ADD.F32.FTZ.RN.STRONG.GPU desc[UR8][R2.64], R7 ;  /* 0x00000007020079a6 */ /* 0x0007e8000c12f308 */
.L_x_440:
[----:B------:R-:W-:Y:S05]  /*25f0*/  BSYNC B2 ;  /* 0x0000000000027941 */ /* 0x000fea0003800000 */
.L_x_439:
[----:B------:R-:W4:Y:S01]  /*2600*/  LDCU UR4, c[0x0][0x39c] ;  /* 0x00007380ff0477ac */ /* 0x000f220008000800 */
[----:B0--3--:R-:W-:-:S04]  /*2610*/  IMAD.U32 R3, RZ, RZ, UR10 ;  /* 0x0000000aff037e24 */ /* 0x009fc8000f8e00ff */
[C---:B------:R-:W-:Y:S01]  /*2620*/  IMAD R4, R12.reuse, R3, UR10 ;  /* 0x0000000a0c047e24 */ /* 0x040fe2000f8e0203 */
[----:B------:R-:W-:-:S04]  /*2630*/  IADD3 R12, PT, PT, R12, 0x1, RZ ;  /* 0x000000010c0c7810 */ /* 0x000fc80007ffe0ff */
[----:B----4-:R-:W-:-:S13]  /*2640*/  ISETP.GE.U32.AND P0, PT, R4, UR4, PT ;  /* 0x0000000404007c0c */ /* 0x010fda000bf06070 */
[----:B------:R-:W-:Y:S05]  /*2650*/  @!P0 BRA `(.L_x_464) ;  /* 0xfffffff000888947 */ /* 0x000fea000383ffff */
[----:B------:R-:W-:Y:S05]  /*2660*/  EXIT ;  /* 0x000000000000794d */ /* 0x000fea0003800000 */
.L_x_423:
        /* <DEDUP_REMOVED lines=19> */
[----:B------:R-:W-:Y:S01]  /*27a0*/  VIADD R4, R8, 0x1 ;  /* 0x0000000108047836 */ /* 0x000fe20000000000 */
[----:B------:R-:W-:Y:S08]  /*27b0*/  I2F.F64 R14, UR15 ;  /* 0x0000000f000e7d12 */ /* 0x000ff00008201c00 */
[----:B------:R-:W1:Y:S08]  /*27c0*/  I2F.F64.U32 R12, UR5 ;  /* 0x00000005000c7d12 */ /* 0x000e700008201800 */
[----:B------:R-:W2:Y:S01]  /*27d0*/  I2F.F64.U32 R16, R4 ;  /* 0x0000000400107312 */ /* 0x000ea20000201800 */
[----:B-1----:R-:W-:-:S07]  /*27e0*/  DFMA R12, R14, -0.5, R12 ;  /* 0xbfe000000e0c782b */ /* 0x002fce000000000c */
[----:B0-----:R-:W-:Y:S01]  /*27f0*/  F2F.F64.F32 R6, R6 ;  /* 0x0000000600067310 */ /* 0x001fe20000201800 */
[----:B--2---:R-:W-:-:S07]  /*2800*/  DFMA R16, R14, -0.5, R16 ;  /* 0xbfe000000e10782b */ /* 0x004fce0000000010 */
        /* <DEDUP_REMOVED lines=10> */
.L_x_465:
[----:B------:R-:W-:Y:S08]  /*28b0*/  I2F.F64.U32 R8, R8 ;  /* 0x0000000800087312 */ /* 0x000ff00000201800 */
[----:B------:R-:W1:Y:S08]  /*28c0*/  I2F.F64 R12, UR15 ;  /* 0x0000000f000c7d12 */ /* 0x000e700008201c00 */
[----:B------:R-:W2:Y:S01]  /*28d0*/  I2F.F64.U32 R14, UR5 ;  /* 0x00000005000e7d12 */ /* 0x000ea20008201800 */
[----:B-1----:R-:W-:-:S07]  /*28e0*/  DFMA R18, R12, 0.5, -R8 ;  /* 0x3fe000000c12782b */ /* 0x002fce0000000808 */
[----:B0-----:R-:W-:Y:S01]  /*28f0*/  F2F.F64.F32 R6, R6 ;  /* 0x0000000600067310 */ /* 0x001fe20000201800 */
[----:B--2---:R-:W-:-:S07]  /*2900*/  DFMA R14, R12, 0.5, -R14 ;  /* 0x3fe000000c0e782b */ /* 0x004fce000000080e */
        /* <DEDUP_REMOVED lines=10> */
.L_x_466:
[----:B------:R-:W0:Y:S01]  /*29b0*/  F2F.F32.F64 R17, R16 ;  /* 0x0000001000117310 */ /* 0x000e220000301000 */
[----:B------:R-:W-:Y:S07]  /*29c0*/  BSSY.RECONVERGENT B2, `(.L_x_467) ;  /* 0x0000012000027945 */ /* 0x000fee0003800200 */
[----:B------:R-:W1:Y:S01]  /*29d0*/  F2F.F32.F64 R18, R18 ;  /* 0x0000001200127310 */ /* 0x000e620000301000 */
[----:B0-----:R-:W-:-:S07]  /*29e0*/  FADD R24, R17, -UR13 ;  /* 0x8000000d11187e21 */ /* 0x001fce0008000000 */
[----:B------:R0:W2:Y:S01]  /*29f0*/  F2F.F32.F64 R12, R14 ;  /* 0x0000000e000c7310 */ /* 0x0000a20000301000 */
[----:B-1----:R-:W-:-:S07]  /*2a00*/  FMUL R3, R18, UR13 ;  /* 0x0000000d12037c20 */ /* 0x002fce0008400000 */
[----:B------:R-:W1:Y:S01]  /*2a10*/  MUFU.RCP R2, R24 ;  /* 0x0000001800027308 */ /* 0x000e620000001000 */
[----:B------:R-:W-:-:S07]  /*2a20*/  FFMA R3, R0, R17, -R3 ;  /* 0x0000001100037223 */ /* 0x000fce0000000803 */
        /* <DEDUP_REMOVED lines=10> */
[----:B------:R-:W-:-:S07]  /*2ad0*/  MOV R2, R3 ;  /* 0x0000000300027202 */ /* 0x000fce0000000f00 */
.L_x_468:
[----:B------:R-:W-:Y:S05]  /*2ae0*/  BSYNC.RECONVERGENT B2 ;  /* 0x0000000000027941 */ /* 0x000fea0003800200 */
.L_x_467:
        /* <DEDUP_REMOVED lines=8> */
[----:B------:R-:W-:-:S07]  /*2b70*/  FFMA R3, R0, R9, -R3 ;  /* 0x0000000900037223 */ /* 0x000fce0000000803 */
        /* <DEDUP_REMOVED lines=9> */
[----:B------:R-:W-:-:S07]  /*2c10*/  IMAD.MOV.U32 R2, RZ, RZ, R3 ;  /* 0x000000ffff027224 */ /* 0x000fce00078e0003 */
.L_x_472:
[----:B------:R-:W-:Y:S05]  /*2c20*/  BSYNC.RECONVERGENT B3 ;  /* 0x0000000000037941 */ /* 0x000fea0003800200 */
.L_x_471:
[----:B------:R-:W0:Y:S01]  /*2c30*/  S2UR UR5, SR_CgaCtaId ;  /* 0x00000000000579c3 */ /* 0x000e220000008800 */
[----:B------:R-:W-:Y:S02]  /*2c40*/  UMOV UR4, 0x400 ;  /* 0x0000040000047882 */ /* 0x000fe40000000000 */
[----:B0-----:R-:W-:-:S09]  /*2c50*/  ULEA UR4, UR5, UR4, 0x18 ;  /* 0x0000000405047291 */ /* 0x001fd2000f8ec0ff */
[----:B------:R0:W-:Y:S03]  /*2c60*/  STS [UR4+0x400], R2 ;  /* 0x00040002ff007988 */ /* 0x0001e60008000804 */
.L_x_470:
[----:B------:R-:W-:Y:S05]  /*2c70*/  BSYNC.RECONVERGENT B2 ;  /* 0x0000000000027941 */ /* 0x000fea0003800200 */
.L_x_469:
[----:B------:R-:W1:Y:S01]  /*2c80*/  S2UR UR5, SR_CgaCtaId ;  /* 0x00000000000579c3 */ /* 0x000e620000008800 */
[----:B------:R-:W-:Y:S01]  /*2c90*/  UMOV UR4, 0x400 ;  /* 0x0000040000047882 */ /* 0x000fe20000000000 */
[----:B------:R-:W-:Y:S01]  /*2ca0*/  F2F.F64.F32 R6, R0 ;  /* 0x0000000000067310 */ /* 0x000fe20000201800 */
[----:B------:R-:W-:Y:S01]  /*2cb0*/  UIADD3 UR4, UPT, UPT, UR4, 0x400, URZ ;  /* 0x0000040004047890 */ /* 0x000fe2000fffe0ff */
[----:B------:R-:W-:Y:S01]  /*2cc0*/  MOV R15, UR13 ;  /* 0x0000000d000f7c02 */ /* 0x000fe20008000f00 */
[----:B------:R-:W-:Y:S02]  /*2cd0*/  BSSY.RECONVERGENT B0, `(.L_x_473) ;  /* 0x0000018000007945 */ /* 0x000fe40003800200 */
        /* <DEDUP_REMOVED lines=10> */
[----:B------:R-:W-:-:S04]  /*2d80*/  FFMA R3, R15, UR13, R2 ;  /* 0x0000000d0f037c23 */ /* 0x000fc80008000002 */
[----:B------:R0:W1:Y:S01]  /*2d90*/  MUFU.RSQ R4, R3 ;  /* 0x0000000300047308 */ /* 0x0000620000001400 */
[----:B------:R-:W-:-:S04]  /*2da0*/  IADD3 R2, PT, PT, R3, -0xd000000, RZ ;  /* 0xf300000003027810 */ /* 0x000fc80007ffe0ff */
[----:B------:R-:W-:Y:S01]  /*2db0*/  ISETP.GT.U32.AND P0, PT, R2, 0x727fffff, PT ;  /* 0x727fffff0200780c */ /* 0x000fe20003f04070 */
[----:B------:R-:W-:-:S12]  /*2dc0*/  FADD R2, R18, -R9 ;  /* 0x8000000912027221 */ /* 0x000fd80000000000 */
[----:B01----:R-:W-:Y:S05]  /*2dd0*/  @!P0 BRA `(.L_x_474) ;  /* 0x00000000000c8947 */ /* 0x003fea0003800000 */
[----:B------:R-:W-:-:S07]  /*2de0*/  MOV R14, 0x2e00 ;  /* 0x00002e00000e7802 */ /* 0x000fce0000000f00 */
[----:B------:R-:W-:Y:S05]  /*2df0*/  CALL.REL.NOINC `($__internal_4_$__cuda_sm20_sqrt_rn_f32_slowpath) ;  /* 0x0000001000887944 */ /* 0x000fea0003c00000 */
[----:B------:R-:W-:Y:S05]  /*2e00*/  BRA `(.L_x_475) ;  /* 0x0000000000107947 */ /* 0x000fea0003800000 */
.L_x_474:
[----:B------:R-:W-:Y:S01]  /*2e10*/  FMUL.FTZ R24, R3, R4 ;  /* 0x0000000403187220 */ /* 0x000fe20000410000 */
[----:B------:R-:W-:-:S03]  /*2e20*/  FMUL.FTZ R4, R4, 0.5 ;  /* 0x3f00000004047820 */ /* 0x000fc60000410000 */
[----:B------:R-:W-:-:S04]  /*2e30*/  FFMA R3, -R24, R24, R3 ;  /* 0x0000001818037223 */ /* 0x000fc80000000103 */
[----:B------:R-:W-:-:S07]  /*2e40*/  FFMA R24, R3, R4, R24 ;  /* 0x0000000403187223 */ /* 0x000fce0000000018 */
.L_x_475:
[----:B------:R-:W-:Y:S05]  /*2e50*/  BSYNC.RECONVERGENT B0 ;  /* 0x0000000000007941 */ /* 0x000fea0003800200 */
.L_x_473:
[----:B------:R-:W0:Y:S01]  /*2e60*/  MUFU.RCP R3, R24 ;  /* 0x0000001800037308 */ /* 0x000e220000001000 */
[----:B------:R-:W-:Y:S01]  /*2e70*/  IMAD.U32 R9, RZ, RZ, UR13 ;  /* 0x0000000dff097e24 */ /* 0x000fe2000f8e00ff */
[----:B------:R-:W-:Y:S06]  /*2e80*/  BSSY.RECONVERGENT B2, `(.L_x_476) ;  /* 0x000000b000027945 */ /* 0x000fec0003800200 */
[----:B------:R-:W1:Y:S01]  /*2e90*/  FCHK P0, |R9|, R24 ;  /* 0x0000001809007302 */ /* 0x000e620000000200 */
[----:B0-----:R-:W-:-:S04]  /*2ea0*/  FFMA R4, R3, -R24, 1 ;  /* 0x3f80000003047423 */ /* 0x001fc80000000818 */
[----:B------:R-:W-:-:S04]  /*2eb0*/  FFMA R3, R3, R4, R3 ;  /* 0x0000000403037223 */ /* 0x000fc80000000003 */
[----:B------:R-:W-:-:S04]  /*2ec0*/  FFMA R4, R3, |UR13|, RZ ;  /* 0x4000000d03047c23 */ /* 0x000fc800080000ff */
[----:B------:R-:W-:-:S04]  /*2ed0*/  FFMA R7, R4, -R24, |UR13| ;  /* 0x4000000d04077e23 */ /* 0x000fc80008000818 */
[----:B------:R-:W-:Y:S01]  /*2ee0*/  FFMA R3, R3, R7, R4 ;  /* 0x0000000703037223 */ /* 0x000fe20000000004 */
[----:B-1----:R-:W-:Y:S06]  /*2ef0*/  @!P0 BRA `(.L_x_477) ;  /* 0x00000000000c8947 */ /* 0x002fec0003800000 */
[----:B------:R-:W-:Y:S01]  /*2f00*/  FADD R3, -RZ, |UR13| ;  /* 0x4000000dff037e21 */ /* 0x000fe20008000100 */
[----:B------:R-:W-:-:S07]  /*2f10*/  MOV R4, 0x2f30 ;  /* 0x00002f3000047802 */ /* 0x000fce0000000f00 */
[----:B------:R-:W-:Y:S05]  /*2f20*/  CALL.REL.NOINC `($__internal_5_$__cuda_sm3x_div_rn_noftz_f32_slowpath) ;  /* 0x0000001000987944 */ /* 0x000fea0003c00000 */
.L_x_477:
[----:B------:R-:W-:Y:S05]  /*2f30*/  BSYNC.RECONVERGENT B2 ;  /* 0x0000000000027941 */ /* 0x000fea0003800200 */
.L_x_476:
        /* <DEDUP_REMOVED lines=17> */
.L_x_479:
[----:B------:R-:W-:Y:S05]  /*3050*/  BSYNC.RECONVERGENT B2 ;  /* 0x0000000000027941 */ /* 0x000fea0003800200 */
.L_x_478:
        /* <DEDUP_REMOVED lines=23> */
[----:B------:R-:W-:Y:S01]  /*31d0*/  FMUL R8, R11, |UR12| ;  /* 0x4000000c0b087c20 */ /* 0x000fe20008400000 */
[----:B------:R-:W-:Y:S01]  /*31e0*/  I2FP.F32.S32 R15, UR17 ;  /* 0x00000011000f7c45 */ /* 0x000fe20008201400 */
[----:B------:R-:W-:Y:S01]  /*31f0*/  UIMAD UR15, UR11, UR17, UR17 ;  /* 0x000000110b0f72a4 */ /* 0x000fe2000f8e0211 */
[----:B------:R-:W-:Y:S01]  /*3200*/  UMOV UR4, URZ ;  /* 0x000000ff00047c82 */ /* 0x000fe20008000000 */
[----:B------:R-:W-:-:S03]  /*3210*/  UMOV UR5, URZ ;  /* 0x000000ff00057c82 */ /* 0x000fc60008000000 */
[----:B------:R-:W-:Y:S01]  /*3220*/  I2F.F64 R20, UR16 ;  /* 0x0000001000147d12 */ /* 0x000fe20008201c00 */
[----:B-1----:R-:W-:-:S07]  /*3230*/  FMUL R9, R16, UR13 ;  /* 0x0000000d10097c20 */ /* 0x002fce0008400000 */
[----:B------:R-:W1:Y:S02]  /*3240*/  F2F.F32.F64 R2, R2 ;  /* 0x0000000200027310 */ /* 0x000e640000301000 */
[----:B-1----:R-:W-:-:S07]  /*3250*/  FMUL R11, R2, UR13 ;  /* 0x0000000d020b7c20 */ /* 0x002fce0008400000 */
.L_x_505:
[----:B-1----:R-:W1:Y:S01]  /*3260*/  LDCU UR7, c[0x0][0x398] ;  /* 0x00007300ff0777ac */ /* 0x002e620008000800 */
[----:B------:R-:W-:Y:S01]  /*3270*/  IADD3 R10, PT, PT, R5, UR4, RZ ;  /* 0x00000004050a7c10 */ /* 0x000fe2000fffe0ff */
[----:B------:R-:W-:Y:S03]  /*3280*/  BSSY.RECONVERGENT B2, `(.L_x_480) ;  /* 0x00000d3000027945 */ /* 0x000fe60003800200 */
[----:B-1----:R-:W-:-:S13]  /*3290*/  ISETP.GE.AND P0, PT, R10, UR7, PT ;  /* 0x000000070a007c0c */ /* 0x002fda000bf06270 */
[----:B0-23--:R-:W-:Y:S05]  /*32a0*/  @P0 BRA `(.L_x_481) ;  /* 0x0000000c00400947 */ /* 0x00dfea0003800000 */
[----:B------:R-:W1:Y:S01]  /*32b0*/  LDCU UR4, c[0x0][0x3a8] ;  /* 0x00007500ff0477ac */ /* 0x000e620008000800 */
[----:B------:R-:W2:Y:S01]  /*32c0*/  I2F.F64 R6, R10 ;  /* 0x0000000a00067312 */ /* 0x000ea20000201c00 */
[----:B------:R-:W-:Y:S01]  /*32d0*/  BSSY.RECONVERGENT B3, `(.L_x_482) ;  /* 0x0000017000037945 */ /* 0x000fe20003800200 */
[----:B------:R-:W3:Y:S01]  /*32e0*/  LDCU UR7, c[0x0][0x3bc] ;  /* 0x00007780ff0777ac */ /* 0x000ee20008000800 */
[----:B--2---:R-:W-:-:S05]  /*32f0*/  DFMA R6, R20, -0.5, R6 ;  /* 0xbfe000001406782b */ /* 0x004fca0000000006 */
[----:B-1----:R-:W-:Y:S03]  /*3300*/  F2F.F64.F32 R2, UR4 ;  /* 0x0000000400027d10 */ /* 0x002fe60008201800 */
[----:B------:R-:W-:-:S05]  /*3310*/  DADD R6, R6, 0.5 ;  /* 0x3fe0000006067429 */ /* 0x000fca0000000000 */
[----:B---3--:R-:W1:Y:S03]  /*3320*/  F2F.F64.F32 R16, UR7 ;  /* 0x0000000700107d10 */ /* 0x008e660008201800 */
[----:B-1----:R-:W-:-:S10]  /*3330*/  DFMA R6, R2, R6, R16 ;  /* 0x000000060206722b */ /* 0x002fd40000000010 */
[----:B------:R-:W1:Y:S02]  /*3340*/  F2F.F32.F64 R7, R6 ;  /* 0x0000000600077310 */ /* 0x000e640000301000 */
[----:B-1----:R-:W-:Y:S01]  /*3350*/  FADD R2, R7, -UR13 ;  /* 0x8000000d07027e21 */ /* 0x002fe20008000000 */
[----:B------:R-:W-:-:S05]  /*3360*/  FMUL R14, R0, R7 ;  /* 0x00000007000e7220 */ /* 0x000fca0000400000 */
        /* <DEDUP_REMOVED lines=13> */
.L_x_483:
[----:B------:R-:W-:Y:S05]  /*3440*/  BSYNC.RECONVERGENT B3 ;  /* 0x0000000000037941 */ /* 0x000fea0003800200 */
.L_x_482:
        /* <DEDUP_REMOVED lines=13> */
[----:B------:R-:W-:Y:S05]  /*3520*/  CALL.REL.NOINC `($__internal_5_$__cuda_sm3x_div_rn_noftz_f32_slowpath) ;  /* 0x0000000c00187944 */ /* 0x000fea0003c00000 */
.L_x_485:
[----:B------:R-:W-:Y:S05]  /*3530*/  BSYNC.RECONVERGENT B3 ;  /* 0x0000000000037941 */ /* 0x000fea0003800200 */
.L_x_484:
        /* <DEDUP_REMOVED lines=12> */
[----:B------:R-:W-:Y:S05]  /*3600*/  CALL.REL.NOINC `($__internal_5_$__cuda_sm3x_div_rn_noftz_f32_slowpath) ;  /* 0x0000000800e07944 */ /* 0x000fea0003c00000 */
[----:B------:R-:W-:-:S07]  /*3610*/  MOV R14, R3 ;  /* 0x00000003000e7202 */ /* 0x000fce0000000f00 */
.L_x_487:
[----:B------:R-:W-:Y:S05]  /*3620*/  BSYNC.RECONVERGENT B3 ;  /* 0x0000000000037941 */ /* 0x000fea0003800200 */
.L_x_486:
        /* <DEDUP_REMOVED lines=9> */
[----:B------:R-:W-:Y:S01]  /*36c0*/  FADD R3, -R0, R13 ;  /* 0x0000000d00037221 */ /* 0x000fe20000000100 */
        /* <DEDUP_REMOVED lines=13> */
[----:B------:R-:W-:Y:S05]  /*37a0*/  CALL.REL.NOINC `($__internal_5_$__cuda_sm3x_div_rn_noftz_f32_slowpath) ;  /* 0x0000000800787944 */ /* 0x000fea0003c00000 */
[----:B------:R-:W-:-:S07]  /*37b0*/  MOV R4, R3 ;  /* 0x0000000300047202 */ /* 0x000fce0000000f00 */
.L_x_491:
[----:B------:R-:W-:Y:S05]  /*37c0*/  BSYNC.RECONVERGENT B4 ;  /* 0x0000000000047941 */ /* 0x000fea0003800200 */
.L_x_490:
        /* <DEDUP_REMOVED lines=13> */
.L_x_493:
[----:B------:R-:W-:Y:S05]  /*38a0*/  BSYNC.RECONVERGENT B4 ;  /* 0x0000000000047941 */ /* 0x000fea0003800200 */
.L_x_492:
        /* <DEDUP_REMOVED lines=14> */
.L_x_495:
[----:B------:R-:W-:Y:S05]  /*3990*/  BSYNC.RECONVERGENT B4 ;  /* 0x0000000000047941 */ /* 0x000fea0003800200 */
.L_x_494:
[----:B------:R1:W2:Y:S01]  /*39a0*/  F2I.FLOOR.NTZ R6, R2 ;  /* 0x0000000200067305 */ /* 0x0002a20000207100 */
[----:B------:R-:W-:Y:S01]  /*39b0*/  HFMA2 R4, -RZ, RZ, 0, 0 ;  /* 0x00000000ff047431 */ /* 0x000fe200000001ff */
[----:B------:R-:W-:Y:S06]  /*39c0*/  BRA `(.L_x_496) ;  /* 0x0000000000447947 */ /* 0x000fec0003800000 */
.L_x_489:
        /* <DEDUP_REMOVED lines=12> */
[----:B------:R-:W-:Y:S05]  /*3a90*/  CALL.REL.NOINC `($__internal_5_$__cuda_sm3x_div_rn_noftz_f32_slowpath) ;  /* 0x0000000400bc7944 */ /* 0x000fea0003c00000 */
[----:B------:R-:W-:-:S07]  /*3aa0*/  MOV R4, R3 ;  /* 0x0000000300047202 */ /* 0x000fce0000000f00 */
.L_x_498:
[----:B------:R-:W-:Y:S05]  /*3ab0*/  BSYNC.RECONVERGENT B4 ;  /* 0x0000000000047941 */ /* 0x000fea0003800200 */
.L_x_497:
[----:B------:R-:W0:Y:S01]  /*3ac0*/  F2I.FLOOR.NTZ R4, R4 ;  /* 0x0000000400047305 */ /* 0x000e220000207100 */
[----:B------:R-:W-:-:S07]  /*3ad0*/  HFMA2 R6, -RZ, RZ, 0, 0 ;  /* 0x00000000ff067431 */ /* 0x000fce00000001ff */
.L_x_496:
[----:B------:R-:W-:Y:S05]  /*3ae0*/  BSYNC.RECONVERGENT B3 ;  /* 0x0000000000037941 */ /* 0x000fea0003800200 */
.L_x_488:
[----:B--2---:R-:W-:Y:S01]  /*3af0*/  ISETP.GE.AND P0, PT, R6, UR6, PT ;  /* 0x0000000606007c0c */ /* 0x004fe2000bf06270 */
[----:B------:R-:W2:Y:S01]  /*3b00*/  LDCU UR4, c[0x0][0x39c] ;  /* 0x00007380ff0477ac */ /* 0x000ea20008000800 */
[----:B------:R-:W-:Y:S01]  /*3b10*/  BSSY.RECONVERGENT B0, `(.L_x_499) ;  /* 0x000003c000007945 */ /* 0x000fe20003800200 */
[----:B------:R-:W-:-:S10]  /*3b20*/  IMAD.MOV.U32 R7, RZ, RZ, RZ ;  /* 0x000000ffff077224 */ /* 0x000fd400078e00ff */
[----:B------:R-:W3:Y:S01]  /*3b30*/  @!P0 S2R R3, SR_CgaCtaId ;  /* 0x0000000000038919 */ /* 0x000ee20000008800 */
[----:B-1----:R-:W-:-:S05]  /*3b40*/  @!P0 MOV R2, 0x400 ;  /* 0x0000040000028802 */ /* 0x002fca0000000f00 */
[----:B------:R-:W-:-:S05]  /*3b50*/  @!P0 VIADD R2, R2, 0x400 ;  /* 0x0000040002028836 */ /* 0x000fca0000000000 */
[----:B---3--:R-:W-:Y:S02]  /*3b60*/  @!P0 LEA R3, R3, R2, 0x18 ;  /* 0x0000000203038211 */ /* 0x008fe400078ec0ff */
[----:B0-----:R-:W-:Y:S02]  /*3b70*/  IADD3 R2, PT, PT, R4, 0x1, RZ ;  /* 0x0000000104027810 */ /* 0x001fe40007ffe0ff */
[----:B------:R-:W-:Y:S02]  /*3b80*/  @!P0 LEA R19, R6, R3, 0x2 ;  /* 0x0000000306138211 */ /* 0x000fe400078e10ff */
[----:B------:R-:W-:-:S03]  /*3b90*/  I2FP.F32.S32 R3, R2 ;  /* 0x0000000200037245 */ /* 0x000fc60000201400 */
[----:B------:R0:W1:Y:S01]  /*3ba0*/  @!P0 LDS R18, [R19+0x4] ;  /* 0x0000040013128984 */ /* 0x0000620000000800 */
[----:B--2---:R-:W-:Y:S01]  /*3bb0*/  ISETP.GE.OR P0, PT, R4, UR4, P0 ;  /* 0x0000000404007c0c */ /* 0x004fe20008706670 */
[----:B------:R-:W-:-:S12]  /*3bc0*/  FFMA R17, R3, R14, R16 ;  /* 0x0000000e03117223 */ /* 0x000fd80000000010 */
[----:B0-----:R-:W-:Y:S05]  /*3bd0*/  @P0 BRA `(.L_x_500) ;  /* 0x0000000000bc0947 */ /* 0x001fea0003800000 */
[----:B------:R-:W-:Y:S02]  /*3be0*/  SHF.R.S32.HI R16, RZ, 0x1f, R10 ;  /* 0x0000001fff107819 */ /* 0x000fe4000001140a */
[----:B------:R-:W-:-:S07]  /*3bf0*/  MOV R7, RZ ;  /* 0x000000ff00077202 */ /* 0x000fce0000000f00 */
.L_x_504:
[----:B-12---:R-:W-:Y:S01]  /*3c00*/  FSETP.GEU.AND P0, PT, R17, R18, PT ;  /* 0x000000121100720b */ /* 0x006fe20003f0e000 */
[----:B------:R-:W-:Y:S01]  /*3c10*/  BSSY.RECONVERGENT B1, `(.L_x_501) ;  /* 0x0000027000017945 */ /* 0x000fe20003800200 */
[----:B0-----:R-:W-:-:S11]  /*3c20*/  MOV R2, R6 ;  /* 0x0000000600027202 */ /* 0x001fd60000000f00 */
[----:B------:R-:W-:Y:S05]  /*3c30*/  @P0 BRA `(.L_x_502) ;  /* 0x0000000000580947 */ /* 0x000fea0003800000 */
[----:B------:R-:W0:Y:S01]  /*3c40*/  S2UR UR7, SR_CgaCtaId ;  /* 0x00000000000779c3 */ /* 0x000e220000008800 */
[----:B------:R-:W-:Y:S01]  /*3c50*/  UMOV UR4, 0x400 ;  /* 0x0000040000047882 */ /* 0x000fe20000000000 */
[----:B------:R-:W-:Y:S01]  /*3c60*/  LOP3.LUT R2, RZ, R4, RZ, 0x33, !PT ;  /* 0x00000004ff027212 */ /* 0x000fe200078e33ff */
[----:B------:R-:W1:Y:S01]  /*3c70*/  LDCU.64 UR16, c[0x0][0x380] ;  /* 0x00007000ff1077ac */ /* 0x000e620008000a00 */
[----:B------:R-:W-:-:S03]  /*3c80*/  FADD R22, R17, -R13 ;  /* 0x8000000d11167221 */ /* 0x000fc60000000000 */
[----:B------:R-:W-:Y:S01]  /*3c90*/  VIADD R2, R2, UR15 ;  /* 0x0000000f02027c36 */ /* 0x000fe20008000000 */
[----:B0-----:R-:W-:-:S06]  /*3ca0*/  ULEA UR4, UR7, UR4, 0x18 ;  /* 0x0000000407047291 */ /* 0x001fcc000f8ec0ff */
[----:B------:R-:W-:-:S05]  /*3cb0*/  LEA R19, R6, UR4, 0x2 ;  /* 0x0000000406137c11 */ /* 0x000fca000f8e10ff */
[----:B------:R-:W0:Y:S01]  /*3cc0*/  LDCU UR4, c[0x0][0x398] ;  /* 0x00007300ff0477ac */ /* 0x000e220008000800 */
[----:B------:R-:W2:Y:S01]  /*3cd0*/  LDS R19, [R19] ;  /* 0x0000000013137984 */ /* 0x000ea20000000800 */
[----:B0-----:R-:W-:-:S05]  /*3ce0*/  IMAD R3, R2, UR4, RZ ;  /* 0x0000000402037c24 */ /* 0x001fca000f8e02ff */
[----:B------:R-:W-:-:S04]  /*3cf0*/  IADD3 R23, P0, PT, R10, R3, RZ ;  /* 0x000000030a177210 */ /* 0x000fc80007f1e0ff */
[----:B------:R-:W-:Y:S02]  /*3d00*/  LEA.HI.X.SX32 R24, R3, R16, 0x1, P0 ;  /* 0x0000001003187211 */ /* 0x000fe400000f0eff */
[----:B-1----:R-:W-:-:S04]  /*3d10*/  LEA R2, P0, R23, UR16, 0x2 ;  /* 0x0000001017027c11 */ /* 0x002fc8000f8010ff */
[----:B------:R-:W-:Y:S01]  /*3d20*/  LEA.HI.X R3, R23, UR17, R24, 0x2, P0 ;  /* 0x0000001117037c11 */ /* 0x000fe200080f1418 */
[----:B--2---:R-:W-:-:S05]  /*3d30*/  FFMA R19, R22, R19, R7 ;  /* 0x0000001316137223 */ /* 0x004fca0000000007 */
[----:B------:R0:W-:Y:S01]  /*3d40*/  REDG.E.ADD.F32.FTZ.RN.STRONG.GPU desc[UR8][R2.64], R19 ;  /* 0x00000013020079a6 */ /* 0x0001e2000c12f308 */
[----:B------:R-:W-:Y:S01]  /*3d50*/  MOV R13, R17 ;  /* 0x00000011000d7202 */ /* 0x000fe20000000f00 */
[----:B------:R-:W-:Y:S01]  /*3d60*/  FADD R17, R17, R14 ;  /* 0x0000000e11117221 */ /* 0x000fe20000000000 */
[----:B------:R-:W-:Y:S01]  /*3d70*/  IADD3 R4, PT, PT, R4, 0x1, RZ ;  /* 0x0000000104047810 */ /* 0x000fe20007ffe0ff */
[----:B------:R-:W-:Y:S01]  /*3d80*/  IMAD.MOV.U32 R7, RZ, RZ, RZ ;  /* 0x000000ffff077224 */ /* 0x000fe200078e00ff */
[----:B------:R-:W-:Y:S06]  /*3d90*/  BRA `(.L_x_503) ;  /* 0x0000000000387947 */ /* 0x000fec0003800000 */
.L_x_502:
        /* <DEDUP_REMOVED lines=14> */
.L_x_503:
[----:B------:R-:W-:Y:S05]  /*3e80*/  BSYNC.RECONVERGENT B1 ;  /* 0x0000000000017941 */ /* 0x000fea0003800200 */
.L_x_501:
[----:B------:R-:W1:Y:S01]  /*3e90*/  LDCU UR4, c[0x0][0x39c] ;  /* 0x00007380ff0477ac */ /* 0x000e620008000800 */
[----:B------:R-:W-:Y:S02]  /*3ea0*/  ISETP.GE.AND P0, PT, R6, UR6, PT ;  /* 0x0000000606007c0c */ /* 0x000fe4000bf06270 */
[----:B-1----:R-:W-:-:S13]  /*3eb0*/  ISETP.LT.AND P1, PT, R4, UR4, PT ;  /* 0x0000000404007c0c */ /* 0x002fda000bf21270 */
[----:B------:R-:W-:Y:S05]  /*3ec0*/  @!P0 BRA P1, `(.L_x_504) ;  /* 0xfffffffc004c8947 */ /* 0x000fea000083ffff */
.L_x_500:
[----:B------:R-:W-:Y:S05]  /*3ed0*/  BSYNC.RECONVERGENT B0 ;  /* 0x0000000000007941 */ /* 0x000fea0003800200 */
.L_x_499:
[----:B------:R-:W-:-:S13]  /*3ee0*/  FSETP.NEU.AND P0, PT, R7, RZ, PT ;  /* 0x000000ff0700720b */ /* 0x000fda0003f0d000 */
[----:B------:R-:W-:Y:S05]  /*3ef0*/  @!P0 BRA `(.L_x_481) ;  /* 0x00000000002c8947 */ /* 0x000fea0003800000 */
[----:B------:R-:W3:Y:S01]  /*3f00*/  LDCU UR4, c[0x0][0x398] ;  /* 0x00007300ff0477ac */ /* 0x000ee20008000800 */
[----:B------:R-:W-:Y:S02]  /*3f10*/  LOP3.LUT R4, RZ, R4, RZ, 0x33, !PT ;  /* 0x00000004ff047212 */ /* 0x000fe400078e33ff */
[----:B0-----:R-:W-:Y:S01]  /*3f20*/  SHF.R.S32.HI R2, RZ, 0x1f, R10 ;  /* 0x0000001fff027819 */ /* 0x001fe2000001140a */
[----:B------:R-:W0:Y:S02]  /*3f30*/  LDCU.64 UR16, c[0x0][0x380] ;  /* 0x00007000ff1077ac */ /* 0x000e240008000a00 */
[----:B------:R-:W-:-:S04]  /*3f40*/  VIADD R4, R4, UR15 ;  /* 0x0000000f04047c36 */ /* 0x000fc80008000000 */
[----:B---3--:R-:W-:-:S05]  /*3f50*/  IMAD R3, R4, UR4, RZ ;  /* 0x0000000404037c24 */ /* 0x008fca000f8e02ff */
[----:B------:R-:W-:-:S04]  /*3f60*/  IADD3 R10, P0, PT, R10, R3, RZ ;  /* 0x000000030a0a7210 */ /* 0x000fc80007f1e0ff */
[----:B------:R-:W-:Y:S02]  /*3f70*/  LEA.HI.X.SX32 R3, R3, R2, 0x1, P0 ;  /* 0x0000000203037211 */ /* 0x000fe400000f0eff */
[----:B0-----:R-:W-:-:S04]  /*3f80*/  LEA R2, P0, R10, UR16, 0x2 ;  /* 0x000000100a027c11 */ /* 0x001fc8000f8010ff */
[----:B------:R-:W-:-:S05]  /*3f90*/  LEA.HI.X R3, R10, UR17, R3, 0x2, P0 ;  /* 0x000000110a037c11 */ /* 0x000fca00080f1403 */
[----:B------:R3:W-:Y:S04]  /*3fa0*/  REDG.E.ADD.F32.FTZ.RN.STRONG.GPU desc[UR8][R2.64], R7 ;  /* 0x00000007020079a6 */ /* 0x0007e8000c12f308 */
.L_x_481:
[----:B------:R-:W-:Y:S05]  /*3fb0*/  BSYNC.RECONVERGENT B2 ;  /* 0x0000000000027941 */ /* 0x000fea0003800200 */
.L_x_480:
[----:B------:R-:W4:Y:S01]  /*3fc0*/  LDCU UR7, c[0x0][0x398] ;  /* 0x00007300ff0777ac */ /* 0x000f220008000800 */
[----:B------:R-:W-:Y:S02]  /*3fd0*/  UIMAD UR4, UR10, UR5, UR10 ;  /* 0x000000050a0472a4 */ /* 0x000fe4000f8e020a */
[----:B------:R-:W-:Y:S02]  /*3fe0*/  UIADD3 UR5, UPT, UPT, UR5, 0x1, URZ ;  /* 0x0000000105057890 */ /* 0x000fe4000fffe0ff */
[----:B----4-:R-:W-:-:S09]  /*3ff0*/  UISETP.GE.U32.AND UP0, UPT, UR4, UR7, UPT ;  /* 0x000000070400728c */ /* 0x010fd2000bf06070 */
[----:B------:R-:W-:Y:S05]  /*4000*/  BRA.U !UP0, `(.L_x_505) ;  /* 0xfffffff108947547 */ /* 0x000fea000b83ffff */
[----:B------:R-:W-:Y:S05]  /*4010*/  EXIT ;  /* 0x000000000000794d */ /* 0x000fea0003800000 */
        .weak           $__internal_4_$__cuda_sm20_sqrt_rn_f32_slowpath
        .type           $__internal_4_$__cuda_sm20_sqrt_rn_f32_slowpath,@function
        .size           $__internal_4_$__cuda_sm20_sqrt_rn_f32_slowpath,($__internal_5_$__cuda_sm3x_div_rn_noftz_f32_slowpath - $__internal_4_$__cuda_sm20_sqrt_rn_f32_slowpath)
$__internal_4_$__cuda_sm20_sqrt_rn_f32_slowpath:
[----:B------:R-:W-:-:S13]  /*4020*/  LOP3.LUT P0, RZ, R3, 0x7fffffff, RZ, 0xc0, !PT ;  /* 0x7fffffff03ff7812 */ /* 0x000fda000780c0ff */
[----:B------:R-:W-:Y:S01]  /*4030*/  @!P0 MOV R4, R3 ;  /* 0x0000000300048202 */ /* 0x000fe20000000f00 */
[----:B------:R-:W-:Y:S06]  /*4040*/  @!P0 BRA `(.L_x_506) ;  /* 0x0000000000408947 */ /* 0x000fec0003800000 */
[----:B------:R-:W-:-:S13]  /*4050*/  FSETP.GEU.FTZ.AND P0, PT, R3, RZ, PT ;  /* 0x000000ff0300720b */ /* 0x000fda0003f1e000 */
[----:B------:R-:W-:Y:S01]  /*4060*/  @!P0 MOV R4, 0x7fffffff ;  /* 0x7fffffff00048802 */ /* 0x000fe20000000f00 */
[----:B------:R-:W-:Y:S06]  /*4070*/  @!P0 BRA `(.L_x_506) ;  /* 0x0000000000348947 */ /* 0x000fec0003800000 */
[----:B------:R-:W-:-:S13]  /*4080*/  FSETP.GTU.FTZ.AND P0, PT, |R3|, +INF , PT ;  /* 0x7f8000000300780b */ /* 0x000fda0003f1c200 */
[----:B------:R-:W-:Y:S01]  /*4090*/  @P0 FADD.FTZ R4, R3, 1 ;  /* 0x3f80000003040421 */ /* 0x000fe20000010000 */
[----:B------:R-:W-:Y:S06]  /*40a0*/  @P0 BRA `(.L_x_506) ;  /* 0x0000000000280947 */ /* 0x000fec0003800000 */
[----:B------:R-:W-:-:S13]  /*40b0*/  FSETP.NEU.FTZ.AND P0, PT, |R3|, +INF , PT ;  /* 0x7f8000000300780b */ /* 0x000fda0003f1d200 */
[----:B------:R-:W-:-:S04]  /*40c0*/  @P0 FFMA R6, R3, 1.84467440737095516160e+19, RZ ;  /* 0x5f80000003060823 */ /* 0x000fc800000000ff */
[----:B------:R-:W0:Y:S02]  /*40d0*/  @P0 MUFU.RSQ R7, R6 ;  /* 0x0000000600070308 */ /* 0x000e240000001400 */
[----:B0-----:R-:W-:Y:S01]  /*40e0*/  @P0 FMUL.FTZ R13, R6, R7 ;  /* 0x00000007060d0220 */ /* 0x001fe20000410000 */
[----:B------:R-:W-:-:S03]  /*40f0*/  @P0 FMUL.FTZ R7, R7, 0.5 ;  /* 0x3f00000007070820 */ /* 0x000fc60000410000 */
[----:B------:R-:W-:-:S04]  /*4100*/  @P0 FADD.FTZ R4, -R13, -RZ ;  /* 0x800000ff0d040221 */ /* 0x000fc80000010100 */
[----:B------:R-:W-:Y:S01]  /*4110*/  @P0 FFMA R10, R13, R4, R6 ;  /* 0x000000040d0a0223 */ /* 0x000fe20000000006 */
[----:B------:R-:W-:-:S03]  /*4120*/  @!P0 IMAD.MOV.U32 R4, RZ, RZ, R3 ;  /* 0x000000ffff048224 */ /* 0x000fc600078e0003 */
[----:B------:R-:W-:-:S04]  /*4130*/  @P0 FFMA R7, R10, R7, R13 ;  /* 0x000000070a070223 */ /* 0x000fc8000000000d */
[----:B------:R-:W-:-:S07]  /*4140*/  @P0 FMUL.FTZ R4, R7, 2.3283064365386962891e-10 ;  /* 0x2f80000007040820 */ /* 0x000fce0000410000 */
.L_x_506:
[----:B------:R-:W-:Y:S01]  /*4150*/  MOV R6, R14 ;  /* 0x0000000e00067202 */ /* 0x000fe20000000f00 */
[----:B------:R-:W-:Y:S01]  /*4160*/  IMAD.MOV.U32 R7, RZ, RZ, 0x0 ;  /* 0x00000000ff077424 */ /* 0x000fe200078e00ff */
[----:B------:R-:W-:-:S03]  /*4170*/  MOV R24, R4 ;  /* 0x0000000400187202 */ /* 0x000fc60000000f00 */
[----:B------:R-:W-:Y:S05]  /*4180*/  RET.REL.NODEC R6 `(_Z31ProjTransFanFlatDisCUDA2dKernelPfPKfS1_iiiiffffffff) ;  /* 0xffffffbc069c7950 */ /* 0x000fea0003c3ffff */
        .weak           $__internal_5_$__cuda_sm3x_div_rn_noftz_f32_slowpath
        .type           $__internal_5_$__cuda_sm3x_div_rn_noftz_f32_slowpath,@function
        .size           $__internal_5_$__cuda_sm3x_div_rn_noftz_f32_slowpath,(.L_x_631 - $__internal_5_$__cuda_sm3x_div_rn_noftz_f32_slowpath)
$__internal_5_$__cuda_sm3x_div_rn_noftz_f32_slowpath:
        /* <DEDUP_REMOVED lines=34> */
.L_x_508:
[----:B------:R-:W-:Y:S01]  /*43b0*/  LEA R23, R6, 0xc0800000, 0x17 ;  /* 0xc080000006177811 */ /* 0x000fe200078eb8ff */
[----:B------:R-:W-:Y:S01]  /*43c0*/  BSSY.RECONVERGENT B1, `(.L_x_513) ;  /* 0x0000036000017945 */ /* 0x000fe20003800200 */
[----:B------:R-:W-:Y:S02]  /*43d0*/  IADD3 R19, PT, PT, R19, -0x7f, RZ ;  /* 0xffffff8113137810 */ /* 0x000fe40007ffe0ff */
[----:B------:R-:W-:-:S03]  /*43e0*/  IADD3 R26, PT, PT, -R23, R24, RZ ;  /* 0x00000018171a7210 */ /* 0x000fc60007ffe1ff */
[C---:B------:R-:W-:Y:S01]  /*43f0*/  IMAD R3, R19.reuse, -0x800000, R3 ;  /* 0xff80000013037824 */ /* 0x040fe200078e0203 */
[----:B------:R0:W1:Y:S01]  /*4400*/  MUFU.RCP R23, R26 ;  /* 0x0000001a00177308 */ /* 0x0000620000001000 */
[----:B------:R-:W-:Y:S01]  /*4410*/  FADD.FTZ R22, -R26, -RZ ;  /* 0x800000ff1a167221 */ /* 0x000fe20000010100 */
[----:B0-----:R-:W-:-:S05]  /*4420*/  IADD3 R26, PT, PT, R19, 0x7f, -R6 ;  /* 0x0000007f131a7810 */ /* 0x001fca0007ffe806 */
[----:B------:R-:W-:Y:S02]  /*4430*/  IMAD.IADD R26, R26, 0x1, R7 ;  /* 0x000000011a1a7824 */ /* 0x000fe400078e0207 */
[----:B-1----:R-:W-:-:S04]  /*4440*/  FFMA R24, R23, R22, 1 ;  /* 0x3f80000017187423 */ /* 0x002fc80000000016 */
        /* <DEDUP_REMOVED lines=41> */
.L_x_515:
[----:B------:R-:W-:-:S04]  /*46e0*/  LOP3.LUT R3, R3, 0x80000000, RZ, 0xc0, !PT ;  /* 0x8000000003037812 */ /* 0x000fc800078ec0ff */
[----:B------:R-:W-:Y:S01]  /*46f0*/  LOP3.LUT R3, R3, 0x7f800000, RZ, 0xfc, !PT ;  /* 0x7f80000003037812 */ /* 0x000fe200078efcff */
[----:B------:R-:W-:Y:S06]  /*4700*/  BRA `(.L_x_516) ;  /* 0x0000000000047947 */ /* 0x000fec0003800000 */
.L_x_514:
[----:B------:R-:W-:-:S07]  /*4710*/  IMAD R3, R26, 0x800000, R3 ;  /* 0x008000001a037824 */ /* 0x000fce00078e0203 */
.L_x_516:
[----:B------:R-:W-:Y:S05]  /*4720*/  BSYNC.RECONVERGENT B1 ;  /* 0x0000000000017941 */ /* 0x000fea0003800200 */
.L_x_513:
[----:B------:R-:W-:Y:S05]  /*4730*/  BRA `(.L_x_517) ;  /* 0x0000000000207947 */ /* 0x000fea0003800000 */
.L_x_512:
[----:B------:R-:W-:-:S04]  /*4740*/  LOP3.LUT R3, R24, 0x80000000, R3, 0x48, !PT ;  /* 0x8000000018037812 */ /* 0x000fc800078e4803 */
[----:B------:R-:W-:Y:S01]  /*4750*/  LOP3.LUT R3, R3, 0x7f800000, RZ, 0xfc, !PT ;  /* 0x7f80000003037812 */ /* 0x000fe200078efcff */
[----:B------:R-:W-:Y:S06]  /*4760*/  BRA `(.L_x_517) ;  /* 0x0000000000147947 */ /* 0x000fec0003800000 */
.L_x_511:
[----:B------:R-:W-:Y:S01]  /*4770*/  LOP3.LUT R3, R24, 0x80000000, R3, 0x48, !PT ;  /* 0x8000000018037812 */ /* 0x000fe200078e4803 */
[----:B------:R-:W-:Y:S06]  /*4780*/  BRA `(.L_x_517) ;  /* 0x00000000000c7947 */ /* 0x000fec0003800000 */
.L_x_510:
[----:B------:R-:W0:Y:S01]  /*4790*/  MUFU.RSQ R3, -QNAN ;  /* 0xffc0000000037908 */ /* 0x000e220000001400 */
[----:B------:R-:W-:Y:S05]  /*47a0*/  BRA `(.L_x_517) ;  /* 0x0000000000047947 */ /* 0x000fea0003800000 */
.L_x_509:
[----:B------:R-:W-:-:S07]  /*47b0*/  FADD.FTZ R3, R3, R24 ;  /* 0x0000001803037221 */ /* 0x000fce0000010000 */
.L_x_517:
[----:B------:R-:W-:Y:S05]  /*47c0*/  BSYNC.RECONVERGENT B0 ;  /* 0x0000000000007941 */ /* 0x000fea0003800200 */
.L_x_507:
[----:B------:R-:W-:Y:S01]  /*47d0*/  HFMA2 R7, -RZ, RZ, 0, 0 ;  /* 0x00000000ff077431 */ /* 0x000fe200000001ff */
[----:B------:R-:W-:-:S04]  /*47e0*/  MOV R6, R4 ;  /* 0x0000000400067202 */ /* 0x000fc80000000f00 */
[----:B0-----:R-:W-:Y:S05]  /*47f0*/  RET.REL.NODEC R6 `(_Z31ProjTransFanFlatDisCUDA2dKernelPfPKfS1_iiiiffffffff) ;  /* 0xffffffb806007950 */ /* 0x001fea0003c3ffff */
.L_x_518:
        /* <DEDUP_REMOVED lines=16> */
.L_x_631:


//--------------------- .text._Z26ProjFanFlatDisCUDA2dKernelPfyPKfiiiiffffffff --------------------------
	.section	.text._Z26ProjFanFlatDisCUDA2dKernelPfyPKfiiiiffffffff,"ax",@progbits
	.align	128
        .global         _Z26ProjFanFlatDisCUDA2dKernelPfyPKfiiiiffffffff
        .type           _Z26ProjFanFlatDisCUDA2dKernelPfyPKfiiiiffffffff,@function
        .size           _Z26ProjFanFlatDisCUDA2dKernelPfyPKfiiiiffffffff,(.L_x_633 - _Z26ProjFanFlatDisCUDA2dKernelPfyPKfiiiiffffffff)
        .other          _Z26ProjFanFlatDisCUDA2dKernelPfyPKfiiiiffffffff,@"STO_CUDA_ENTRY STV_DEFAULT"
_Z26ProjFanFlatDisCUDA2dKernelPfyPKfiiiiffffffff:
.text._Z26ProjFanFlatDisCUDA2dKernelPfyPKfiiiiffffffff:
        /* <DEDUP_REMOVED lines=39> */
.L_x_520:
        /* <DEDUP_REMOVED lines=44> */
.L_x_519:
        /* <DEDUP_REMOVED lines=31> */
.L_x_522:
        /* <DEDUP_REMOVED lines=38> */
[----:B------:R-:W-:-:S04]  /*0980*/  LEA.HI R12, R2, R3, RZ, 0x1 ;  /* 0x00000003020c7211 */ /* 0x000fc800078f08ff */
[----:B------:R-:W-:-:S05]  /*0990*/  IADD3 R0, PT, PT, -R12, RZ, RZ ;  /* 0x000000ff0c007210 */ /* 0x000fca0007ffe1ff */
[----:B------:R-:W-:Y:S01]  /*09a0*/  @!P1 IMAD.MOV.U32 R12, RZ, RZ, R0 ;  /* 0x000000ffff0c9224 */ /* 0x000fe200078e0000 */
[----:B-1----:R-:W-:-:S10]  /*09b0*/  DMUL R14, R10, UR14 ;  /* 0x0000000e0a0e7c28 */ /* 0x002fd40008000000 */
[----:B------:R-:W1:Y:S02]  /*09c0*/  F2F.F32.F64 R14, R14 ;  /* 0x0000000e000e7310 */ /* 0x000e640000301000 */
[----:B01----:R-:W-:-:S07]  /*09d0*/  FSEL R10, -R14, R14, !P0 ;  /* 0x0000000e0e0a7208 */ /* 0x003fce0004000100 */
.L_x_521:
        /* <DEDUP_REMOVED lines=40> */
[----:B------:R-:W-:Y:S05]  /*0c60*/  CALL.REL.NOINC `($__internal_7_$__cuda_sm3x_div_rn_noftz_f32_slowpath) ;  /* 0x0000003400907944 */ /* 0x000fea0003c00000 */
.L_x_523:
        /* <DEDUP_REMOVED lines=33> */
.L_x_525:
        /* <DEDUP_REMOVED lines=13> */
[-C--:B-1----:R-:W-:Y:S02]  /*0f50*/  DMUL R8, R2, R12.reuse ;  /* 0x0000000c02087228 */ /* 0x082fe40000000000 */
[----:B---3--:R-:W-:Y:S02]  /*0f60*/  DMUL R12, R22, R12 ;  /* 0x0000000c160c7228 */ /* 0x008fe40000000000 */
[-C--:B------:R-:W-:Y:S02]  /*0f70*/  DMUL R14, R2, R10.reuse ;  /* 0x0000000a020e7228 */ /* 0x080fe40000000000 */
[----:B------:R-:W-:-:S11]  /*0f80*/  DMUL R16, R22, R10 ;  /* 0x0000000a16107228 */ /* 0x000fd60000000000 */
.L_x_526:
        /* <DEDUP_REMOVED lines=18> */
[----:B------:R-:W-:Y:S05]  /*10b0*/  CALL.REL.NOINC `($__internal_7_$__cuda_sm3x_div_rn_noftz_f32_slowpath) ;  /* 0x00000030007c7944 */ /* 0x000fea0003c00000 */
[----:B------:R-:W-:-:S07]  /*10c0*/  MOV R18, R2 ;  /* 0x0000000200127202 */ /* 0x000fce0000000f00 */
.L_x_528:
[----:B------:R-:W-:Y:S05]  /*10d0*/  BSYNC.RECONVERGENT B2 ;  /* 0x0000000000027941 */ /* 0x000fea0003800200 */
.L_x_527:
        /* <DEDUP_REMOVED lines=17> */
[----:B------:R-:W-:Y:S05]  /*11f0*/  CALL.REL.NOINC `($__internal_7_$__cuda_sm3x_div_rn_noftz_f32_slowpath) ;  /* 0x00000030002c7944 */ /* 0x000fea0003c00000 */
.L_x_532:
[----:B------:R-:W-:Y:S05]  /*1200*/  BSYNC.RECONVERGENT B3 ;  /* 0x0000000000037941 */ /* 0x000fea0003800200 */
.L_x_531:
[----:B------:R-:W0:Y:S01]  /*1210*/  S2UR UR5, SR_CgaCtaId ;  /* 0x00000000000579c3 */ /* 0x000e220000008800 */
[----:B------:R-:W-:Y:S02]  /*1220*/  UMOV UR4, 0x400 ;  /* 0x0000040000047882 */ /* 0x000fe40000000000 */
[----:B0-----:R-:W-:-:S09]  /*1230*/  ULEA UR4, UR5, UR4, 0x18 ;  /* 0x0000000405047291 */ /* 0x001fd2000f8ec0ff */
[----:B------:R0:W-:Y:S03]  /*1240*/  STS [UR4+0x400], R2 ;  /* 0x00040002ff007988 */ /* 0x0001e60008000804 */
.L_x_530:
[----:B------:R-:W-:Y:S05]  /*1250*/  BSYNC.RECONVERGENT B2 ;  /* 0x0000000000027941 */ /* 0x000fea0003800200 */
.L_x_529:
[----:B------:R-:W1:Y:S01]  /*1260*/  S2UR UR5, SR_CgaCtaId ;  /* 0x00000000000579c3 */ /* 0x000e620000008800 */
[----:B------:R-:W-:Y:S01]  /*1270*/  UMOV UR4, 0x400 ;  /* 0x0000040000047882 */ /* 0x000fe20000000000 */
[----:B------:R-:W2:Y:S01]  /*1280*/  LDCU.64 UR16, c[0x0][0x398] ;  /* 0x00007300ff1077ac */ /* 0x000ea20008000a00 */
[----:B------:R-:W-:Y:S01]  /*1290*/  F2F.F64.F32 R14, UR14 ;  /* 0x0000000e000e7d10 */ /* 0x000fe20008201800 */
[----:B------:R-:W-:Y:S01]  /*12a0*/  UIADD3 UR4, UPT, UPT, UR4, 0x400, URZ ;  /* 0x0000040004047890 */ /* 0x000fe2000fffe0ff */
[----:B------:R-:W0:Y:S06]  /*12b0*/  LDCU UR7, c[0x0][0x3bc] ;  /* 0x00007780ff0777ac */ /* 0x000e2c0008000800 */
[----:B--2---:R-:W2:Y:S01]  /*12c0*/  I2F.F64 R22, UR16 ;  /* 0x0000001000167d12 */ /* 0x004ea20008201c00 */
[----:B------:R-:W-:-:S02]  /*12d0*/  UISETP.NE.AND UP0, UPT, UR17, URZ, UPT ;  /* 0x000000ff1100728c */ /* 0x000fc4000bf05270 */
[----:B-1----:R-:W-:Y:S01]  /*12e0*/  ULEA UR4, UR5, UR4, 0x18 ;  /* 0x0000000405047291 */ /* 0x002fe2000f8ec0ff */
[----:B------:R-:W1:Y:S05]  /*12f0*/  LDCU UR5, c[0x0][0x3a8] ;  /* 0x00007500ff0577ac */ /* 0x000e6a0008000800 */
[----:B------:R-:W-:Y:S01]  /*1300*/  LEA R3, R5, UR4, 0x2 ;  /* 0x0000000405037c11 */ /* 0x000fe2000f8e10ff */
[----:B------:R-:W-:-:S04]  /*1310*/  UIADD3 UR4, UPT, UPT, -UR16, URZ, URZ ;  /* 0x000000ff10047290 */ /* 0x000fc8000fffe1ff */
[----:B------:R-:W-:Y:S01]  /*1320*/  STS [R3+0x4], R18 ;  /* 0x0000041203007388 */ /* 0x000fe20000000800 */
[----:B--2---:R-:W-:Y:S01]  /*1330*/  DMUL R22, R22, 0.5 ;  /* 0x3fe0000016167828 */ /* 0x004fe20000000000 */
[----:B------:R-:W-:Y:S06]  /*1340*/  BAR.SYNC.DEFER_BLOCKING 0x0 ;  /* 0x0000000000007b1d */ /* 0x000fec0000010000 */
[----:B------:R-:W2:Y:S08]  /*1350*/  I2F.F64 R20, UR4 ;  /* 0x0000000400147d12 */ /* 0x000eb00008201c00 */
[----:B-1----:R-:W-:Y:S01]  /*1360*/  F2F.F64.F32 R8, UR5 ;  /* 0x0000000500087d10 */ /* 0x002fe20008201800 */
[----:B--2---:R-:W-:Y:S01]  /*1370*/  DMUL R20, R20, 0.5 ;  /* 0x3fe0000014147828 */ /* 0x004fe20000000000 */
[----:B------:R0:W1:Y:S06]  /*1380*/  LDS R17, [R3] ;  /* 0x0000000003117984 */ /* 0x00006c0000000800 */
[----:B0-----:R-:W0:Y:S02]  /*1390*/  F2F.F64.F32 R2, UR7 ;  /* 0x0000000700027d10 */ /* 0x001e240008201800 */
[----:B0-----:R-:W-:-:S02]  /*13a0*/  DFMA R26, R8, R22, R2 ;  /* 0x00000016081a722b */ /* 0x001fc40000000002 */
[----:B------:R-:W-:Y:S01]  /*13b0*/  DFMA R20, R20, R8, R2 ;  /* 0x000000081414722b */ /* 0x000fe20000000002 */
[----:B------:R-:W-:Y:S01]  /*13c0*/  MOV R3, UR15 ;  /* 0x0000000f00037c02 */ /* 0x000fe20008000f00 */
[----:B-1----:R-:W-:-:S04]  /*13d0*/  FADD R6, R17, R18 ;  /* 0x0000001211067221 */ /* 0x002fc80000000000 */
[----:B------:R-:W0:Y:S02]  /*13e0*/  F2F.F64.F32 R12, R6 ;  /* 0x00000006000c7310 */ /* 0x000e240000201800 */
[----:B0-----:R-:W-:-:S10]  /*13f0*/  DFMA R12, R12, 0.5, -R14 ;  /* 0x3fe000000c0c782b */ /* 0x001fd4000000080e */
[----:B------:R-:W0:Y:S02]  /*1400*/  F2F.F32.F64 R12, R12 ;  /* 0x0000000c000c7310 */ /* 0x000e240000301000 */
[----:B0-----:R-:W-:-:S04]  /*1410*/  FMUL R6, R12, R12 ;  /* 0x0000000c0c067220 */ /* 0x001fc80000400000 */
[----:B------:R-:W-:Y:S01]  /*1420*/  FFMA R6, R3, UR15, R6 ;  /* 0x0000000f03067c23 */ /* 0x000fe20008000006 */
[----:B------:R-:W-:Y:S06]  /*1430*/  BRA.U !UP0, `(.L_x_533) ;  /* 0x0000000d089c7547 */ /* 0x000fec000b800000 */
[----:B------:R-:W0:Y:S01]  /*1440*/  LDCU UR4, c[0x0][0x3ac] ;  /* 0x00007580ff0477ac */ /* 0x000e220008000800 */
[----:B------:R-:W1:Y:S01]  /*1450*/  F2F.F32.F64 R14, R26 ;  /* 0x0000001a000e7310 */ /* 0x000e620000301000 */
[----:B------:R-:W-:Y:S01]  /*1460*/  FMUL R0, R0, |UR13| ;  /* 0x4000000d00007c20 */ /* 0x000fe20008400000 */
[----:B------:R-:W-:Y:S01]  /*1470*/  MOV R2, RZ ;  /* 0x000000ff00027202 */ /* 0x000fe20000000f00 */
[----:B------:R-:W-:Y:S01]  /*1480*/  IMAD.MOV.U32 R16, RZ, RZ, RZ ;  /* 0x000000ffff107224 */ /* 0x000fe200078e00ff */
[----:B------:R-:W-:Y:S02]  /*1490*/  MOV R12, R18 ;  /* 0x00000012000c7202 */ /* 0x000fe40000000f00 */
[----:B------:R-:W-:Y:S02]  /*14a0*/  I2FP.F32.U32 R10, UR11 ;  /* 0x0000000b000a7c45 */ /* 0x000fe40008201000 */
[----:B------:R-:W2:Y:S01]  /*14b0*/  F2F.F32.F64 R13, R20 ;  /* 0x00000014000d7310 */ /* 0x000ea20000301000 */
[----:B-1----:R-:W-:-:S07]  /*14c0*/  FMUL R14, R14, UR15 ;  /* 0x0000000f0e0e7c20 */ /* 0x002fce0008400000 */
[----:B------:R-:W1:Y:S01]  /*14d0*/  I2F.F64 R24, UR17 ;  /* 0x0000001100187d12 */ /* 0x000e620008201c00 */
[----:B--2---:R-:W-:-:S07]  /*14e0*/  FMUL R13, R13, UR15 ;  /* 0x0000000f0d0d7c20 */ /* 0x004fce0008400000 */
[----:B0-----:R-:W0:Y:S02]  /*14f0*/  F2F.F64.F32 R22, UR4 ;  /* 0x0000000400167d10 */ /* 0x001e240008201800 */
.L_x_561:
[----:B------:R-:W-:Y:S05]  /*1500*/  YIELD ;  /* 0x0000000000007946 */ /* 0x000fea0003800000 */
[----:B--2---:R-:W2:Y:S01]  /*1510*/  LDCU UR4, c[0x0][0x39c] ;  /* 0x00007380ff0477ac */ /* 0x004ea20008000800 */
[----:B------:R-:W-:Y:S01]  /*1520*/  IADD3 R27, PT, PT, R5, R2, RZ ;  /* 0x00000002051b7210 */ /* 0x000fe20007ffe0ff */
[----:B------:R-:W-:Y:S03]  /*1530*/  BSSY B2, `(.L_x_534) ;  /* 0x00000d1000027945 */ /* 0x000fe60003800000 */
        /* <DEDUP_REMOVED lines=24> */
[----:B------:R-:W-:-:S07]  /*16c0*/  MOV R33, R2 ;  /* 0x0000000200217202 */ /* 0x000fce0000000f00 */
.L_x_537:
[----:B------:R-:W-:Y:S05]  /*16d0*/  BSYNC.RECONVERGENT B3 ;  /* 0x0000000000037941 */ /* 0x000fea0003800200 */
.L_x_536:
        /* <DEDUP_REMOVED lines=13> */
[----:B------:R-:W-:Y:S05]  /*17b0*/  CALL.REL.NOINC `($__internal_7_$__cuda_sm3x_div_rn_noftz_f32_slowpath) ;  /* 0x0000002800bc7944 */ /* 0x000fea0003c00000 */
.L_x_539:
[----:B------:R-:W-:Y:S05]  /*17c0*/  BSYNC.RECONVERGENT B3 ;  /* 0x0000000000037941 */ /* 0x000fea0003800200 */
.L_x_538:
[----:B------:R-:W0:Y:S01]  /*17d0*/  LDCU UR4, c[0x0][0x398] ;  /* 0x00007300ff0477ac */ /* 0x000e220008000800 */
[----:B------:R-:W-:Y:S01]  /*17e0*/  FADD R3, R2, -R33 ;  /* 0x8000002102037221 */ /* 0x000fe20000000000 */
[----:B------:R-:W-:Y:S01]  /*17f0*/  BSSY.RECONVERGENT B3, `(.L_x_540) ;  /* 0x000000e000037945 */ /* 0x000fe20003800200 */
[----:B0-----:R-:W-:-:S04]  /*1800*/  I2FP.F32.S32 R8, UR4 ;  /* 0x0000000400087c45 */ /* 0x001fc80008201400 */
        /* <DEDUP_REMOVED lines=10> */
[----:B------:R-:W-:Y:S05]  /*18b0*/  CALL.REL.NOINC `($__internal_7_$__cuda_sm3x_div_rn_noftz_f32_slowpath) ;  /* 0x00000028007c7944 */ /* 0x000fea0003c00000 */
[----:B------:R-:W-:-:S07]  /*18c0*/  MOV R15, R2 ;  /* 0x00000002000f7202 */ /* 0x000fce0000000f00 */
.L_x_541:
[----:B------:R-:W-:Y:S05]  /*18d0*/  BSYNC.RECONVERGENT B3 ;  /* 0x0000000000037941 */ /* 0x000fea0003800200 */
.L_x_540:
        /* <DEDUP_REMOVED lines=23> */
[----:B------:R-:W-:Y:S05]  /*1a50*/  CALL.REL.NOINC `($__internal_7_$__cuda_sm3x_div_rn_noftz_f32_slowpath) ;  /* 0x0000002800147944 */ /* 0x000fea0003c00000 */
.L_x_545:
[----:B------:R-:W-:Y:S05]  /*1a60*/  BSYNC.RECONVERGENT B4 ;  /* 0x0000000000047941 */ /* 0x000fea0003800200 */
.L_x_544:
        /* <DEDUP_REMOVED lines=14> */
.L_x_547:
[----:B------:R-:W-:Y:S05]  /*1b50*/  BSYNC.RECONVERGENT B4 ;  /* 0x0000000000047941 */ /* 0x000fea0003800200 */
.L_x_546:
        /* <DEDUP_REMOVED lines=13> */
.L_x_549:
[----:B------:R-:W-:Y:S05]  /*1c30*/  BSYNC.RECONVERGENT B4 ;  /* 0x0000000000047941 */ /* 0x000fea0003800200 */
.L_x_548:
[----:B------:R0:W1:Y:S01]  /*1c40*/  F2I.FLOOR.NTZ R21, R2 ;  /* 0x0000000200157305 */ /* 0x0000620000207100 */
[----:B------:R-:W-:Y:S01]  /*1c50*/  HFMA2 R26, -RZ, RZ, 0, 0 ;  /* 0x00000000ff1a7431 */ /* 0x000fe200000001ff */
[----:B------:R-:W-:Y:S06]  /*1c60*/  BRA `(.L_x_550) ;  /* 0x0000000000407947 */ /* 0x000fec0003800000 */
.L_x_543:
        /* <DEDUP_REMOVED lines=12> */
[----:B------:R-:W-:Y:S05]  /*1d30*/  CALL.REL.NOINC `($__internal_7_$__cuda_sm3x_div_rn_noftz_f32_slowpath) ;  /* 0x00000024005c7944 */ /* 0x000fea0003c00000 */
.L_x_552:
[----:B------:R-:W-:Y:S05]  /*1d40*/  BSYNC.RECONVERGENT B4 ;  /* 0x0000000000047941 */ /* 0x000fea0003800200 */
.L_x_551:
[----:B------:R2:W3:Y:S01]  /*1d50*/  F2I.FLOOR.NTZ R26, R2 ;  /* 0x00000002001a7305 */ /* 0x0004e20000207100 */
[----:B------:R-:W-:-:S07]  /*1d60*/  MOV R21, RZ ;  /* 0x000000ff00157202 */ /* 0x000fce0000000f00 */
.L_x_550:
[----:B------:R-:W-:Y:S05]  /*1d70*/  BSYNC.RECONVERGENT B3 ;  /* 0x0000000000037941 */ /* 0x000fea0003800200 */
.L_x_542:
[----:B-1----:R-:W-:Y:S01]  /*1d80*/  ISETP.GE.AND P0, PT, R21, UR6, PT ;  /* 0x0000000615007c0c */ /* 0x002fe2000bf06270 */
[----:B------:R-:W1:Y:S01]  /*1d90*/  LDCU UR4, c[0x0][0x398] ;  /* 0x00007300ff0477ac */ /* 0x000e620008000800 */
[----:B------:R-:W-:Y:S01]  /*1da0*/  BSSY B0, `(.L_x_553) ;  /* 0x000003f000007945 */ /* 0x000fe20003800000 */
[----:B------:R-:W-:-:S10]  /*1db0*/  HFMA2 R31, -RZ, RZ, 0, 0 ;  /* 0x00000000ff1f7431 */ /* 0x000fd400000001ff */
[----:B------:R-:W4:Y:S01]  /*1dc0*/  @!P0 S2R R3, SR_CgaCtaId ;  /* 0x0000000000038919 */ /* 0x000f220000008800 */
[----:B0-2---:R-:W-:-:S04]  /*1dd0*/  @!P0 MOV R2, 0x400 ;  /* 0x0000040000028802 */ /* 0x005fc80000000f00 */
[----:B------:R-:W-:-:S04]  /*1de0*/  @!P0 IADD3 R2, PT, PT, R2, 0x400, RZ ;  /* 0x0000040002028810 */ /* 0x000fc80007ffe0ff */
[----:B----4-:R-:W-:-:S05]  /*1df0*/  @!P0 LEA R2, R3, R2, 0x18 ;  /* 0x0000000203028211 */ /* 0x010fca00078ec0ff */
[----:B------:R-:W-:Y:S01]  /*1e00*/  @!P0 IMAD R3, R21, 0x4, R2 ;  /* 0x0000000415038824 */ /* 0x000fe200078e0202 */
[----:B---3--:R-:W-:-:S04]  /*1e10*/  IADD3 R2, PT, PT, R26, 0x1, RZ ;  /* 0x000000011a027810 */ /* 0x008fc80007ffe0ff */
[----:B------:R0:W2:Y:S01]  /*1e20*/  @!P0 LDS R12, [R3+0x4] ;  /* 0x00000400030c8984 */ /* 0x0000a20000000800 */
[----:B-1----:R-:W-:Y:S02]  /*1e30*/  ISETP.GE.OR P0, PT, R26, UR4, P0 ;  /* 0x000000041a007c0c */ /* 0x002fe40008706670 */
[----:B------:R-:W-:-:S05]  /*1e40*/  I2FP.F32.S32 R2, R2 ;  /* 0x0000000200027245 */ /* 0x000fca0000201400 */
[----:B------:R-:W-:-:S06]  /*1e50*/  FFMA R29, R2, R15, R33 ;  /* 0x0000000f021d7223 */ /* 0x000fcc0000000021 */
[----:B0-----:R-:W-:Y:S05]  /*1e60*/  @P0 BRA `(.L_x_554) ;  /* 0x0000000000c80947 */ /* 0x001fea0003800000 */
[----:B------:R-:W-:Y:S01]  /*1e70*/  IMAD.MOV.U32 R31, RZ, RZ, RZ ;  /* 0x000000ffff1f7224 */ /* 0x000fe200078e00ff */
[----:B------:R-:W-:-:S07]  /*1e80*/  I2FP.F32.S32 R9, R27 ;  /* 0x0000001b00097245 */ /* 0x000fce0000201400 */
.L_x_559:
[----:B-12---:R-:W-:Y:S01]  /*1e90*/  FSETP.GEU.AND P0, PT, R29, R12, PT ;  /* 0x0000000c1d00720b */ /* 0x006fe20003f0e000 */
[----:B------:R-:W-:-:S12]  /*1ea0*/  YIELD ;  /* 0x0000000000007946 */ /* 0x000fd80003800000 */
[----:B------:R-:W-:Y:S01]  /*1eb0*/  VOTEU.ALL UP0, P0 ;  /* 0x0000000000ff7886 */ /* 0x000fe20000000000 */
[----:B------:R-:W-:Y:S02]  /*1ec0*/  @!P0 I2FP.F32.S32 R8, R26 ;  /* 0x0000001a00088245 */ /* 0x000fe40000201400 */
[----:B------:R-:W-:Y:S02]  /*1ed0*/  @!P0 MOV R27, 0xc2000000 ;  /* 0xc2000000001b8802 */ /* 0x000fe40000000f00 */
[----:B0-----:R-:W0:Y:S01]  /*1ee0*/  @!UP0 LDCU UR4, c[0x0][0x388] ;  /* 0x00007100ff0487ac */ /* 0x001e220008000800 */
[----:B------:R-:W-:Y:S02]  /*1ef0*/  @!UP0 UMOV UR5, URZ ;  /* 0x000000ff00058c82 */ /* 0x000fe40008000000 */
[----:B0-----:R-:W5:Y:S01]  /*1f00*/  @!P0 TEX.LL RZ, R8, R8, R27, UR4, 3D, 0x1 ;  /* 0x48ff041b08088f60 */ /* 0x001f6200089e01ff */
        /* <DEDUP_REMOVED lines=10> */
[----:B------:R-:W-:Y:S01]  /*1fb0*/  I2FP.F32.S32 R8, R26 ;  /* 0x0000001a00087245 */ /* 0x000fe20000201400 */
[----:B------:R-:W-:Y:S01]  /*1fc0*/  IMAD.MOV.U32 R31, RZ, RZ, -0x3e000000 ;  /* 0xc2000000ff1f7424 */ /* 0x000fe200078e00ff */
[----:B------:R-:W-:-:S04]  /*1fd0*/  UMOV UR5, URZ ;  /* 0x000000ff00057c82 */ /* 0x000fc80008000000 */
[----:B0-----:R-:W5:Y:S01]  /*1fe0*/  TEX.LL RZ, R8, R8, R31, UR4, 3D, 0x1 ;  /* 0x48ff041f08087f60 */ /* 0x001f6200089e01ff */
[----:B------:R-:W0:Y:S01]  /*1ff0*/  S2R R33, SR_CgaCtaId ;  /* 0x0000000000217919 */ /* 0x000e220000008800 */
[----:B------:R-:W-:Y:S01]  /*2000*/  MOV R30, 0x400 ;  /* 0x00000400001e7802 */ /* 0x000fe20000000f00 */
[----:B------:R-:W-:Y:S01]  /*2010*/  FADD R3, R12, -R3 ;  /* 0x800000030c037221 */ /* 0x000fe20000000000 */
[----:B------:R-:W-:Y:S01]  /*2020*/  BSSY.RECONVERGENT B3, `(.L_x_557) ;  /* 0x0000009000037945 */ /* 0x000fe20003800200 */
[----:B------:R-:W-:Y:S02]  /*2030*/  MOV R20, R21 ;  /* 0x0000001500147202 */ /* 0x000fe40000000f00 */
[----:B0-----:R-:W-:-:S04]  /*2040*/  LEA R28, R33, R30, 0x18 ;  /* 0x0000001e211c7211 */ /* 0x001fc800078ec0ff */
[----:B------:R-:W-:Y:S01]  /*2050*/  LEA R28, R21, R28, 0x2 ;  /* 0x0000001c151c7211 */ /* 0x000fe200078e10ff */
[----:B-----5:R-:W-:-:S07]  /*2060*/  FFMA R27, R3, R8, R2 ;  /* 0x00000008031b7223 */ /* 0x020fce0000000002 */
.L_x_558:
[----:B------:R-:W0:Y:S02]  /*2070*/  LDS R2, [R28] ;  /* 0x000000001c027984 */ /* 0x000e240000000800 */
[----:B0-----:R-:W-:-:S05]  /*2080*/  FADD R3, R27, R2 ;  /* 0x000000021b037221 */ /* 0x001fca0000000000 */
[----:B------:R-:W0:Y:S02]  /*2090*/  ATOMS.CAST.SPIN P0, [R28], R2, R3 ;  /* 0x000000021c00758d */ /* 0x000e240001800003 */
[----:B0-----:R-:W-:Y:S05]  /*20a0*/  @!P0 BRA `(.L_x_558) ;  /* 0xfffffffc00f08947 */ /* 0x001fea000383ffff */
[----:B------:R-:W-:Y:S05]  /*20b0*/  BSYNC.RECONVERGENT B3 ;  /* 0x0000000000037941 */ /* 0x000fea0003800200 */
.L_x_557:
[----:B------:R-:W-:Y:S02]  /*20c0*/  VIADD R21, R21, 0x1 ;  /* 0x0000000115157836 */ /* 0x000fe40000000000 */
[----:B------:R-:W-:-:S03]  /*20d0*/  HFMA2 R31, -RZ, RZ, 0, 0 ;  /* 0x00000000ff1f7431 */ /* 0x000fc600000001ff */
[----:B------:R-:W-:-:S13]  /*20e0*/  ISETP.GE.AND P0, PT, R21, UR6, PT ;  /* 0x0000000615007c0c */ /* 0x000fda000bf06270 */
[----:B------:R-:W-:-:S04]  /*20f0*/  @!P0 IADD3 R30, PT, PT, R30, 0x400, RZ ;  /* 0x000004001e1e8810 */ /* 0x000fc80007ffe0ff */
[----:B------:R-:W-:-:S04]  /*2100*/  @!P0 LEA R33, R33, R30, 0x18 ;  /* 0x0000001e21218211 */ /* 0x000fc800078ec0ff */
[----:B------:R-:W-:Y:S01]  /*2110*/  @!P0 LEA R2, R20, R33, 0x2 ;  /* 0x0000002114028211 */ /* 0x000fe200078e10ff */
[----:B------:R-:W-:-:S04]  /*2120*/  IMAD.MOV.U32 R20, RZ, RZ, R12 ;  /* 0x000000ffff147224 */ /* 0x000fc800078e000c */
[----:B------:R0:W1:Y:S03]  /*2130*/  @!P0 LDS R12, [R2+0x8] ;  /* 0x00000800020c8984 */ /* 0x0000660000000800 */
.L_x_556:
[----:B------:R-:W-:Y:S05]  /*2140*/  BSYNC.RECONVERGENT B1 ;  /* 0x0000000000017941 */ /* 0x000fea0003800200 */
.L_x_555:
[----:B------:R-:W2:Y:S01]  /*2150*/  LDCU UR4, c[0x0][0x398] ;  /* 0x00007300ff0477ac */ /* 0x000ea20008000800 */
[----:B------:R-:W-:Y:S02]  /*2160*/  ISETP.GE.AND P0, PT, R21, UR6, PT ;  /* 0x0000000615007c0c */ /* 0x000fe4000bf06270 */
[----:B--2---:R-:W-:-:S13]  /*2170*/  ISETP.LT.AND P1, PT, R26, UR4, PT ;  /* 0x000000041a007c0c */ /* 0x004fda000bf21270 */
[----:B------:R-:W-:Y:S05]  /*2180*/  @!P0 BRA P1, `(.L_x_559) ;  /* 0xfffffffc00408947 */ /* 0x000fea000083ffff */
.L_x_554:
[----:B------:R-:W-:Y:S05]  /*2190*/  BSYNC B0 ;  /* 0x0000000000007941 */ /* 0x000fea0003800000 */
.L_x_553:
[----:B------:R-:W-:-:S13]  /*21a0*/  FSETP.NEU.AND P0, PT, R31, RZ, PT ;  /* 0x000000ff1f00720b */ /* 0x000fda0003f0d000 */
[----:B------:R-:W-:Y:S05]  /*21b0*/  @!P0 BRA `(.L_x_535) ;  /* 0x0000000000208947 */ /* 0x000fea0003800000 */
[----:B------:R-:W3:Y:S01]  /*21c0*/  S2UR UR5, SR_CgaCtaId ;  /* 0x00000000000579c3 */ /* 0x000ee20000008800 */
[----:B------:R-:W-:Y:S02]  /*21d0*/  UMOV UR4, 0x400 ;  /* 0x0000040000047882 */ /* 0x000fe40000000000 */
[----:B---3--:R-:W-:-:S06]  /*21e0*/  ULEA UR4, UR5, UR4, 0x18 ;  /* 0x0000000405047291 */ /* 0x008fcc000f8ec0ff */
[----:B------:R-:W-:-:S07]  /*21f0*/  LEA R21, R21, UR4, 0x2 ;  /* 0x0000000415157c11 */ /* 0x000fce000f8e10ff */
.L_x_560:
[----:B0-----:R-:W0:Y:S02]  /*2200*/  LDS R2, [R21] ;  /* 0x0000000015027984 */ /* 0x001e240000000800 */
[----:B0-----:R-:W-:-:S05]  /*2210*/  FADD R3, R31, R2 ;  /* 0x000000021f037221 */ /* 0x001fca0000000000 */
[----:B------:R-:W0:Y:S02]  /*2220*/  ATOMS.CAST.SPIN P0, [R21], R2, R3 ;  /* 0x000000021500758d */ /* 0x000e240001800003 */
[----:B0-----:R-:W-:Y:S05]  /*2230*/  @!P0 BRA `(.L_x_560) ;  /* 0xfffffffc00f08947 */ /* 0x001fea000383ffff */
.L_x_535:
[----:B------:R-:W-:Y:S05]  /*2240*/  BSYNC B2 ;  /* 0x0000000000027941 */ /* 0x000fea0003800000 */
.L_x_534:
[----:B------:R-:W3:Y:S01]  /*2250*/  LDCU UR4, c[0x0][0x39c] ;  /* 0x00007380ff0477ac */ /* 0x000ee20008000800 */
[----:B------:R-:W-:-:S05]  /*2260*/  MOV R3, UR10 ;  /* 0x0000000a00037c02 */ /* 0x000fca0008000f00 */
[C---:B0-----:R-:W-:Y:S02]  /*2270*/  IMAD R2, R16.reuse, R3, UR10 ;  /* 0x0000000a10027e24 */ /* 0x041fe4000f8e0203 */
[----:B------:R-:W-:-:S03]  /*2280*/  VIADD R16, R16, 0x1 ;  /* 0x0000000110107836 */ /* 0x000fc60000000000 */
[----:B---3--:R-:W-:-:S13]  /*2290*/  ISETP.GE.U32.AND P0, PT, R2, UR4, PT ;  /* 0x0000000402007c0c */ /* 0x008fda000bf06070 */
[----:B------:R-:W-:Y:S05]  /*22a0*/  @!P0 BRA `(.L_x_561) ;  /* 0xfffffff000948947 */ /* 0x000fea000383ffff */
.L_x_533:
[----:B------:R-:W-:Y:S05]  /*22b0*/  WARPSYNC.ALL ;  /* 0x0000000000007948 */ /* 0x000fea0003800000 */
[----:B------:R-:W0:Y:S01]  /*22c0*/  LDCU UR4, c[0x0][0x3a4] ;  /* 0x00007480ff0477ac */ /* 0x000e220008000800 */
[----:B------:R-:W-:Y:S01]  /*22d0*/  BAR.SYNC.DEFER_BLOCKING 0x0 ;  /* 0x0000000000007b1d */ /* 0x000fe20000010000 */
[----:B0-----:R-:W-:-:S13]  /*22e0*/  ISETP.GE.AND P0, PT, R4, UR4, PT ;  /* 0x0000000404007c0c */ /* 0x001fda000bf06270 */
[----:B------:R-:W-:Y:S05]  /*22f0*/  @P0 EXIT ;  /* 0x000000000000094d */ /* 0x000fea0003800000 */
[----:B------:R-:W-:Y:S01]  /*2300*/  IADD3 R0, PT, PT, R6, -0xd000000, RZ ;  /* 0xf300000006007810 */ /* 0x000fe20007ffe0ff */
[----:B------:R0:W3:Y:S01]  /*2310*/  MUFU.RSQ R5, R6 ;  /* 0x0000000600057308 */ /* 0x0000e20000001400 */
[----:B------:R-:W-:Y:S02]  /*2320*/  BSSY.RECONVERGENT B0, `(.L_x_562) ;  /* 0x000000b000007945 */ /* 0x000fe40003800200 */
[----:B------:R-:W-:-:S13]  /*2330*/  ISETP.GT.U32.AND P0, PT, R0, 0x727fffff, PT ;  /* 0x727fffff0000780c */ /* 0x000fda0003f04070 */
[----:B0-----:R-:W-:Y:S05]  /*2340*/  @!P0 BRA `(.L_x_563) ;  /* 0x0000000000108947 */ /* 0x001fea0003800000 */
[----:B------:R-:W-:-:S07]  /*2350*/  MOV R9, 0x2370 ;  /* 0x0000237000097802 */ /* 0x000fce0000000f00 */
[----:B-123--:R-:W-:Y:S05]  /*2360*/  CALL.REL.NOINC `($__internal_6_$__cuda_sm20_sqrt_rn_f32_slowpath) ;  /* 0x0000001c00787944 */ /* 0x00efea0003c00000 */
[----:B------:R-:W-:Y:S01]  /*2370*/  MOV R2, R0 ;  /* 0x0000000000027202 */ /* 0x000fe20000000f00 */
[----:B------:R-:W-:Y:S06]  /*2380*/  BRA `(.L_x_564) ;  /* 0x0000000000107947 */ /* 0x000fec0003800000 */
.L_x_563:
[----:B---3--:R-:W-:Y:S01]  /*2390*/  FMUL.FTZ R3, R6, R5 ;  /* 0x0000000506037220 */ /* 0x008fe20000410000 */
[----:B------:R-:W-:-:S03]  /*23a0*/  FMUL.FTZ R0, R5, 0.5 ;  /* 0x3f00000005007820 */ /* 0x000fc60000410000 */
[----:B------:R-:W-:-:S04]  /*23b0*/  FFMA R2, -R3, R3, R6 ;  /* 0x0000000303027223 */ /* 0x000fc80000000106 */
[----:B------:R-:W-:-:S07]  /*23c0*/  FFMA R2, R2, R0, R3 ;  /* 0x0000000002027223 */ /* 0x000fce0000000003 */
.L_x_564:
[----:B------:R-:W-:Y:S05]  /*23d0*/  BSYNC.RECONVERGENT B0 ;  /* 0x0000000000007941 */ /* 0x000fea0003800200 */
.L_x_562:
[----:B------:R-:W0:Y:S01]  /*23e0*/  MUFU.RCP R3, R2 ;  /* 0x0000000200037308 */ /* 0x000e220000001000 */
[----:B------:R-:W-:Y:S01]  /*23f0*/  IMAD.U32 R5, RZ, RZ, UR15 ;  /* 0x0000000fff057e24 */ /* 0x000fe2000f8e00ff */
[----:B------:R-:W-:Y:S06]  /*2400*/  BSSY.RECONVERGENT B2, `(.L_x_565) ;  /* 0x000000c000027945 */ /* 0x000fec0003800200 */
[----:B------:R-:W3:Y:S01]  /*2410*/  FCHK P0, |R5|, R2 ;  /* 0x0000000205007302 */ /* 0x000ee20000000200 */
[----:B0-----:R-:W-:-:S04]  /*2420*/  FFMA R0, R3, -R2, 1 ;  /* 0x3f80000003007423 */ /* 0x001fc80000000802 */
[----:B------:R-:W-:-:S04]  /*2430*/  FFMA R0, R3, R0, R3 ;  /* 0x0000000003007223 */ /* 0x000fc80000000003 */
[----:B------:R-:W-:-:S04]  /*2440*/  FFMA R3, R0, |UR15|, RZ ;  /* 0x4000000f00037c23 */ /* 0x000fc800080000ff */
[----:B------:R-:W-:-:S04]  /*2450*/  FFMA R6, R3, -R2, |UR15| ;  /* 0x4000000f03067e23 */ /* 0x000fc80008000802 */
[----:B------:R-:W-:Y:S01]  /*2460*/  FFMA R0, R0, R6, R3 ;  /* 0x0000000600007223 */ /* 0x000fe20000000003 */
[----:B---3--:R-:W-:Y:S06]  /*2470*/  @!P0 BRA `(.L_x_566) ;  /* 0x0000000000108947 */ /* 0x008fec0003800000 */
[----:B------:R-:W-:Y:S01]  /*2480*/  FADD R3, -RZ, |UR15| ;  /* 0x4000000fff037e21 */ /* 0x000fe20008000100 */
[----:B------:R-:W-:-:S07]  /*2490*/  MOV R8, 0x24b0 ;  /* 0x000024b000087802 */ /* 0x000fce0000000f00 */
[----:B-12---:R-:W-:Y:S05]  /*24a0*/  CALL.REL.NOINC `($__internal_7_$__cuda_sm3x_div_rn_noftz_f32_slowpath) ;  /* 0x0000001c00807944 */ /* 0x006fea0003c00000 */
[----:B------:R-:W-:-:S07]  /*24b0*/  MOV R0, R2 ;  /* 0x0000000200007202 */ /* 0x000fce0000000f00 */
.L_x_566:
[----:B------:R-:W-:Y:S05]  /*24c0*/  BSYNC.RECONVERGENT B2 ;  /* 0x0000000000027941 */ /* 0x000fea0003800200 */
.L_x_565:
[----:B------:R-:W-:Y:S01]  /*24d0*/  FADD R17, -R17, R18 ;  /* 0x0000001211117221 */ /* 0x000fe20000000100 */
[----:B------:R-:W0:Y:S01]  /*24e0*/  LDCU UR4, c[0x0][0x3ac] ;  /* 0x00007580ff0477ac */ /* 0x000e220008000800 */
[----:B------:R-:W-:Y:S02]  /*24f0*/  BSSY.RECONVERGENT B2, `(.L_x_567) ;  /* 0x0000011000027945 */ /* 0x000fe40003800200 */
[----:B------:R-:W-:-:S04]  /*2500*/  FMUL R17, R17, R0 ;  /* 0x0000000011117220 */ /* 0x000fc80000400000 */
[----:B------:R-:W3:Y:S01]  /*2510*/  MUFU.RCP R0, R17 ;  /* 0x0000001100007308 */ /* 0x000ee20000001000 */
[----:B0-----:R-:W-:-:S07]  /*2520*/  MOV R6, UR4 ;  /* 0x0000000400067c02 */ /* 0x001fce0008000f00 */
[----:B------:R-:W0:Y:S01]  /*2530*/  FCHK P0, R6, R17 ;  /* 0x0000001106007302 */ /* 0x000e220000000000 */
[----:B---3--:R-:W-:-:S04]  /*2540*/  FFMA R3, -R17, R0, 1 ;  /* 0x3f80000011037423 */ /* 0x008fc80000000100 */
[----:B------:R-:W-:-:S04]  /*2550*/  FFMA R0, R0, R3, R0 ;  /* 0x0000000300007223 */ /* 0x000fc80000000000 */
[----:B------:R-:W-:-:S04]  /*2560*/  FFMA R3, R0, UR4, RZ ;  /* 0x0000000400037c23 */ /* 0x000fc800080000ff */
[----:B------:R-:W-:-:S04]  /*2570*/  FFMA R2, -R17, R3, UR4 ;  /* 0x0000000411027e23 */ /* 0x000fc80008000103 */
[----:B------:R-:W-:Y:S01]  /*2580*/  FFMA R0, R0, R2, R3 ;  /* 0x0000000200007223 */ /* 0x000fe20000000003 */
[----:B0-----:R-:W-:Y:S06]  /*2590*/  @!P0 BRA `(.L_x_568) ;  /* 0x0000000000188947 */ /* 0x001fec0003800000 */
[----:B------:R-:W0:Y:S01]  /*25a0*/  LDCU UR4, c[0x0][0x3ac] ;  /* 0x00007580ff0477ac */ /* 0x000e220008000800 */
[----:B------:R-:W-:Y:S01]  /*25b0*/  IMAD.MOV.U32 R2, RZ, RZ, R17 ;  /* 0x000000ffff027224 */ /* 0x000fe200078e0011 */
[----:B------:R-:W-:Y:S02]  /*25c0*/  MOV R8, 0x25f0 ;  /* 0x000025f000087802 */ /* 0x000fe40000000f00 */
[----:B0-----:R-:W-:-:S07]  /*25d0*/  MOV R3, UR4 ;  /* 0x0000000400037c02 */ /* 0x001fce0008000f00 */
[----:B-12---:R-:W-:Y:S05]  /*25e0*/  CALL.REL.NOINC `($__internal_7_$__cuda_sm3x_div_rn_noftz_f32_slowpath) ;  /* 0x0000001c00307944 */ /* 0x006fea0003c00000 */
[----:B------:R-:W-:-:S07]  /*25f0*/  MOV R0, R2 ;  /* 0x0000000200007202 */ /* 0x000fce0000000f00 */
.L_x_568:
[----:B------:R-:W-:Y:S05]  /*2600*/  BSYNC.RECONVERGENT B2 ;  /* 0x0000000000027941 */ /* 0x000fea0003800200 */
.L_x_567:
[----:B------:R-:W0:Y:S01]  /*2610*/  LDS R5, [R19] ;  /* 0x0000000013057984 */ /* 0x000e220000000800 */
[----:B------:R-:W3:Y:S01]  /*2620*/  LDC.64 R10, c[0x0][0x3a0] ;  /* 0x0000e800ff0a7b82 */ /* 0x000ee20000000a00 */
[----:B------:R-:W-:Y:S02]  /*2630*/  LOP3.LUT R6, RZ, R4, RZ, 0x33, !PT ;  /* 0x00000004ff067212 */ /* 0x000fe400078e33ff */
[----:B------:R-:W-:-:S05]  /*2640*/  FSETP.LE.AND P0, PT, RZ, UR13, PT ;  /* 0x0000000dff007c0b */ /* 0x000fca000bf03000 */
[----:B------:R-:W4:Y:S01]  /*2650*/  LDC.64 R2, c[0x0][0x380] ;  /* 0x0000e000ff027b82 */ /* 0x000f220000000a00 */
[----:B---3--:R-:W-:Y:S02]  /*2660*/  IMAD.IADD R9, R6, 0x1, R11 ;  /* 0x0000000106097824 */ /* 0x008fe400078e020b */
[----:B------:R-:W-:-:S03]  /*2670*/  IMAD R7, R10, UR11, R7 ;  /* 0x0000000b0a077c24 */ /* 0x000fc6000f8e0207 */
[----:B------:R-:W-:-:S05]  /*2680*/  SEL R4, R4, R9, P0 ;  /* 0x0000000904047207 */ /* 0x000fca0000000000 */
[----:B------:R-:W-:-:S04]  /*2690*/  IMAD R7, R7, R11, R4 ;  /* 0x0000000b07077224 */ /* 0x000fc800078e0204 */
[----:B----4-:R-:W-:-:S04]  /*26a0*/  IMAD.WIDE R2, R7, 0x4, R2 ;  /* 0x0000000407027825 */ /* 0x010fc800078e0202 */
[----:B0-----:R-:W-:-:S05]  /*26b0*/  FMUL R0, R5, R0 ;  /* 0x0000000005007220 */ /* 0x001fca0000400000 */
[----:B------:R-:W-:Y:S04]  /*26c0*/  STS [R19], R0 ;  /* 0x0000000013007388 */ /* 0x000fe80000000800 */
[----:B------:R-:W-:Y:S01]  /*26d0*/  STG.E desc[UR8][R2.64], R0 ;  /* 0x0000000002007986 */ /* 0x000fe2000c101908 */
[----:B------:R-:W-:Y:S05]  /*26e0*/  EXIT ;  /* 0x000000000000794d */ /* 0x000fea0003800000 */
.L_x_524:
        /* <DEDUP_REMOVED lines=25> */
.L_x_569:
        /* <DEDUP_REMOVED lines=17> */
.L_x_570:
        /* <DEDUP_REMOVED lines=19> */
[----:B------:R-:W-:-:S07]  /*2ac0*/  IMAD.MOV.U32 R22, RZ, RZ, R2 ;  /* 0x000000ffff167224 */ /* 0x000fce00078e0002 */
.L_x_572:
[----:B------:R-:W-:Y:S05]  /*2ad0*/  BSYNC.RECONVERGENT B2 ;  /* 0x0000000000027941 */ /* 0x000fea0003800200 */
.L_x_571:
        /* <DEDUP_REMOVED lines=18> */
.L_x_576:
[----:B------:R-:W-:Y:S05]  /*2c00*/  BSYNC.RECONVERGENT B3 ;  /* 0x0000000000037941 */ /* 0x000fea0003800200 */
.L_x_575:
[----:B------:R-:W0:Y:S01]  /*2c10*/  S2UR UR5, SR_CgaCtaId ;  /* 0x00000000000579c3 */ /* 0x000e220000008800 */
[----:B------:R-:W-:Y:S02]  /*2c20*/  UMOV UR4, 0x400 ;  /* 0x0000040000047882 */ /* 0x000fe40000000000 */
[----:B0-----:R-:W-:-:S09]  /*2c30*/  ULEA UR4, UR5, UR4, 0x18 ;  /* 0x0000000405047291 */ /* 0x001fd2000f8ec0ff */
[----:B------:R0:W-:Y:S03]  /*2c40*/  STS [UR4+0x400], R2 ;  /* 0x00040002ff007988 */ /* 0x0001e60008000804 */
.L_x_574:
[----:B------:R-:W-:Y:S05]  /*2c50*/  BSYNC.RECONVERGENT B2 ;  /* 0x0000000000027941 */ /* 0x000fea0003800200 */
.L_x_573:
[----:B------:R-:W1:Y:S01]  /*2c60*/  S2UR UR5, SR_CgaCtaId ;  /* 0x00000000000579c3 */ /* 0x000e620000008800 */
[----:B------:R-:W-:Y:S01]  /*2c70*/  UMOV UR4, 0x400 ;  /* 0x0000040000047882 */ /* 0x000fe20000000000 */
[----:B------:R-:W2:Y:S01]  /*2c80*/  LDCU.64 UR16, c[0x0][0x398] ;  /* 0x00007300ff1077ac */ /* 0x000ea20008000a00 */
[----:B------:R-:W-:Y:S01]  /*2c90*/  F2F.F64.F32 R12, UR15 ;  /* 0x0000000f000c7d10 */ /* 0x000fe20008201800 */
[----:B------:R-:W-:Y:S01]  /*2ca0*/  UIADD3 UR4, UPT, UPT, UR4, 0x400, URZ ;  /* 0x0000040004047890 */ /* 0x000fe2000fffe0ff */
[----:B------:R-:W0:Y:S06]  /*2cb0*/  LDCU UR7, c[0x0][0x3c0] ;  /* 0x00007800ff0777ac */ /* 0x000e2c0008000800 */
[----:B--2---:R-:W-:Y:S01]  /*2cc0*/  I2F.F64 R16, UR17 ;  /* 0x0000001100107d12 */ /* 0x004fe20008201c00 */
[----:B------:R-:W-:-:S02]  /*2cd0*/  UISETP.NE.AND UP0, UPT, UR16, URZ, UPT ;  /* 0x000000ff1000728c */ /* 0x000fc4000bf05270 */
[----:B-1----:R-:W-:Y:S01]  /*2ce0*/  ULEA UR4, UR5, UR4, 0x18 ;  /* 0x0000000405047291 */ /* 0x002fe2000f8ec0ff */
[----:B------:R-:W1:Y:S05]  /*2cf0*/  LDCU UR5, c[0x0][0x3ac] ;  /* 0x00007580ff0577ac */ /* 0x000e6a0008000800 */
[----:B------:R-:W-:Y:S01]  /*2d00*/  LEA R3, R5, UR4, 0x2 ;  /* 0x0000000405037c11 */ /* 0x000fe2000f8e10ff */
[----:B------:R-:W-:-:S04]  /*2d10*/  UIADD3 UR4, UPT, UPT, -UR17, URZ, URZ ;  /* 0x000000ff11047290 */ /* 0x000fc8000fffe1ff */
[----:B------:R-:W-:Y:S01]  /*2d20*/  STS [R3+0x4], R22 ;  /* 0x0000041603007388 */ /* 0x000fe20000000800 */
[----:B------:R-:W-:Y:S06]  /*2d30*/  BAR.SYNC.DEFER_BLOCKING 0x0 ;  /* 0x0000000000007b1d */ /* 0x000fec0000010000 */
[----:B------:R-:W2:Y:S08]  /*2d40*/  I2F.F64 R14, UR4 ;  /* 0x00000004000e7d12 */ /* 0x000eb00008201c00 */
[----:B-1----:R-:W-:Y:S01]  /*2d50*/  F2F.F64.F32 R8, UR5 ;  /* 0x0000000500087d10 */ /* 0x002fe20008201800 */
[----:B--2---:R-:W-:Y:S01]  /*2d60*/  DMUL R14, R14, 0.5 ;  /* 0x3fe000000e0e7828 */ /* 0x004fe20000000000 */
[----:B------:R0:W1:Y:S06]  /*2d70*/  LDS R21, [R3] ;  /* 0x0000000003157984 */ /* 0x00006c0000000800 */
[----:B0-----:R-:W-:Y:S01]  /*2d80*/  F2F.F64.F32 R2, UR7 ;  /* 0x0000000700027d10 */ /* 0x001fe20008201800 */
[----:B-1----:R-:W-:-:S07]  /*2d90*/  FADD R6, R21, R22 ;  /* 0x0000001615067221 */ /* 0x002fce0000000000 */
[----:B------:R-:W0:Y:S02]  /*2da0*/  F2F.F64.F32 R10, R6 ;  /* 0x00000006000a7310 */ /* 0x000e240000201800 */
[----:B0-----:R-:W-:Y:S02]  /*2db0*/  DFMA R10, R10, 0.5, -R12 ;  /* 0x3fe000000a0a782b */ /* 0x001fe4000000080c */
[----:B------:R-:W-:-:S08]  /*2dc0*/  DMUL R12, R16, 0.5 ;  /* 0x3fe00000100c7828 */ /* 0x000fd00000000000 */
[----:B------:R-:W0:Y:S01]  /*2dd0*/  F2F.F32.F64 R10, R10 ;  /* 0x0000000a000a7310 */ /* 0x000e220000301000 */
[C-C-:B------:R-:W-:Y:S02]  /*2de0*/  DFMA R26, R8.reuse, R12, R2.reuse ;  /* 0x0000000c081a722b */ /* 0x140fe40000000002 */
[----:B------:R-:W-:Y:S01]  /*2df0*/  DFMA R2, R8, R14, R2 ;  /* 0x0000000e0802722b */ /* 0x000fe20000000002 */
[----:B------:R-:W-:Y:S01]  /*2e00*/  MOV R9, UR14 ;  /* 0x0000000e00097c02 */ /* 0x000fe20008000f00 */
[----:B0-----:R-:W-:-:S04]  /*2e10*/  FMUL R20, R10, R10 ;  /* 0x0000000a0a147220 */ /* 0x001fc80000400000 */
[----:B------:R-:W-:Y:S01]  /*2e20*/  FFMA R20, R9, UR14, R20 ;  /* 0x0000000e09147c23 */ /* 0x000fe20008000014 */
[----:B------:R-:W-:Y:S06]  /*2e30*/  BRA.U !UP0, `(.L_x_577) ;  /* 0x0000000d08b47547 */ /* 0x000fec000b800000 */
[----:B------:R-:W0:Y:S01]  /*2e40*/  LDCU UR4, c[0x0][0x3a8] ;  /* 0x00007500ff0477ac */ /* 0x000e220008000800 */
[----:B------:R-:W1:Y:S01]  /*2e50*/  F2F.F32.F64 R11, R26 ;  /* 0x0000001a000b7310 */ /* 0x000e620000301000 */
[----:B------:R-:W-:Y:S01]  /*2e60*/  FMUL R15, R0, |UR12| ;  /* 0x4000000c000f7c20 */ /* 0x000fe20008400000 */
[----:B------:R-:W-:Y:S01]  /*2e70*/  IMAD.MOV.U32 R0, RZ, RZ, RZ ;  /* 0x000000ffff007224 */ /* 0x000fe200078e00ff */
[----:B------:R-:W-:Y:S02]  /*2e80*/  MOV R14, RZ ;  /* 0x000000ff000e7202 */ /* 0x000fe40000000f00 */
[----:B------:R-:W-:Y:S02]  /*2e90*/  MOV R13, R22 ;  /* 0x00000016000d7202 */ /* 0x000fe40000000f00 */
[----:B------:R-:W-:Y:S01]  /*2ea0*/  I2FP.F32.U32 R10, UR11 ;  /* 0x0000000b000a7c45 */ /* 0x000fe20008201000 */
[----:B------:R-:W2:Y:S01]  /*2eb0*/  F2F.F32.F64 R2, R2 ;  /* 0x0000000200027310 */ /* 0x000ea20000301000 */
[----:B-1----:R-:W-:-:S07]  /*2ec0*/  FMUL R11, R11, UR14 ;  /* 0x0000000e0b0b7c20 */ /* 0x002fce0008400000 */
[----:B------:R-:W1:Y:S01]  /*2ed0*/  I2F.F64 R18, UR16 ;  /* 0x0000001000127d12 */ /* 0x000e620008201c00 */
[----:B--2---:R-:W-:-:S07]  /*2ee0*/  FMUL R12, R2, UR14 ;  /* 0x0000000e020c7c20 */ /* 0x004fce0008400000 */
[----:B0-----:R-:W0:Y:S02]  /*2ef0*/  F2F.F64.F32 R16, UR4 ;  /* 0x0000000400107d10 */ /* 0x001e240008201800 */
.L_x_605:
[----:B------:R-:W-:Y:S05]  /*2f00*/  YIELD ;  /* 0x0000000000007946 */ /* 0x000fea0003800000 */
[----:B------:R-:W2:Y:S01]  /*2f10*/  LDCU UR4, c[0x0][0x398] ;  /* 0x00007300ff0477ac */ /* 0x000ea20008000800 */
[----:B------:R-:W-:Y:S01]  /*2f20*/  IMAD.IADD R27, R5, 0x1, R0 ;  /* 0x00000001051b7824 */ /* 0x000fe200078e0200 */
[----:B------:R-:W-:Y:S04]  /*2f30*/  BSSY B2, `(.L_x_578) ;  /* 0x00000d7000027945 */ /* 0x000fe80003800000 */
[----:B--2---:R-:W-:-:S13]  /*2f40*/  ISETP.GE.AND P0, PT, R27, UR4, PT ;  /* 0x000000041b007c0c */ /* 0x004fda000bf06270 */
[----:B01----:R-:W-:Y:S05]  /*2f50*/  @P0 BRA `(.L_x_579) ;  /* 0x0000000c00500947 */ /* 0x003fea0003800000 */
[----:B------:R-:W2:Y:S01]  /*2f60*/  LDCU UR4, c[0x0][0x3bc] ;  /* 0x00007780ff0477ac */ /* 0x000ea20008000800 */
[----:B------:R-:W1:Y:S01]  /*2f70*/  I2F.F64 R8, R27 ;  /* 0x0000001b00087312 */ /* 0x000e620000201c00 */
[----:B------:R-:W-:Y:S01]  /*2f80*/  BSSY.RECONVERGENT B3, `(.L_x_580) ;  /* 0x0000015000037945 */ /* 0x000fe20003800200 */
[----:B-1----:R-:W-:-:S06]  /*2f90*/  DFMA R8, R18, -0.5, R8 ;  /* 0xbfe000001208782b */ /* 0x002fcc0000000008 */
[----:B--2---:R-:W0:Y:S02]  /*2fa0*/  F2F.F64.F32 R2, UR4 ;  /* 0x0000000400027d10 */ /* 0x004e240008201800 */
[----:B------:R-:W-:-:S08]  /*2fb0*/  DADD R8, R8, 0.5 ;  /* 0x3fe0000008087429 */ /* 0x000fd00000000000 */
        /* <DEDUP_REMOVED lines=17> */
.L_x_581:
[----:B------:R-:W-:Y:S05]  /*30d0*/  BSYNC.RECONVERGENT B3 ;  /* 0x0000000000037941 */ /* 0x000fea0003800200 */
.L_x_580:
        /* <DEDUP_REMOVED lines=13> */
[----:B------:R-:W-:Y:S05]  /*31b0*/  CALL.REL.NOINC `($__internal_7_$__cuda_sm3x_div_rn_noftz_f32_slowpath) ;  /* 0x00000010003c7944 */ /* 0x000fea0003c00000 */
.L_x_583:
[----:B------:R-:W-:Y:S05]  /*31c0*/  BSYNC.RECONVERGENT B3 ;  /* 0x0000000000037941 */ /* 0x000fea0003800200 */
.L_x_582:
        /* <DEDUP_REMOVED lines=15> */
[----:B------:R-:W-:-:S07]  /*32c0*/  IMAD.MOV.U32 R6, RZ, RZ, R2 ;  /* 0x000000ffff067224 */ /* 0x000fce00078e0002 */
.L_x_585:
[----:B------:R-:W-:Y:S05]  /*32d0*/  BSYNC.RECONVERGENT B3 ;  /* 0x0000000000037941 */ /* 0x000fea0003800200 */
.L_x_584:
        /* <DEDUP_REMOVED lines=23> */
[----:B------:R-:W-:Y:S05]  /*3450*/  CALL.REL.NOINC `($__internal_7_$__cuda_sm3x_div_rn_noftz_f32_slowpath) ;  /* 0x0000000c00947944 */ /* 0x000fea0003c00000 */
.L_x_589:
[----:B------:R-:W-:Y:S05]  /*3460*/  BSYNC.RECONVERGENT B4 ;  /* 0x0000000000047941 */ /* 0x000fea0003800200 */
.L_x_588:
        /* <DEDUP_REMOVED lines=14> */
.L_x_591:
[----:B------:R-:W-:Y:S05]  /*3550*/  BSYNC.RECONVERGENT B4 ;  /* 0x0000000000047941 */ /* 0x000fea0003800200 */
.L_x_590:
        /* <DEDUP_REMOVED lines=13> */
.L_x_593:
[----:B------:R-:W-:Y:S05]  /*3630*/  BSYNC.RECONVERGENT B4 ;  /* 0x0000000000047941 */ /* 0x000fea0003800200 */
.L_x_592:
[----:B------:R2:W3:Y:S01]  /*3640*/  F2I.FLOOR.NTZ R0, R2 ;  /* 0x0000000200007305 */ /* 0x0004e20000207100 */
[----:B------:R-:W-:Y:S01]  /*3650*/  IMAD.MOV.U32 R26, RZ, RZ, RZ ;  /* 0x000000ffff1a7224 */ /* 0x000fe200078e00ff */
[----:B------:R-:W-:Y:S06]  /*3660*/  BRA `(.L_x_594) ;  /* 0x0000000000407947 */ /* 0x000fec0003800000 */
.L_x_587:
        /* <DEDUP_REMOVED lines=12> */
[----:B------:R-:W-:Y:S05]  /*3730*/  CALL.REL.NOINC `($__internal_7_$__cuda_sm3x_div_rn_noftz_f32_slowpath) ;  /* 0x0000000800dc7944 */ /* 0x000fea0003c00000 */
.L_x_596:
[----:B------:R-:W-:Y:S05]  /*3740*/  BSYNC.RECONVERGENT B4 ;  /* 0x0000000000047941 */ /* 0x000fea0003800200 */
.L_x_595:
[----:B------:R0:W1:Y:S01]  /*3750*/  F2I.FLOOR.NTZ R26, R2 ;  /* 0x00000002001a7305 */ /* 0x0000620000207100 */
[----:B------:R-:W-:-:S07]  /*3760*/  HFMA2 R0, -RZ, RZ, 0, 0 ;  /* 0x00000000ff007431 */ /* 0x000fce00000001ff */
.L_x_594:
[----:B------:R-:W-:Y:S05]  /*3770*/  BSYNC.RECONVERGENT B3 ;  /* 0x0000000000037941 */ /* 0x000fea0003800200 */
.L_x_586:
[----:B---3--:R-:W-:Y:S01]  /*3780*/  ISETP.GE.AND P0, PT, R0, UR6, PT ;  /* 0x0000000600007c0c */ /* 0x008fe2000bf06270 */
[----:B------:R-:W3:Y:S01]  /*3790*/  LDCU UR4, c[0x0][0x39c] ;  /* 0x00007380ff0477ac */ /* 0x000ee20008000800 */
[----:B------:R-:W-:Y:S11]  /*37a0*/  BSSY B0, `(.L_x_597) ;  /* 0x0000045000007945 */ /* 0x000ff60003800000 */
[----:B------:R-:W4:Y:S01]  /*37b0*/  @!P0 S2R R3, SR_CgaCtaId ;  /* 0x0000000000038919 */ /* 0x000f220000008800 */
[----:B0-2---:R-:W-:-:S05]  /*37c0*/  @!P0 MOV R2, 0x400 ;  /* 0x0000040000028802 */ /* 0x005fca0000000f00 */
[----:B------:R-:W-:-:S05]  /*37d0*/  @!P0 VIADD R2, R2, 0x400 ;  /* 0x0000040002028836 */ /* 0x000fca0000000000 */
[----:B----4-:R-:W-:Y:S02]  /*37e0*/  @!P0 LEA R3, R3, R2, 0x18 ;  /* 0x0000000203038211 */ /* 0x010fe400078ec0ff */
[----:B-1----:R-:W-:Y:S02]  /*37f0*/  IADD3 R2, PT, PT, R26, 0x1, RZ ;  /* 0x000000011a027810 */ /* 0x002fe40007ffe0ff */
[----:B------:R-:W-:Y:S02]  /*3800*/  @!P0 LEA R8, R0, R3, 0x2 ;  /* 0x0000000300088211 */ /* 0x000fe400078e10ff */
[----:B------:R-:W-:-:S03]  /*3810*/  I2FP.F32.S32 R3, R2 ;  /* 0x0000000200037245 */ /* 0x000fc60000201400 */
[----:B------:R0:W1:Y:S01]  /*3820*/  @!P0 LDS R13, [R8+0x4] ;  /* 0x00000400080d8984 */ /* 0x0000620000000800 */
[----:B---3--:R-:W-:Y:S01]  /*3830*/  ISETP.GE.OR P0, PT, R26, UR4, P0 ;  /* 0x000000041a007c0c */ /* 0x008fe20008706670 */
[----:B------:R-:W-:Y:S01]  /*3840*/  FFMA R28, R3, R6, R28 ;  /* 0x00000006031c7223 */ /* 0x000fe2000000001c */
[----:B------:R-:W-:-:S11]  /*3850*/  IMAD.MOV.U32 R3, RZ, RZ, RZ ;  /* 0x000000ffff037224 */ /* 0x000fd600078e00ff */
[----:B0-----:R-:W-:Y:S05]  /*3860*/  @P0 BRA `(.L_x_598) ;  /* 0x0000000000e00947 */ /* 0x001fea0003800000 */
[----:B------:R-:W-:Y:S02]  /*3870*/  MOV R3, RZ ;  /* 0x000000ff00037202 */ /* 0x000fe40000000f00 */
[----:B------:R-:W-:-:S07]  /*3880*/  I2FP.F32.S32 R8, R27 ;  /* 0x0000001b00087245 */ /* 0x000fce0000201400 */
.L_x_603:
[----:B-1----:R-:W-:Y:S01]  /*3890*/  FSETP.GEU.AND P0, PT, R28, R13, PT ;  /* 0x0000000d1c00720b */ /* 0x002fe20003f0e000 */
        /* <DEDUP_REMOVED lines=21> */
[----:B------:R-:W-:Y:S01]  /*39f0*/  HFMA2 R31, -RZ, RZ, -3, 0 ;  /* 0xc2000000ff1f7431 */ /* 0x000fe200000001ff */
[----:B------:R-:W-:Y:S01]  /*3a00*/  UMOV UR5, URZ ;  /* 0x000000ff00057c82 */ /* 0x000fe20008000000 */
[----:B0-----:R-:W-:Y:S01]  /*3a10*/  MOV R27, UR4 ;  /* 0x00000004001b7c02 */ /* 0x001fe20008000f00 */
[----:B------:R-:W0:Y:S04]  /*3a20*/  LDCU UR4, c[0x0][0x388] ;  /* 0x00007100ff0477ac */ /* 0x000e280008000800 */
[----:B------:R-:W-:-:S05]  /*3a30*/  IMAD.IADD R9, R32, 0x1, R27 ;  /* 0x0000000120097824 */ /* 0x000fca00078e021b */
[----:B------:R-:W-:-:S06]  /*3a40*/  I2FP.F32.S32 R9, R9 ;  /* 0x0000000900097245 */ /* 0x000fcc0000201400 */
[----:B0-----:R-:W5:Y:S01]  /*3a50*/  TEX.LL RZ, R9, R8, R31, UR4, 3D, 0x1 ;  /* 0x48ff041f08097f60 */ /* 0x001f6200089e01ff */
[----:B------:R-:W0:Y:S01]  /*3a60*/  S2R R33, SR_CgaCtaId ;  /* 0x0000000000217919 */ /* 0x000e220000008800 */
[----:B------:R-:W-:Y:S01]  /*3a70*/  MOV R32, 0x400 ;  /* 0x0000040000207802 */ /* 0x000fe20000000f00 */
[----:B------:R-:W-:Y:S01]  /*3a80*/  FADD R3, R13, -R30 ;  /* 0x8000001e0d037221 */ /* 0x000fe20000000000 */
[----:B------:R-:W-:Y:S01]  /*3a90*/  BSSY.RECONVERGENT B3, `(.L_x_601) ;  /* 0x0000009000037945 */ /* 0x000fe20003800200 */
[----:B------:R-:W-:Y:S02]  /*3aa0*/  MOV R25, R0 ;  /* 0x0000000000197202 */ /* 0x000fe40000000f00 */
[----:B0-----:R-:W-:-:S05]  /*3ab0*/  LEA R29, R33, R32, 0x18 ;  /* 0x00000020211d7211 */ /* 0x001fca00078ec0ff */
[----:B------:R-:W-:Y:S02]  /*3ac0*/  IMAD R30, R0, 0x4, R29 ;  /* 0x00000004001e7824 */ /* 0x000fe400078e021d */
[----:B-----5:R-:W-:-:S07]  /*3ad0*/  FFMA R29, R3, R9, R2 ;  /* 0x00000009031d7223 */ /* 0x020fce0000000002 */
.L_x_602:
[----:B------:R-:W0:Y:S02]  /*3ae0*/  LDS R2, [R30] ;  /* 0x000000001e027984 */ /* 0x000e240000000800 */
[----:B0-----:R-:W-:-:S05]  /*3af0*/  FADD R3, R29, R2 ;  /* 0x000000021d037221 */ /* 0x001fca0000000000 */
[----:B------:R-:W0:Y:S02]  /*3b00*/  ATOMS.CAST.SPIN P0, [R30], R2, R3 ;  /* 0x000000021e00758d */ /* 0x000e240001800003 */
[----:B0-----:R-:W-:Y:S05]  /*3b10*/  @!P0 BRA `(.L_x_602) ;  /* 0xfffffffc00f08947 */ /* 0x001fea000383ffff */
[----:B------:R-:W-:Y:S05]  /*3b20*/  BSYNC.RECONVERGENT B3 ;  /* 0x0000000000037941 */ /* 0x000fea0003800200 */
.L_x_601:
[----:B------:R-:W-:Y:S01]  /*3b30*/  IADD3 R0, PT, PT, R0, 0x1, RZ ;  /* 0x0000000100007810 */ /* 0x000fe20007ffe0ff */
[----:B------:R-:W-:-:S03]  /*3b40*/  HFMA2 R3, -RZ, RZ, 0, 0 ;  /* 0x00000000ff037431 */ /* 0x000fc600000001ff */
[----:B------:R-:W-:-:S13]  /*3b50*/  ISETP.GE.AND P0, PT, R0, UR6, PT ;  /* 0x0000000600007c0c */ /* 0x000fda000bf06270 */
[----:B------:R-:W-:-:S04]  /*3b60*/  @!P0 IADD3 R32, PT, PT, R32, 0x400, RZ ;  /* 0x0000040020208810 */ /* 0x000fc80007ffe0ff */
[----:B------:R-:W-:-:S05]  /*3b70*/  @!P0 LEA R2, R33, R32, 0x18 ;  /* 0x0000002021028211 */ /* 0x000fca00078ec0ff */
[----:B------:R-:W-:Y:S01]  /*3b80*/  @!P0 IMAD R2, R25, 0x4, R2 ;  /* 0x0000000419028824 */ /* 0x000fe200078e0202 */
[----:B------:R-:W-:-:S04]  /*3b90*/  MOV R25, R13 ;  /* 0x0000000d00197202 */ /* 0x000fc80000000f00 */
[----:B------:R0:W1:Y:S03]  /*3ba0*/  @!P0 LDS R13, [R2+0x8] ;  /* 0x00000800020d8984 */ /* 0x0000660000000800 */
.L_x_600:
[----:B------:R-:W-:Y:S05]  /*3bb0*/  BSYNC.RECONVERGENT B1 ;  /* 0x0000000000017941 */ /* 0x000fea0003800200 */
.L_x_599:
[----:B------:R-:W-:Y:S02]  /*3bc0*/  ISETP.LT.AND P1, PT, R26, R27, PT ;  /* 0x0000001b1a00720c */ /* 0x000fe40003f21270 */
[----:B------:R-:W-:-:S13]  /*3bd0*/  ISETP.GE.AND P0, PT, R0, UR6, PT ;  /* 0x0000000600007c0c */ /* 0x000fda000bf06270 */
[----:B------:R-:W-:Y:S05]  /*3be0*/  @!P0 BRA P1, `(.L_x_603) ;  /* 0xfffffffc00288947 */ /* 0x000fea000083ffff */
.L_x_598:
[----:B------:R-:W-:Y:S05]  /*3bf0*/  BSYNC B0 ;  /* 0x0000000000007941 */ /* 0x000fea0003800000 */
.L_x_597:
[----:B------:R-:W-:-:S13]  /*3c00*/  FSETP.NEU.AND P0, PT, R3, RZ, PT ;  /* 0x000000ff0300720b */ /* 0x000fda0003f0d000 */
[----:B------:R-:W-:Y:S05]  /*3c10*/  @!P0 BRA `(.L_x_579) ;  /* 0x0000000000208947 */ /* 0x000fea0003800000 */
[----:B------:R-:W2:Y:S01]  /*3c20*/  S2UR UR5, SR_CgaCtaId ;  /* 0x00000000000579c3 */ /* 0x000ea20000008800 */
[----:B------:R-:W-:Y:S02]  /*3c30*/  UMOV UR4, 0x400 ;  /* 0x0000040000047882 */ /* 0x000fe40000000000 */
[----:B--2---:R-:W-:-:S06]  /*3c40*/  ULEA UR4, UR5, UR4, 0x18 ;  /* 0x0000000405047291 */ /* 0x004fcc000f8ec0ff */
[----:B------:R-:W-:-:S07]  /*3c50*/  LEA R0, R0, UR4, 0x2 ;  /* 0x0000000400007c11 */ /* 0x000fce000f8e10ff */
.L_x_604:
[----:B------:R-:W2:Y:S02]  /*3c60*/  LDS R8, [R0] ;  /* 0x0000000000087984 */ /* 0x000ea40000000800 */
[----:B--2---:R-:W-:-:S05]  /*3c70*/  FADD R9, R3, R8 ;  /* 0x0000000803097221 */ /* 0x004fca0000000000 */
[----:B------:R-:W2:Y:S02]  /*3c80*/  ATOMS.CAST.SPIN P0, [R0], R8, R9 ;  /* 0x000000080000758d */ /* 0x000ea40001800009 */
[----:B--2---:R-:W-:Y:S05]  /*3c90*/  @!P0 BRA `(.L_x_604) ;  /* 0xfffffffc00f08947 */ /* 0x004fea000383ffff */
.L_x_579:
[----:B------:R-:W-:Y:S05]  /*3ca0*/  BSYNC B2 ;  /* 0x0000000000027941 */ /* 0x000fea0003800000 */
.L_x_578:
[----:B------:R-:W2:Y:S01]  /*3cb0*/  LDCU UR4, c[0x0][0x398] ;  /* 0x00007300ff0477ac */ /* 0x000ea20008000800 */
[----:B------:R-:W-:-:S04]  /*3cc0*/  IMAD.U32 R3, RZ, RZ, UR10 ;  /* 0x0000000aff037e24 */ /* 0x000fc8000f8e00ff */
[C---:B------:R-:W-:Y:S01]  /*3cd0*/  IMAD R0, R14.reuse, R3, UR10 ;  /* 0x0000000a0e007e24 */ /* 0x040fe2000f8e0203 */
[----:B------:R-:W-:-:S04]  /*3ce0*/  IADD3 R14, PT, PT, R14, 0x1, RZ ;  /* 0x000000010e0e7810 */ /* 0x000fc80007ffe0ff */
[----:B--2---:R-:W-:-:S13]  /*3cf0*/  ISETP.GE.U32.AND P0, PT, R0, UR4, PT ;  /* 0x0000000400007c0c */ /* 0x004fda000bf06070 */
[----:B------:R-:W-:Y:S05]  /*3d00*/  @!P0 BRA `(.L_x_605) ;  /* 0xfffffff0007c8947 */ /* 0x000fea000383ffff */
.L_x_577:
[----:B------:R-:W-:Y:S05]  /*3d10*/  WARPSYNC.ALL ;  /* 0x0000000000007948 */ /* 0x000fea0003800000 */
[----:B------:R-:W2:Y:S01]  /*3d20*/  LDCU UR4, c[0x0][0x3a4] ;  /* 0x00007480ff0477ac */ /* 0x000ea20008000800 */
[----:B------:R-:W-:Y:S01]  /*3d30*/  BAR.SYNC.DEFER_BLOCKING 0x0 ;  /* 0x0000000000007b1d */ /* 0x000fe20000010000 */
[----:B--2---:R-:W-:-:S13]  /*3d40*/  ISETP.GE.AND P0, PT, R4, UR4, PT ;  /* 0x0000000404007c0c */ /* 0x004fda000bf06270 */
[----:B------:R-:W-:Y:S05]  /*3d50*/  @P0 EXIT ;  /* 0x000000000000094d */ /* 0x000fea0003800000 */
[----:B------:R-:W-:Y:S01]  /*3d60*/  IADD3 R0, PT, PT, R20, -0xd000000, RZ ;  /* 0xf300000014007810 */ /* 0x000fe20007ffe0ff */
[----:B------:R2:W3:Y:S01]  /*3d70*/  MUFU.RSQ R5, R20 ;  /* 0x0000001400057308 */ /* 0x0004e20000001400 */
[----:B------:R-:W-:Y:S02]  /*3d80*/  BSSY.RECONVERGENT B0, `(.L_x_606) ;  /* 0x000000c000007945 */ /* 0x000fe40003800200 */
[----:B------:R-:W-:-:S13]  /*3d90*/  ISETP.GT.U32.AND P0, PT, R0, 0x727fffff, PT ;  /* 0x727fffff0000780c */ /* 0x000fda0003f04070 */
[----:B--2---:R-:W-:Y:S05]  /*3da0*/  @!P0 BRA `(.L_x_607) ;  /* 0x0000000000148947 */ /* 0x004fea0003800000 */
[----:B------:R-:W-:Y:S01]  /*3db0*/  IMAD.MOV.U32 R6, RZ, RZ, R20 ;  /* 0x000000ffff067224 */ /* 0x000fe200078e0014 */
[----:B------:R-:W-:-:S07]  /*3dc0*/  MOV R9, 0x3de0 ;  /* 0x00003de000097802 */ /* 0x000fce0000000f00 */
[----:B01-3--:R-:W-:Y:S05]  /*3dd0*/  CALL.REL.NOINC `($__internal_6_$__cuda_sm20_sqrt_rn_f32_slowpath) ;  /* 0x0000000000dc7944 */ /* 0x00bfea0003c00000 */
[----:B------:R-:W-:Y:S01]  /*3de0*/  MOV R2, R0 ;  /* 0x0000000000027202 */ /* 0x000fe20000000f00 */
[----:B------:R-:W-:Y:S06]  /*3df0*/  BRA `(.L_x_608) ;  /* 0x0000000000107947 */ /* 0x000fec0003800000 */
.L_x_607:
[----:B---3--:R-:W-:Y:S01]  /*3e00*/  FMUL.FTZ R3, R20, R5 ;  /* 0x0000000514037220 */ /* 0x008fe20000410000 */
[----:B------:R-:W-:-:S03]  /*3e10*/  FMUL.FTZ R0, R5, 0.5 ;  /* 0x3f00000005007820 */ /* 0x000fc60000410000 */
[----:B0-----:R-:W-:-:S04]  /*3e20*/  FFMA R2, -R3, R3, R20 ;  /* 0x0000000303027223 */ /* 0x001fc80000000114 */
[----:B------:R-:W-:-:S07]  /*3e30*/  FFMA R2, R2, R0, R3 ;  /* 0x0000000002027223 */ /* 0x000fce0000000003 */
.L_x_608:
[----:B------:R-:W-:Y:S05]  /*3e40*/  BSYNC.RECONVERGENT B0 ;  /* 0x0000000000007941 */ /* 0x000fea0003800200 */
.L_x_606:
[----:B------:R-:W0:Y:S01]  /*3e50*/  MUFU.RCP R3, R2 ;  /* 0x0000000200037308 */ /* 0x000e220000001000 */
[----:B------:R-:W-:Y:S01]  /*3e60*/  MOV R5, UR14 ;  /* 0x0000000e00057c02 */ /* 0x000fe20008000f00 */
[----:B------:R-:W-:Y:S06]  /*3e70*/  BSSY.RECONVERGENT B2, `(.L_x_609) ;  /* 0x000000c000027945 */ /* 0x000fec0003800200 */
[----:B------:R-:W2:Y:S01]  /*3e80*/  FCHK P0, |R5|, R2 ;  /* 0x0000000205007302 */ /* 0x000ea20000000200 */
[----:B0-----:R-:W-:-:S04]  /*3e90*/  FFMA R0, R3, -R2, 1 ;  /* 0x3f80000003007423 */ /* 0x001fc80000000802 */
[----:B------:R-:W-:-:S04]  /*3ea0*/  FFMA R0, R3, R0, R3 ;  /* 0x0000000003007223 */ /* 0x000fc80000000003 */
[----:B------:R-:W-:-:S04]  /*3eb0*/  FFMA R3, R0, |UR14|, RZ ;  /* 0x4000000e00037c23 */ /* 0x000fc800080000ff */
[----:B------:R-:W-:-:S04]  /*3ec0*/  FFMA R6, R3, -R2, |UR14| ;  /* 0x4000000e03067e23 */ /* 0x000fc80008000802 */
[----:B------:R-:W-:Y:S01]  /*3ed0*/  FFMA R0, R0, R6, R3 ;  /* 0x0000000600007223 */ /* 0x000fe20000000003 */
[----:B--2---:R-:W-:Y:S06]  /*3ee0*/  @!P0 BRA `(.L_x_610) ;  /* 0x0000000000108947 */ /* 0x004fec0003800000 */
[----:B------:R-:W-:Y:S01]  /*3ef0*/  FADD R3, -RZ, |UR14| ;  /* 0x4000000eff037e21 */ /* 0x000fe20008000100 */
[----:B------:R-:W-:-:S07]  /*3f00*/  MOV R8, 0x3f20 ;  /* 0x00003f2000087802 */ /* 0x000fce0000000f00 */
[----:B-1----:R-:W-:Y:S05]  /*3f10*/  CALL.REL.NOINC `($__internal_7_$__cuda_sm3x_div_rn_noftz_f32_slowpath) ;  /* 0x0000000000e47944 */ /* 0x002fea0003c00000 */
[----:B------:R-:W-:-:S07]  /*3f20*/  IMAD.MOV.U32 R0, RZ, RZ, R2 ;  /* 0x000000ffff007224 */ /* 0x000fce00078e0002 */
.L_x_610:
[----:B------:R-:W-:Y:S05]  /*3f30*/  BSYNC.RECONVERGENT B2 ;  /* 0x0000000000027941 */ /* 0x000fea0003800200 */
.L_x_609:
[----:B------:R-:W-:Y:S01]  /*3f40*/  FADD R21, -R21, R22 ;  /* 0x0000001615157221 */ /* 0x000fe20000000100 */
[----:B------:R-:W0:Y:S01]  /*3f50*/  LDCU UR4, c[0x0][0x3a8] ;  /* 0x00007500ff0477ac */ /* 0x000e220008000800 */
[----:B------:R-:W-:Y:S02]  /*3f60*/  BSSY.RECONVERGENT B2, `(.L_x_611) ;  /* 0x0000011000027945 */ /* 0x000fe40003800200 */
[----:B------:R-:W-:-:S04]  /*3f70*/  FMUL R21, R21, R0 ;  /* 0x0000000015157220 */ /* 0x000fc80000400000 */
[----:B------:R-:W2:Y:S01]  /*3f80*/  MUFU.RCP R0, R21 ;  /* 0x0000001500007308 */ /* 0x000ea20000001000 */
[----:B0-----:R-:W-:-:S07]  /*3f90*/  MOV R6, UR4 ;  /* 0x0000000400067c02 */ /* 0x001fce0008000f00 */
[----:B------:R-:W0:Y:S01]  /*3fa0*/  FCHK P0, R6, R21 ;  /* 0x0000001506007302 */ /* 0x000e220000000000 */
[----:B--2---:R-:W-:-:S04]  /*3fb0*/  FFMA R3, -R21, R0, 1 ;  /* 0x3f80000015037423 */ /* 0x004fc80000000100 */
[----:B------:R-:W-:-:S04]  /*3fc0*/  FFMA R0, R0, R3, R0 ;  /* 0x0000000300007223 */ /* 0x000fc80000000000 */
[----:B------:R-:W-:-:S04]  /*3fd0*/  FFMA R3, R0, UR4, RZ ;  /* 0x0000000400037c23 */ /* 0x000fc800080000ff */
[----:B------:R-:W-:-:S04]  /*3fe0*/  FFMA R2, -R21, R3, UR4 ;  /* 0x0000000415027e23 */ /* 0x000fc80008000103 */
[----:B------:R-:W-:Y:S01]  /*3ff0*/  FFMA R0, R0, R2, R3 ;  /* 0x0000000200007223 */ /* 0x000fe20000000003 */
[----:B0-----:R-:W-:Y:S06]  /*4000*/  @!P0 BRA `(.L_x_612) ;  /* 0x0000000000188947 */ /* 0x001fec0003800000 */
[----:B------:R-:W0:Y:S01]  /*4010*/  LDCU UR4, c[0x0][0x3a8] ;  /* 0x00007500ff0477ac */ /* 0x000e220008000800 */
[----:B------:R-:W-:Y:S02]  /*4020*/  MOV R2, R21 ;  /* 0x0000001500027202 */ /* 0x000fe40000000f00 */
[----:B------:R-:W-:Y:S01]  /*4030*/  MOV R8, 0x4060 ;  /* 0x0000406000087802 */ /* 0x000fe20000000f00 */
[----:B0-----:R-:W-:-:S07]  /*4040*/  IMAD.U32 R3, RZ, RZ, UR4 ;  /* 0x00000004ff037e24 */ /* 0x001fce000f8e00ff */
[----:B-1----:R-:W-:Y:S05]  /*4050*/  CALL.REL.NOINC `($__internal_7_$__cuda_sm3x_div_rn_noftz_f32_slowpath) ;  /* 0x0000000000947944 */ /* 0x002fea0003c00000 */
[----:B------:R-:W-:-:S07]  /*4060*/  MOV R0, R2 ;  /* 0x0000000200007202 */ /* 0x000fce0000000f00 */
.L_x_612:
[----:B------:R-:W-:Y:S05]  /*4070*/  BSYNC.RECONVERGENT B2 ;  /* 0x0000000000027941 */ /* 0x000fea0003800200 */
.L_x_611:
[----:B------:R-:W0:Y:S01]  /*4080*/  LDS R5, [R24] ;  /* 0x0000000018057984 */ /* 0x000e220000000800 */
[----:B------:R-:W2:Y:S01]  /*4090*/  LDC.64 R8, c[0x0][0x3a0] ;  /* 0x0000e800ff087b82 */ /* 0x000ea20000000a00 */
[----:B------:R-:W-:Y:S02]  /*40a0*/  FSETP.LE.AND P0, PT, RZ, UR12, PT ;  /* 0x0000000cff007c0b */ /* 0x000fe4000bf03000 */
[----:B------:R-:W-:-:S05]  /*40b0*/  LOP3.LUT R6, RZ, R4, RZ, 0x33, !PT ;  /* 0x00000004ff067212 */ /* 0x000fca00078e33ff */
[----:B------:R-:W3:Y:S06]  /*40c0*/  LDC.64 R2, c[0x0][0x380] ;  /* 0x0000e000ff027b82 */ /* 0x000eec0000000a00 */
[----:B--2---:R-:W-:Y:S01]  /*40d0*/  @!P0 IADD3 R4, PT, PT, R6, R9, RZ ;  /* 0x0000000906048210 */ /* 0x004fe20007ffe0ff */
[----:B------:R-:W-:-:S04]  /*40e0*/  IMAD R7, R8, UR11, R7 ;  /* 0x0000000b08077c24 */ /* 0x000fc8000f8e0207 */
[----:B------:R-:W-:-:S04]  /*40f0*/  IMAD R7, R7, R9, R4 ;  /* 0x0000000907077224 */ /* 0x000fc800078e0204 */
[----:B---3--:R-:W-:-:S04]  /*4100*/  IMAD.WIDE R2, R7, 0x4, R2 ;  /* 0x0000000407027825 */ /* 0x008fc800078e0202 */
[----:B0-----:R-:W-:-:S05]  /*4110*/  FMUL R5, R5, R0 ;  /* 0x0000000005057220 */ /* 0x001fca0000400000 */
[----:B------:R-:W-:Y:S04]  /*4120*/  STS [R24], R5 ;  /* 0x0000000518007388 */ /* 0x000fe80000000800 */
[----:B------:R-:W-:Y:S01]  /*4130*/  STG.E desc[UR8][R2.64], R5 ;  /* 0x0000000502007986 */ /* 0x000fe2000c101908 */
[----:B------:R-:W-:Y:S05]  /*4140*/  EXIT ;  /* 0x000000000000794d */ /* 0x000fea0003800000 */
        .weak           $__internal_6_$__cuda_sm20_sqrt_rn_f32_slowpath
        .type           $__internal_6_$__cuda_sm20_sqrt_rn_f32_slowpath,@function
        .size           $__internal_6_$__cuda_sm20_sqrt_rn_f32_slowpath,($__internal_7_$__cuda_sm3x_div_rn_noftz_f32_slowpath - $__internal_6_$__cuda_sm20_sqrt_rn_f32_slowpath)
$__internal_6_$__cuda_sm20_sqrt_rn_f32_slowpath:
[----:B------:R-:W-:-:S13]  /*4150*/  LOP3.LUT P0, RZ, R6, 0x7fffffff, RZ, 0xc0, !PT ;  /* 0x7fffffff06ff7812 */ /* 0x000fda000780c0ff */
[----:B------:R-:W-:Y:S01]  /*4160*/  @!P0 IMAD.MOV.U32 R0, RZ, RZ, R6 ;  /* 0x000000ffff008224 */ /* 0x000fe200078e0006 */
        /* <DEDUP_REMOVED lines=14> */
[----:B------:R-:W-:-:S03]  /*4250*/  @!P0 MOV R0, R6 ;  /* 0x0000000600008202 */ /* 0x000fc60000000f00 */
[----:B------:R-:W-:-:S04]  /*4260*/  @P0 FFMA R3, R8, R3, R5 ;  /* 0x0000000308030223 */ /* 0x000fc80000000005 */
[----:B------:R-:W-:-:S07]  /*4270*/  @P0 FMUL.FTZ R0, R3, 2.3283064365386962891e-10 ;  /* 0x2f80000003000820 */ /* 0x000fce0000410000 */
.L_x_613:
[----:B------:R-:W-:Y:S02]  /*4280*/  HFMA2 R3, -RZ, RZ, 0, 0 ;  /* 0x00000000ff037431 */ /* 0x000fe400000001ff */
[----:B------:R-:W-:-:S04]  /*4290*/  IMAD.MOV.U32 R2, RZ, RZ, R9 ;  /* 0x000000ffff027224 */ /* 0x000fc800078e0009 */
[----:B------:R-:W-:Y:S05]  /*42a0*/  RET.REL.NODEC R2 `(_Z26ProjFanFlatDisCUDA2dKernelPfyPKfiiiiffffffff) ;  /* 0xffffffbc02547950 */ /* 0x000fea0003c3ffff */
        .weak           $__internal_7_$__cuda_sm3x_div_rn_noftz_f32_slowpath
        .type           $__internal_7_$__cuda_sm3x_div_rn_noftz_f32_slowpath,@function
        .size           $__internal_7_$__cuda_sm3x_div_rn_noftz_f32_slowpath,(.L_x_633 - $__internal_7_$__cuda_sm3x_div_rn_noftz_f32_slowpath)
$__internal_7_$__cuda_sm3x_div_rn_noftz_f32_slowpath:
        /* <DEDUP_REMOVED lines=34> */
.L_x_615:
        /* <DEDUP_REMOVED lines=51> */
.L_x_622:
[----:B------:R-:W-:-:S04]  /*4800*/  LOP3.LUT R2, R2, 0x80000000, RZ, 0xc0, !PT ;  /* 0x8000000002027812 */ /* 0x000fc800078ec0ff */
[----:B------:R-:W-:Y:S01]  /*4810*/  LOP3.LUT R2, R2, 0x7f800000, RZ, 0xfc, !PT ;  /* 0x7f80000002027812 */ /* 0x000fe200078efcff */
[----:B------:R-:W-:Y:S06]  /*4820*/  BRA `(.L_x_623) ;  /* 0x0000000000047947 */ /* 0x000fec0003800000 */
.L_x_621:
[----:B------:R-:W-:-:S07]  /*4830*/  LEA R2, R9, R2, 0x17 ;  /* 0x0000000209027211 */ /* 0x000fce00078eb8ff */
.L_x_623:
[----:B------:R-:W-:Y:S05]  /*4840*/  BSYNC.RECONVERGENT B1 ;  /* 0x0000000000017941 */ /* 0x000fea0003800200 */
.L_x_620:
[----:B------:R-:W-:Y:S05]  /*4850*/  BRA `(.L_x_624) ;  /* 0x0000000000207947 */ /* 0x000fea0003800000 */
.L_x_619:
[----:B------:R-:W-:-:S04]  /*4860*/  LOP3.LUT R2, R2, 0x80000000, R3, 0x48, !PT ;  /* 0x8000000002027812 */ /* 0x000fc800078e4803 */
[----:B------:R-:W-:Y:S01]  /*4870*/  LOP3.LUT R2, R2, 0x7f800000, RZ, 0xfc, !PT ;  /* 0x7f80000002027812 */ /* 0x000fe200078efcff */
[----:B------:R-:W-:Y:S06]  /*4880*/  BRA `(.L_x_624) ;  /* 0x0000000000147947 */ /* 0x000fec0003800000 */
.L_x_618:
[----:B------:R-:W-:Y:S01]  /*4890*/  LOP3.LUT R2, R2, 0x80000000, R3, 0x48, !PT ;  /* 0x8000000002027812 */ /* 0x000fe200078e4803 */
[----:B------:R-:W-:Y:S06]  /*48a0*/  BRA `(.L_x_624) ;  /* 0x00000000000c7947 */ /* 0x000fec0003800000 */
.L_x_617:
[----:B------:R-:W0:Y:S01]  /*48b0*/  MUFU.RSQ R2, -QNAN ;  /* 0xffc0000000027908 */ /* 0x000e220000001400 */
[----:B------:R-:W-:Y:S05]  /*48c0*/  BRA `(.L_x_624) ;  /* 0x0000000000047947 */ /* 0x000fea0003800000 */
.L_x_616:
[----:B------:R-:W-:-:S07]  /*48d0*/  FADD.FTZ R2, R3, R2 ;  /* 0x0000000203027221 */ /* 0x000fce0000010000 */
.L_x_624:
[----:B------:R-:W-:Y:S05]  /*48e0*/  BSYNC.RECONVERGENT B0 ;  /* 0x0000000000007941 */ /* 0x000fea0003800200 */
.L_x_614:
[----:B------:R-:W-:-:S04]  /*48f0*/  HFMA2 R9, -RZ, RZ, 0, 0 ;  /* 0x00000000ff097431 */ /* 0x000fc800000001ff */
[----:B0-----:R-:W-:Y:S05]  /*4900*/  RET.REL.NODEC R8 `(_Z26ProjFanFlatDisCUDA2dKernelPfyPKfiiiiffffffff) ;  /* 0xffffffb408bc7950 */ /* 0x001fea0003c3ffff */
.L_x_625:
        /* <DEDUP_REMOVED lines=15> */
.L_x_633:


//--------------------- .nv.global.init           --------------------------
	.section	.nv.global.init,"aw",@progbits
	.align	4
.nv.global.init:
	.type		__cudart_i2opi_f,@object
	.size		__cudart_i2opi_f,(.L_0 - __cudart_i2opi_f)
__cudart_i2opi_f:
        /*0000*/ 	.byte	0x41, 0x90, 0x43, 0x3c, 0x99, 0x95, 0x62, 0xdb, 0xc0, 0xdd, 0x34, 0xf5, 0xd1, 0x57, 0x27, 0xfc
        /*0010*/ 	.byte	0x29, 0x15, 0x44, 0x4e, 0x6e, 0x83, 0xf9, 0xa2
.L_0:


//--------------------- .nv.shared._Z35BackProjTransFanFlatDisCUDA2dKernelILb1EEvPfyPKfiiiiffffffff --------------------------
	.section	.nv.shared._Z35BackProjTransFanFlatDisCUDA2dKernelILb1EEvPfyPKfiiiiffffffff,"aw",@nobits
	.sectionflags	@""
	.align	4
.nv.shared._Z35BackProjTransFanFlatDisCUDA2dKernelILb1EEvPfyPKfiiiiffffffff:
	.zero		3076


//--------------------- .nv.shared.reserved.0     --------------------------
	.section	.nv.shared.reserved.0,"aw",@nobits
	.weak		__nv_reservedSMEM_offset_0_alias
	.size		__nv_reservedSMEM_offset_0_alias, 0, 64
	.other		__nv_reservedSMEM_offset_0_alias,@"STO_CUDA_RESERVED_SHARED STV_DEFAULT"
__nv_reservedSMEM_offset_0_alias:
	.zero		0
	.zero		64


//--------------------- .nv.shared._Z30BackProjFanFlatDisCUDA2dKernelILb1EEvPfPKfS2_iiiiffffffff --------------------------
	.section	.nv.shared._Z30BackProjFanFlatDisCUDA2dKernelILb1EEvPfPKfS2_iiiiffffffff,"aw",@nobits
	.sectionflags	@""
	.align	4
.nv.shared._Z30BackProjFanFlatDisCUDA2dKernelILb1EEvPfPKfS2_iiiiffffffff:
	.zero		3076


//--------------------- .nv.shared._Z35BackProjTransFanFlatDisCUDA2dKernelILb0EEvPfyPKfiiiiffffffff --------------------------
	.section	.nv.shared._Z35BackProjTransFanFlatDisCUDA2dKernelILb0EEvPfyPKfiiiiffffffff,"aw",@nobits
	.sectionflags	@""
	.align	4
.nv.shared._Z35BackProjTransFanFlatDisCUDA2dKernelILb0EEvPfyPKfiiiiffffffff:
	.zero		3076


//--------------------- .nv.shared._Z30BackProjFanFlatDisCUDA2dKernelILb0EEvPfPKfS2_iiiiffffffff --------------------------
	.section	.nv.shared._Z30BackProjFanFlatDisCUDA2dKernelILb0EEvPfPKfS2_iiiiffffffff,"aw",@nobits
	.sectionflags	@""
	.align	4
.nv.shared._Z30BackProjFanFlatDisCUDA2dKernelILb0EEvPfPKfS2_iiiiffffffff:
	.zero		3076


//--------------------- .nv.shared._Z31ProjTransFanFlatDisCUDA2dKernelPfPKfS1_iiiiffffffff --------------------------
	.section	.nv.shared._Z31ProjTransFanFlatDisCUDA2dKernelPfPKfS1_iiiiffffffff,"aw",@nobits
	.sectionflags	@""
	.align	4
.nv.shared._Z31ProjTransFanFlatDisCUDA2dKernelPfPKfS1_iiiiffffffff:
	.zero		3076


//--------------------- .nv.shared._Z26ProjFanFlatDisCUDA2dKernelPfyPKfiiiiffffffff --------------------------
	.section	.nv.shared._Z26ProjFanFlatDisCUDA2dKernelPfyPKfiiiiffffffff,"aw",@nobits
	.sectionflags	@""
	.align	4
.nv.shared._Z26ProjFanFlatDisCUDA2dKernelPfyPKfiiiiffffffff:
	.zero		3076


//--------------------- .nv.constant0._Z35BackProjTransFanFlatDisCUDA2dKernelILb1EEvPfyPKfiiiiffffffff --------------------------
	.section	.nv.constant0._Z35BackProjTransFanFlatDisCUDA2dKernelILb1EEvPfyPKfiiiiffffffff,"a",@progbits
	.sectionflags	@""
	.align	4
.nv.constant0._Z35BackProjTransFanFlatDisCUDA2dKernelILb1EEvPfyPKfiiiiffffffff:
	.zero		968


//--------------------- .nv.constant0._Z30BackProjFanFlatDisCUDA2dKernelILb1EEvPfPKfS2_iiiiffffffff --------------------------
	.section	.nv.constant0._Z30BackProjFanFlatDisCUDA2dKernelILb1EEvPfPKfS2_iiiiffffffff,"a",@progbits
	.sectionflags	@""
	.align	4
.nv.constant0._Z30BackProjFanFlatDisCUDA2dKernelILb1EEvPfPKfS2_iiiiffffffff:
	.zero		968


//--------------------- .nv.constant0._Z35BackProjTransFanFlatDisCUDA2dKernelILb0EEvPfyPKfiiiiffffffff --------------------------
	.section	.nv.constant0._Z35BackProjTransFanFlatDisCUDA2dKernelILb0EEvPfyPKfiiiiffffffff,"a",@progbits
	.sectionflags	@""
	.align	4
.nv.constant0._Z35BackProjTransFanFlatDisCUDA2dKernelILb0EEvPfyPKfiiiiffffffff:
	.zero		968


//--------------------- .nv.constant0._Z30BackProjFanFlatDisCUDA2dKernelILb0EEvPfPKfS2_iiiiffffffff --------------------------
	.section	.nv.constant0._Z30BackProjFanFlatDisCUDA2dKernelILb0EEvPfPKfS2_iiiiffffffff,"a",@progbits
	.sectionflags	@""
	.align	4
.nv.constant0._Z30BackProjFanFlatDisCUDA2dKernelILb0EEvPfPKfS2_iiiiffffffff:
	.zero		968


//--------------------- .nv.constant0._Z31ProjTransFanFlatDisCUDA2dKernelPfPKfS1_iiiiffffffff --------------------------
	.section	.nv.constant0._Z31ProjTransFanFlatDisCUDA2dKernelPfPKfS1_iiiiffffffff,"a",@progbits
	.sectionflags	@""
	.align	4
.nv.constant0._Z31ProjTransFanFlatDisCUDA2dKernelPfPKfS1_iiiiffffffff:
	.zero		968


//--------------------- .nv.constant0._Z26ProjFanFlatDisCUDA2dKernelPfyPKfiiiiffffffff --------------------------
	.section	.nv.constant0._Z26ProjFanFlatDisCUDA2dKernelPfyPKfiiiiffffffff,"a",@progbits
	.sectionflags	@""
	.align	4
.nv.constant0._Z26ProjFanFlatDisCUDA2dKernelPfyPKfiiiiffffffff:
	.zero		968


//--------------------- SYMBOLS --------------------------

	.type		.nv.reservedSmem.offset0,@object
	.size		.nv.reservedSmem.offset0,0x4
	.type		.nv.reservedSmem.cap,@object
	.size		.nv.reservedSmem.cap,0x4
